//
// Generated by NVIDIA NVVM Compiler
//
// Compiler Build ID: CL-36424714
// Cuda compilation tools, release 13.0, V13.0.88
// Based on NVVM 20.0.0
//

.version 9.0
.target sm_100
.address_size 64

	// .globl	PrefilterKernel

.visible .entry PrefilterKernel(
	.param .u64 .ptr .align 1 PrefilterKernel_param_0,
	.param .u64 .ptr .align 1 PrefilterKernel_param_1,
	.param .u32 PrefilterKernel_param_2,
	.param .u32 PrefilterKernel_param_3,
	.param .u32 PrefilterKernel_param_4,
	.param .u32 PrefilterKernel_param_5,
	.param .u32 PrefilterKernel_param_6,
	.param .u32 PrefilterKernel_param_7,
	.param .u32 PrefilterKernel_param_8,
	.param .u32 PrefilterKernel_param_9,
	.param .f32 PrefilterKernel_param_10,
	.param .f32 PrefilterKernel_param_11,
	.param .f32 PrefilterKernel_param_12,
	.param .f32 PrefilterKernel_param_13,
	.param .f32 PrefilterKernel_param_14,
	.param .f32 PrefilterKernel_param_15,
	.param .f32 PrefilterKernel_param_16,
	.param .f32 PrefilterKernel_param_17,
	.param .f32 PrefilterKernel_param_18,
	.param .f32 PrefilterKernel_param_19,
	.param .u32 PrefilterKernel_param_20
)
{
	.reg .pred 	%p<15>;
	.reg .b32 	%r<226>;
	.reg .b32 	%f<696>;
	.reg .b64 	%rd<116>;

	ld.param.u64 	%rd3, [PrefilterKernel_param_1];
	ld.param.u32 	%r6, [PrefilterKernel_param_5];
	ld.param.u32 	%r12, [PrefilterKernel_param_6];
	cvta.to.global.u64 	%rd1, %rd3;
	mov.u32 	%r13, %ctaid.x;
	mov.u32 	%r14, %ntid.x;
	mov.u32 	%r15, %tid.x;
	mad.lo.s32 	%r1, %r13, %r14, %r15;
	mov.u32 	%r16, %ctaid.y;
	mov.u32 	%r17, %ntid.y;
	mov.u32 	%r18, %tid.y;
	mad.lo.s32 	%r19, %r16, %r17, %r18;
	setp.ge.s32 	%p1, %r1, %r6;
	setp.ge.s32 	%p2, %r19, %r12;
	or.pred  	%p3, %p1, %p2;
	@%p3 bra 	$L__BB0_10;
	ld.param.u32 	%r223, [PrefilterKernel_param_9];
	ld.param.u32 	%r221, [PrefilterKernel_param_8];
	sub.s32 	%r20, %r6, %r221;
	shr.u32 	%r21, %r20, 31;
	add.s32 	%r22, %r20, %r21;
	shr.s32 	%r23, %r22, 1;
	sub.s32 	%r24, %r12, %r223;
	shr.u32 	%r25, %r24, 31;
	add.s32 	%r26, %r24, %r25;
	shr.s32 	%r27, %r26, 1;
	sub.s32 	%r3, %r1, %r23;
	sub.s32 	%r4, %r19, %r27;
	setp.lt.s32 	%p4, %r3, 0;
	setp.ge.s32 	%p5, %r3, %r221;
	or.pred  	%p6, %p4, %p5;
	setp.lt.s32 	%p7, %r4, 0;
	setp.ge.s32 	%p8, %r4, %r223;
	or.pred  	%p9, %p7, %p8;
	or.pred  	%p11, %p6, %p9;
	not.pred 	%p12, %p11;
	@%p12 bra 	$L__BB0_3;
	ld.param.u32 	%r220, [PrefilterKernel_param_7];
	mad.lo.s32 	%r215, %r220, %r19, %r1;
	shl.b32 	%r216, %r215, 2;
	mul.wide.s32 	%rd112, %r216, 4;
	add.s64 	%rd113, %rd1, %rd112;
	mov.b32 	%r217, 0;
	st.global.u32 	[%rd113], %r217;
	st.global.u32 	[%rd113+4], %r217;
	st.global.u32 	[%rd113+8], %r217;
	st.global.u32 	[%rd113+12], %r217;
	bra.uni 	$L__BB0_10;
$L__BB0_3:
	ld.param.u32 	%r225, [PrefilterKernel_param_20];
	ld.param.u32 	%r224, [PrefilterKernel_param_9];
	ld.param.u32 	%r222, [PrefilterKernel_param_8];
	ld.param.u32 	%r218, [PrefilterKernel_param_4];
	ld.param.u64 	%rd114, [PrefilterKernel_param_0];
	cvta.to.global.u64 	%rd4, %rd114;
	cvt.rn.f32.u32 	%f55, %r3;
	add.f32 	%f56, %f55, 0f3F000000;
	cvt.rn.f32.s32 	%f57, %r222;
	div.rn.f32 	%f58, %f56, %f57;
	cvt.rn.f32.u32 	%f59, %r4;
	add.f32 	%f60, %f59, 0f3F000000;
	cvt.rn.f32.s32 	%f61, %r224;
	div.rn.f32 	%f62, %f60, %f61;
	rcp.rn.f32 	%f63, %f57;
	rcp.rn.f32 	%f64, %f61;
	add.f32 	%f65, %f63, %f63;
	sub.f32 	%f66, %f58, %f65;
	add.f32 	%f67, %f64, %f64;
	sub.f32 	%f68, %f62, %f67;
	max.f32 	%f69, %f66, 0f00000000;
	min.f32 	%f70, %f69, 0f3F800000;
	max.f32 	%f71, %f68, 0f00000000;
	min.f32 	%f72, %f71, 0f3F800000;
	fma.rn.f32 	%f73, %f70, %f57, 0fBF000000;
	fma.rn.f32 	%f74, %f72, %f61, 0fBF000000;
	cvt.rmi.f32.f32 	%f75, %f73;
	cvt.rzi.s32.f32 	%r28, %f75;
	cvt.rmi.f32.f32 	%f76, %f74;
	cvt.rzi.s32.f32 	%r29, %f76;
	add.s32 	%r30, %r28, 1;
	add.s32 	%r31, %r29, 1;
	cvt.rn.f32.s32 	%f77, %r28;
	sub.f32 	%f78, %f73, %f77;
	cvt.rn.f32.s32 	%f79, %r29;
	sub.f32 	%f80, %f74, %f79;
	add.s32 	%r32, %r222, -1;
	min.s32 	%r33, %r28, %r32;
	max.s32 	%r34, %r33, 0;
	min.s32 	%r35, %r30, %r32;
	max.s32 	%r36, %r35, 0;
	add.s32 	%r37, %r224, -1;
	min.s32 	%r38, %r29, %r37;
	max.s32 	%r39, %r38, 0;
	min.s32 	%r40, %r31, %r37;
	max.s32 	%r41, %r40, 0;
	mul.lo.s32 	%r42, %r39, %r218;
	add.s32 	%r43, %r42, %r34;
	shl.b32 	%r44, %r43, 2;
	add.s32 	%r45, %r42, %r36;
	shl.b32 	%r46, %r45, 2;
	mul.lo.s32 	%r47, %r41, %r218;
	add.s32 	%r48, %r47, %r34;
	shl.b32 	%r49, %r48, 2;
	add.s32 	%r50, %r47, %r36;
	shl.b32 	%r51, %r50, 2;
	mov.f32 	%f81, 0f3F800000;
	sub.f32 	%f82, %f81, %f78;
	sub.f32 	%f83, %f81, %f80;
	mul.f32 	%f84, %f82, %f83;
	mul.f32 	%f85, %f78, %f83;
	mul.f32 	%f86, %f82, %f80;
	mul.f32 	%f87, %f78, %f80;
	mul.wide.s32 	%rd5, %r44, 4;
	add.s64 	%rd6, %rd4, %rd5;
	ld.global.nc.f32 	%f88, [%rd6];
	mul.wide.s32 	%rd7, %r46, 4;
	add.s64 	%rd8, %rd4, %rd7;
	ld.global.nc.f32 	%f89, [%rd8];
	mul.f32 	%f90, %f85, %f89;
	fma.rn.f32 	%f91, %f84, %f88, %f90;
	mul.wide.s32 	%rd9, %r49, 4;
	add.s64 	%rd10, %rd4, %rd9;
	ld.global.nc.f32 	%f92, [%rd10];
	fma.rn.f32 	%f93, %f86, %f92, %f91;
	mul.wide.s32 	%rd11, %r51, 4;
	add.s64 	%rd12, %rd4, %rd11;
	ld.global.nc.f32 	%f94, [%rd12];
	fma.rn.f32 	%f1, %f87, %f94, %f93;
	ld.global.nc.f32 	%f95, [%rd6+4];
	ld.global.nc.f32 	%f96, [%rd8+4];
	mul.f32 	%f97, %f85, %f96;
	fma.rn.f32 	%f98, %f84, %f95, %f97;
	ld.global.nc.f32 	%f99, [%rd10+4];
	fma.rn.f32 	%f100, %f86, %f99, %f98;
	ld.global.nc.f32 	%f101, [%rd12+4];
	fma.rn.f32 	%f2, %f87, %f101, %f100;
	ld.global.nc.f32 	%f102, [%rd6+8];
	ld.global.nc.f32 	%f103, [%rd8+8];
	mul.f32 	%f104, %f85, %f103;
	fma.rn.f32 	%f105, %f84, %f102, %f104;
	ld.global.nc.f32 	%f106, [%rd10+8];
	fma.rn.f32 	%f107, %f86, %f106, %f105;
	ld.global.nc.f32 	%f108, [%rd12+8];
	fma.rn.f32 	%f3, %f87, %f108, %f107;
	add.f32 	%f109, %f65, %f58;
	max.f32 	%f110, %f109, 0f00000000;
	min.f32 	%f111, %f110, 0f3F800000;
	fma.rn.f32 	%f112, %f111, %f57, 0fBF000000;
	cvt.rmi.f32.f32 	%f113, %f112;
	cvt.rzi.s32.f32 	%r52, %f113;
	add.s32 	%r53, %r52, 1;
	cvt.rn.f32.s32 	%f114, %r52;
	sub.f32 	%f115, %f112, %f114;
	min.s32 	%r54, %r52, %r32;
	max.s32 	%r55, %r54, 0;
	min.s32 	%r56, %r53, %r32;
	max.s32 	%r57, %r56, 0;
	add.s32 	%r58, %r42, %r55;
	shl.b32 	%r59, %r58, 2;
	add.s32 	%r60, %r42, %r57;
	shl.b32 	%r61, %r60, 2;
	add.s32 	%r62, %r47, %r55;
	shl.b32 	%r63, %r62, 2;
	add.s32 	%r64, %r47, %r57;
	shl.b32 	%r65, %r64, 2;
	sub.f32 	%f116, %f81, %f115;
	mul.f32 	%f117, %f116, %f83;
	mul.f32 	%f118, %f115, %f83;
	mul.f32 	%f119, %f116, %f80;
	mul.f32 	%f120, %f115, %f80;
	mul.wide.s32 	%rd13, %r59, 4;
	add.s64 	%rd14, %rd4, %rd13;
	ld.global.nc.f32 	%f121, [%rd14];
	mul.wide.s32 	%rd15, %r61, 4;
	add.s64 	%rd16, %rd4, %rd15;
	ld.global.nc.f32 	%f122, [%rd16];
	mul.f32 	%f123, %f118, %f122;
	fma.rn.f32 	%f124, %f117, %f121, %f123;
	mul.wide.s32 	%rd17, %r63, 4;
	add.s64 	%rd18, %rd4, %rd17;
	ld.global.nc.f32 	%f125, [%rd18];
	fma.rn.f32 	%f126, %f119, %f125, %f124;
	mul.wide.s32 	%rd19, %r65, 4;
	add.s64 	%rd20, %rd4, %rd19;
	ld.global.nc.f32 	%f127, [%rd20];
	fma.rn.f32 	%f4, %f120, %f127, %f126;
	ld.global.nc.f32 	%f128, [%rd14+4];
	ld.global.nc.f32 	%f129, [%rd16+4];
	mul.f32 	%f130, %f118, %f129;
	fma.rn.f32 	%f131, %f117, %f128, %f130;
	ld.global.nc.f32 	%f132, [%rd18+4];
	fma.rn.f32 	%f133, %f119, %f132, %f131;
	ld.global.nc.f32 	%f134, [%rd20+4];
	fma.rn.f32 	%f5, %f120, %f134, %f133;
	ld.global.nc.f32 	%f135, [%rd14+8];
	ld.global.nc.f32 	%f136, [%rd16+8];
	mul.f32 	%f137, %f118, %f136;
	fma.rn.f32 	%f138, %f117, %f135, %f137;
	ld.global.nc.f32 	%f139, [%rd18+8];
	fma.rn.f32 	%f140, %f119, %f139, %f138;
	ld.global.nc.f32 	%f141, [%rd20+8];
	fma.rn.f32 	%f6, %f120, %f141, %f140;
	add.f32 	%f142, %f67, %f62;
	max.f32 	%f143, %f142, 0f00000000;
	min.f32 	%f144, %f143, 0f3F800000;
	fma.rn.f32 	%f145, %f144, %f61, 0fBF000000;
	cvt.rmi.f32.f32 	%f146, %f145;
	cvt.rzi.s32.f32 	%r66, %f146;
	add.s32 	%r67, %r66, 1;
	cvt.rn.f32.s32 	%f147, %r66;
	sub.f32 	%f148, %f145, %f147;
	min.s32 	%r68, %r66, %r37;
	max.s32 	%r69, %r68, 0;
	min.s32 	%r70, %r67, %r37;
	max.s32 	%r71, %r70, 0;
	mul.lo.s32 	%r72, %r69, %r218;
	add.s32 	%r73, %r72, %r34;
	shl.b32 	%r74, %r73, 2;
	add.s32 	%r75, %r72, %r36;
	shl.b32 	%r76, %r75, 2;
	mul.lo.s32 	%r77, %r71, %r218;
	add.s32 	%r78, %r77, %r34;
	shl.b32 	%r79, %r78, 2;
	add.s32 	%r80, %r77, %r36;
	shl.b32 	%r81, %r80, 2;
	sub.f32 	%f149, %f81, %f148;
	mul.f32 	%f150, %f82, %f149;
	mul.f32 	%f151, %f78, %f149;
	mul.f32 	%f152, %f82, %f148;
	mul.f32 	%f153, %f78, %f148;
	mul.wide.s32 	%rd21, %r74, 4;
	add.s64 	%rd22, %rd4, %rd21;
	ld.global.nc.f32 	%f154, [%rd22];
	mul.wide.s32 	%rd23, %r76, 4;
	add.s64 	%rd24, %rd4, %rd23;
	ld.global.nc.f32 	%f155, [%rd24];
	mul.f32 	%f156, %f151, %f155;
	fma.rn.f32 	%f157, %f150, %f154, %f156;
	mul.wide.s32 	%rd25, %r79, 4;
	add.s64 	%rd26, %rd4, %rd25;
	ld.global.nc.f32 	%f158, [%rd26];
	fma.rn.f32 	%f159, %f152, %f158, %f157;
	mul.wide.s32 	%rd27, %r81, 4;
	add.s64 	%rd28, %rd4, %rd27;
	ld.global.nc.f32 	%f160, [%rd28];
	fma.rn.f32 	%f7, %f153, %f160, %f159;
	ld.global.nc.f32 	%f161, [%rd22+4];
	ld.global.nc.f32 	%f162, [%rd24+4];
	mul.f32 	%f163, %f151, %f162;
	fma.rn.f32 	%f164, %f150, %f161, %f163;
	ld.global.nc.f32 	%f165, [%rd26+4];
	fma.rn.f32 	%f166, %f152, %f165, %f164;
	ld.global.nc.f32 	%f167, [%rd28+4];
	fma.rn.f32 	%f8, %f153, %f167, %f166;
	ld.global.nc.f32 	%f168, [%rd22+8];
	ld.global.nc.f32 	%f169, [%rd24+8];
	mul.f32 	%f170, %f151, %f169;
	fma.rn.f32 	%f171, %f150, %f168, %f170;
	ld.global.nc.f32 	%f172, [%rd26+8];
	fma.rn.f32 	%f173, %f152, %f172, %f171;
	ld.global.nc.f32 	%f174, [%rd28+8];
	fma.rn.f32 	%f9, %f153, %f174, %f173;
	add.s32 	%r82, %r72, %r55;
	shl.b32 	%r83, %r82, 2;
	add.s32 	%r84, %r72, %r57;
	shl.b32 	%r85, %r84, 2;
	add.s32 	%r86, %r77, %r55;
	shl.b32 	%r87, %r86, 2;
	add.s32 	%r88, %r77, %r57;
	shl.b32 	%r89, %r88, 2;
	mul.f32 	%f175, %f116, %f149;
	mul.f32 	%f176, %f115, %f149;
	mul.f32 	%f177, %f116, %f148;
	mul.f32 	%f178, %f115, %f148;
	mul.wide.s32 	%rd29, %r83, 4;
	add.s64 	%rd30, %rd4, %rd29;
	ld.global.nc.f32 	%f179, [%rd30];
	mul.wide.s32 	%rd31, %r85, 4;
	add.s64 	%rd32, %rd4, %rd31;
	ld.global.nc.f32 	%f180, [%rd32];
	mul.f32 	%f181, %f176, %f180;
	fma.rn.f32 	%f182, %f175, %f179, %f181;
	mul.wide.s32 	%rd33, %r87, 4;
	add.s64 	%rd34, %rd4, %rd33;
	ld.global.nc.f32 	%f183, [%rd34];
	fma.rn.f32 	%f184, %f177, %f183, %f182;
	mul.wide.s32 	%rd35, %r89, 4;
	add.s64 	%rd36, %rd4, %rd35;
	ld.global.nc.f32 	%f185, [%rd36];
	fma.rn.f32 	%f10, %f178, %f185, %f184;
	ld.global.nc.f32 	%f186, [%rd30+4];
	ld.global.nc.f32 	%f187, [%rd32+4];
	mul.f32 	%f188, %f176, %f187;
	fma.rn.f32 	%f189, %f175, %f186, %f188;
	ld.global.nc.f32 	%f190, [%rd34+4];
	fma.rn.f32 	%f191, %f177, %f190, %f189;
	ld.global.nc.f32 	%f192, [%rd36+4];
	fma.rn.f32 	%f11, %f178, %f192, %f191;
	ld.global.nc.f32 	%f193, [%rd30+8];
	ld.global.nc.f32 	%f194, [%rd32+8];
	mul.f32 	%f195, %f176, %f194;
	fma.rn.f32 	%f196, %f175, %f193, %f195;
	ld.global.nc.f32 	%f197, [%rd34+8];
	fma.rn.f32 	%f198, %f177, %f197, %f196;
	ld.global.nc.f32 	%f199, [%rd36+8];
	fma.rn.f32 	%f12, %f178, %f199, %f198;
	max.f32 	%f200, %f58, 0f00000000;
	min.f32 	%f201, %f200, 0f3F800000;
	fma.rn.f32 	%f202, %f201, %f57, 0fBF000000;
	cvt.rmi.f32.f32 	%f203, %f202;
	cvt.rzi.s32.f32 	%r90, %f203;
	add.s32 	%r91, %r90, 1;
	cvt.rn.f32.s32 	%f204, %r90;
	sub.f32 	%f205, %f202, %f204;
	min.s32 	%r92, %r90, %r32;
	max.s32 	%r93, %r92, 0;
	min.s32 	%r94, %r91, %r32;
	max.s32 	%r95, %r94, 0;
	add.s32 	%r96, %r42, %r93;
	shl.b32 	%r97, %r96, 2;
	add.s32 	%r98, %r42, %r95;
	shl.b32 	%r99, %r98, 2;
	add.s32 	%r100, %r47, %r93;
	shl.b32 	%r101, %r100, 2;
	add.s32 	%r102, %r47, %r95;
	shl.b32 	%r103, %r102, 2;
	sub.f32 	%f206, %f81, %f205;
	mul.f32 	%f207, %f206, %f83;
	mul.f32 	%f208, %f205, %f83;
	mul.f32 	%f209, %f206, %f80;
	mul.f32 	%f210, %f205, %f80;
	mul.wide.s32 	%rd37, %r97, 4;
	add.s64 	%rd38, %rd4, %rd37;
	ld.global.nc.f32 	%f211, [%rd38];
	mul.wide.s32 	%rd39, %r99, 4;
	add.s64 	%rd40, %rd4, %rd39;
	ld.global.nc.f32 	%f212, [%rd40];
	mul.f32 	%f213, %f208, %f212;
	fma.rn.f32 	%f214, %f207, %f211, %f213;
	mul.wide.s32 	%rd41, %r101, 4;
	add.s64 	%rd42, %rd4, %rd41;
	ld.global.nc.f32 	%f215, [%rd42];
	fma.rn.f32 	%f216, %f209, %f215, %f214;
	mul.wide.s32 	%rd43, %r103, 4;
	add.s64 	%rd44, %rd4, %rd43;
	ld.global.nc.f32 	%f217, [%rd44];
	fma.rn.f32 	%f13, %f210, %f217, %f216;
	ld.global.nc.f32 	%f218, [%rd38+4];
	ld.global.nc.f32 	%f219, [%rd40+4];
	mul.f32 	%f220, %f208, %f219;
	fma.rn.f32 	%f221, %f207, %f218, %f220;
	ld.global.nc.f32 	%f222, [%rd42+4];
	fma.rn.f32 	%f223, %f209, %f222, %f221;
	ld.global.nc.f32 	%f224, [%rd44+4];
	fma.rn.f32 	%f14, %f210, %f224, %f223;
	ld.global.nc.f32 	%f225, [%rd38+8];
	ld.global.nc.f32 	%f226, [%rd40+8];
	mul.f32 	%f227, %f208, %f226;
	fma.rn.f32 	%f228, %f207, %f225, %f227;
	ld.global.nc.f32 	%f229, [%rd42+8];
	fma.rn.f32 	%f230, %f209, %f229, %f228;
	ld.global.nc.f32 	%f231, [%rd44+8];
	fma.rn.f32 	%f15, %f210, %f231, %f230;
	max.f32 	%f232, %f62, 0f00000000;
	min.f32 	%f233, %f232, 0f3F800000;
	fma.rn.f32 	%f234, %f233, %f61, 0fBF000000;
	cvt.rmi.f32.f32 	%f235, %f234;
	cvt.rzi.s32.f32 	%r104, %f235;
	add.s32 	%r105, %r104, 1;
	cvt.rn.f32.s32 	%f236, %r104;
	sub.f32 	%f237, %f234, %f236;
	min.s32 	%r106, %r104, %r37;
	max.s32 	%r107, %r106, 0;
	min.s32 	%r108, %r105, %r37;
	max.s32 	%r109, %r108, 0;
	mul.lo.s32 	%r110, %r107, %r218;
	add.s32 	%r111, %r110, %r34;
	shl.b32 	%r112, %r111, 2;
	add.s32 	%r113, %r110, %r36;
	shl.b32 	%r114, %r113, 2;
	mul.lo.s32 	%r115, %r109, %r218;
	add.s32 	%r116, %r115, %r34;
	shl.b32 	%r117, %r116, 2;
	add.s32 	%r118, %r115, %r36;
	shl.b32 	%r119, %r118, 2;
	sub.f32 	%f238, %f81, %f237;
	mul.f32 	%f239, %f82, %f238;
	mul.f32 	%f240, %f78, %f238;
	mul.f32 	%f241, %f237, %f82;
	mul.f32 	%f242, %f78, %f237;
	mul.wide.s32 	%rd45, %r112, 4;
	add.s64 	%rd46, %rd4, %rd45;
	ld.global.nc.f32 	%f243, [%rd46];
	mul.wide.s32 	%rd47, %r114, 4;
	add.s64 	%rd48, %rd4, %rd47;
	ld.global.nc.f32 	%f244, [%rd48];
	mul.f32 	%f245, %f240, %f244;
	fma.rn.f32 	%f246, %f239, %f243, %f245;
	mul.wide.s32 	%rd49, %r117, 4;
	add.s64 	%rd50, %rd4, %rd49;
	ld.global.nc.f32 	%f247, [%rd50];
	fma.rn.f32 	%f248, %f241, %f247, %f246;
	mul.wide.s32 	%rd51, %r119, 4;
	add.s64 	%rd52, %rd4, %rd51;
	ld.global.nc.f32 	%f249, [%rd52];
	fma.rn.f32 	%f16, %f242, %f249, %f248;
	ld.global.nc.f32 	%f250, [%rd46+4];
	ld.global.nc.f32 	%f251, [%rd48+4];
	mul.f32 	%f252, %f240, %f251;
	fma.rn.f32 	%f253, %f239, %f250, %f252;
	ld.global.nc.f32 	%f254, [%rd50+4];
	fma.rn.f32 	%f255, %f241, %f254, %f253;
	ld.global.nc.f32 	%f256, [%rd52+4];
	fma.rn.f32 	%f17, %f242, %f256, %f255;
	ld.global.nc.f32 	%f257, [%rd46+8];
	ld.global.nc.f32 	%f258, [%rd48+8];
	mul.f32 	%f259, %f240, %f258;
	fma.rn.f32 	%f260, %f239, %f257, %f259;
	ld.global.nc.f32 	%f261, [%rd50+8];
	fma.rn.f32 	%f262, %f241, %f261, %f260;
	ld.global.nc.f32 	%f263, [%rd52+8];
	fma.rn.f32 	%f18, %f242, %f263, %f262;
	add.s32 	%r120, %r110, %r55;
	shl.b32 	%r121, %r120, 2;
	add.s32 	%r122, %r110, %r57;
	shl.b32 	%r123, %r122, 2;
	add.s32 	%r124, %r115, %r55;
	shl.b32 	%r125, %r124, 2;
	add.s32 	%r126, %r115, %r57;
	shl.b32 	%r127, %r126, 2;
	mul.f32 	%f264, %f116, %f238;
	mul.f32 	%f265, %f115, %f238;
	mul.f32 	%f266, %f237, %f116;
	mul.f32 	%f267, %f115, %f237;
	mul.wide.s32 	%rd53, %r121, 4;
	add.s64 	%rd54, %rd4, %rd53;
	ld.global.nc.f32 	%f268, [%rd54];
	mul.wide.s32 	%rd55, %r123, 4;
	add.s64 	%rd56, %rd4, %rd55;
	ld.global.nc.f32 	%f269, [%rd56];
	mul.f32 	%f270, %f265, %f269;
	fma.rn.f32 	%f271, %f264, %f268, %f270;
	mul.wide.s32 	%rd57, %r125, 4;
	add.s64 	%rd58, %rd4, %rd57;
	ld.global.nc.f32 	%f272, [%rd58];
	fma.rn.f32 	%f273, %f266, %f272, %f271;
	mul.wide.s32 	%rd59, %r127, 4;
	add.s64 	%rd60, %rd4, %rd59;
	ld.global.nc.f32 	%f274, [%rd60];
	fma.rn.f32 	%f19, %f267, %f274, %f273;
	ld.global.nc.f32 	%f275, [%rd54+4];
	ld.global.nc.f32 	%f276, [%rd56+4];
	mul.f32 	%f277, %f265, %f276;
	fma.rn.f32 	%f278, %f264, %f275, %f277;
	ld.global.nc.f32 	%f279, [%rd58+4];
	fma.rn.f32 	%f280, %f266, %f279, %f278;
	ld.global.nc.f32 	%f281, [%rd60+4];
	fma.rn.f32 	%f20, %f267, %f281, %f280;
	ld.global.nc.f32 	%f282, [%rd54+8];
	ld.global.nc.f32 	%f283, [%rd56+8];
	mul.f32 	%f284, %f265, %f283;
	fma.rn.f32 	%f285, %f264, %f282, %f284;
	ld.global.nc.f32 	%f286, [%rd58+8];
	fma.rn.f32 	%f287, %f266, %f286, %f285;
	ld.global.nc.f32 	%f288, [%rd60+8];
	fma.rn.f32 	%f21, %f267, %f288, %f287;
	add.s32 	%r128, %r72, %r93;
	shl.b32 	%r129, %r128, 2;
	add.s32 	%r130, %r72, %r95;
	shl.b32 	%r131, %r130, 2;
	add.s32 	%r132, %r77, %r93;
	shl.b32 	%r133, %r132, 2;
	add.s32 	%r134, %r77, %r95;
	shl.b32 	%r135, %r134, 2;
	mul.f32 	%f289, %f206, %f149;
	mul.f32 	%f290, %f205, %f149;
	mul.f32 	%f291, %f206, %f148;
	mul.f32 	%f292, %f205, %f148;
	mul.wide.s32 	%rd61, %r129, 4;
	add.s64 	%rd62, %rd4, %rd61;
	ld.global.nc.f32 	%f293, [%rd62];
	mul.wide.s32 	%rd63, %r131, 4;
	add.s64 	%rd64, %rd4, %rd63;
	ld.global.nc.f32 	%f294, [%rd64];
	mul.f32 	%f295, %f290, %f294;
	fma.rn.f32 	%f296, %f289, %f293, %f295;
	mul.wide.s32 	%rd65, %r133, 4;
	add.s64 	%rd66, %rd4, %rd65;
	ld.global.nc.f32 	%f297, [%rd66];
	fma.rn.f32 	%f298, %f291, %f297, %f296;
	mul.wide.s32 	%rd67, %r135, 4;
	add.s64 	%rd68, %rd4, %rd67;
	ld.global.nc.f32 	%f299, [%rd68];
	fma.rn.f32 	%f22, %f292, %f299, %f298;
	ld.global.nc.f32 	%f300, [%rd62+4];
	ld.global.nc.f32 	%f301, [%rd64+4];
	mul.f32 	%f302, %f290, %f301;
	fma.rn.f32 	%f303, %f289, %f300, %f302;
	ld.global.nc.f32 	%f304, [%rd66+4];
	fma.rn.f32 	%f305, %f291, %f304, %f303;
	ld.global.nc.f32 	%f306, [%rd68+4];
	fma.rn.f32 	%f23, %f292, %f306, %f305;
	ld.global.nc.f32 	%f307, [%rd62+8];
	ld.global.nc.f32 	%f308, [%rd64+8];
	mul.f32 	%f309, %f290, %f308;
	fma.rn.f32 	%f310, %f289, %f307, %f309;
	ld.global.nc.f32 	%f311, [%rd66+8];
	fma.rn.f32 	%f312, %f291, %f311, %f310;
	ld.global.nc.f32 	%f313, [%rd68+8];
	fma.rn.f32 	%f24, %f292, %f313, %f312;
	sub.f32 	%f314, %f58, %f63;
	sub.f32 	%f315, %f62, %f64;
	max.f32 	%f316, %f314, 0f00000000;
	min.f32 	%f317, %f316, 0f3F800000;
	max.f32 	%f318, %f315, 0f00000000;
	min.f32 	%f319, %f318, 0f3F800000;
	fma.rn.f32 	%f320, %f317, %f57, 0fBF000000;
	fma.rn.f32 	%f321, %f319, %f61, 0fBF000000;
	cvt.rmi.f32.f32 	%f322, %f320;
	cvt.rzi.s32.f32 	%r136, %f322;
	cvt.rmi.f32.f32 	%f323, %f321;
	cvt.rzi.s32.f32 	%r137, %f323;
	add.s32 	%r138, %r136, 1;
	add.s32 	%r139, %r137, 1;
	cvt.rn.f32.s32 	%f324, %r136;
	sub.f32 	%f325, %f320, %f324;
	cvt.rn.f32.s32 	%f326, %r137;
	sub.f32 	%f327, %f321, %f326;
	min.s32 	%r140, %r136, %r32;
	max.s32 	%r141, %r140, 0;
	min.s32 	%r142, %r138, %r32;
	max.s32 	%r143, %r142, 0;
	min.s32 	%r144, %r137, %r37;
	max.s32 	%r145, %r144, 0;
	min.s32 	%r146, %r139, %r37;
	max.s32 	%r147, %r146, 0;
	mul.lo.s32 	%r148, %r145, %r218;
	add.s32 	%r149, %r148, %r141;
	shl.b32 	%r150, %r149, 2;
	add.s32 	%r151, %r148, %r143;
	shl.b32 	%r152, %r151, 2;
	mul.lo.s32 	%r153, %r147, %r218;
	add.s32 	%r154, %r153, %r141;
	shl.b32 	%r155, %r154, 2;
	add.s32 	%r156, %r153, %r143;
	shl.b32 	%r157, %r156, 2;
	sub.f32 	%f328, %f81, %f325;
	sub.f32 	%f329, %f81, %f327;
	mul.f32 	%f330, %f328, %f329;
	mul.f32 	%f331, %f325, %f329;
	mul.f32 	%f332, %f328, %f327;
	mul.f32 	%f333, %f325, %f327;
	mul.wide.s32 	%rd69, %r150, 4;
	add.s64 	%rd70, %rd4, %rd69;
	ld.global.nc.f32 	%f334, [%rd70];
	mul.wide.s32 	%rd71, %r152, 4;
	add.s64 	%rd72, %rd4, %rd71;
	ld.global.nc.f32 	%f335, [%rd72];
	mul.f32 	%f336, %f331, %f335;
	fma.rn.f32 	%f337, %f330, %f334, %f336;
	mul.wide.s32 	%rd73, %r155, 4;
	add.s64 	%rd74, %rd4, %rd73;
	ld.global.nc.f32 	%f338, [%rd74];
	fma.rn.f32 	%f339, %f332, %f338, %f337;
	mul.wide.s32 	%rd75, %r157, 4;
	add.s64 	%rd76, %rd4, %rd75;
	ld.global.nc.f32 	%f340, [%rd76];
	fma.rn.f32 	%f25, %f333, %f340, %f339;
	ld.global.nc.f32 	%f341, [%rd70+4];
	ld.global.nc.f32 	%f342, [%rd72+4];
	mul.f32 	%f343, %f331, %f342;
	fma.rn.f32 	%f344, %f330, %f341, %f343;
	ld.global.nc.f32 	%f345, [%rd74+4];
	fma.rn.f32 	%f346, %f332, %f345, %f344;
	ld.global.nc.f32 	%f347, [%rd76+4];
	fma.rn.f32 	%f26, %f333, %f347, %f346;
	ld.global.nc.f32 	%f348, [%rd70+8];
	ld.global.nc.f32 	%f349, [%rd72+8];
	mul.f32 	%f350, %f331, %f349;
	fma.rn.f32 	%f351, %f330, %f348, %f350;
	ld.global.nc.f32 	%f352, [%rd74+8];
	fma.rn.f32 	%f353, %f332, %f352, %f351;
	ld.global.nc.f32 	%f354, [%rd76+8];
	fma.rn.f32 	%f27, %f333, %f354, %f353;
	add.f32 	%f355, %f63, %f58;
	max.f32 	%f356, %f355, 0f00000000;
	min.f32 	%f357, %f356, 0f3F800000;
	fma.rn.f32 	%f358, %f357, %f57, 0fBF000000;
	cvt.rmi.f32.f32 	%f359, %f358;
	cvt.rzi.s32.f32 	%r158, %f359;
	add.s32 	%r159, %r158, 1;
	cvt.rn.f32.s32 	%f360, %r158;
	sub.f32 	%f361, %f358, %f360;
	min.s32 	%r160, %r158, %r32;
	max.s32 	%r161, %r160, 0;
	min.s32 	%r162, %r159, %r32;
	max.s32 	%r163, %r162, 0;
	add.s32 	%r164, %r148, %r161;
	shl.b32 	%r165, %r164, 2;
	add.s32 	%r166, %r148, %r163;
	shl.b32 	%r167, %r166, 2;
	add.s32 	%r168, %r153, %r161;
	shl.b32 	%r169, %r168, 2;
	add.s32 	%r170, %r153, %r163;
	shl.b32 	%r171, %r170, 2;
	sub.f32 	%f362, %f81, %f361;
	mul.f32 	%f363, %f362, %f329;
	mul.f32 	%f364, %f361, %f329;
	mul.f32 	%f365, %f362, %f327;
	mul.f32 	%f366, %f361, %f327;
	mul.wide.s32 	%rd77, %r165, 4;
	add.s64 	%rd78, %rd4, %rd77;
	ld.global.nc.f32 	%f367, [%rd78];
	mul.wide.s32 	%rd79, %r167, 4;
	add.s64 	%rd80, %rd4, %rd79;
	ld.global.nc.f32 	%f368, [%rd80];
	mul.f32 	%f369, %f364, %f368;
	fma.rn.f32 	%f370, %f363, %f367, %f369;
	mul.wide.s32 	%rd81, %r169, 4;
	add.s64 	%rd82, %rd4, %rd81;
	ld.global.nc.f32 	%f371, [%rd82];
	fma.rn.f32 	%f372, %f365, %f371, %f370;
	mul.wide.s32 	%rd83, %r171, 4;
	add.s64 	%rd84, %rd4, %rd83;
	ld.global.nc.f32 	%f373, [%rd84];
	fma.rn.f32 	%f28, %f366, %f373, %f372;
	ld.global.nc.f32 	%f374, [%rd78+4];
	ld.global.nc.f32 	%f375, [%rd80+4];
	mul.f32 	%f376, %f364, %f375;
	fma.rn.f32 	%f377, %f363, %f374, %f376;
	ld.global.nc.f32 	%f378, [%rd82+4];
	fma.rn.f32 	%f379, %f365, %f378, %f377;
	ld.global.nc.f32 	%f380, [%rd84+4];
	fma.rn.f32 	%f29, %f366, %f380, %f379;
	ld.global.nc.f32 	%f381, [%rd78+8];
	ld.global.nc.f32 	%f382, [%rd80+8];
	mul.f32 	%f383, %f364, %f382;
	fma.rn.f32 	%f384, %f363, %f381, %f383;
	ld.global.nc.f32 	%f385, [%rd82+8];
	fma.rn.f32 	%f386, %f365, %f385, %f384;
	ld.global.nc.f32 	%f387, [%rd84+8];
	fma.rn.f32 	%f30, %f366, %f387, %f386;
	add.f32 	%f388, %f64, %f62;
	max.f32 	%f389, %f388, 0f00000000;
	min.f32 	%f390, %f389, 0f3F800000;
	fma.rn.f32 	%f391, %f390, %f61, 0fBF000000;
	cvt.rmi.f32.f32 	%f392, %f391;
	cvt.rzi.s32.f32 	%r172, %f392;
	add.s32 	%r173, %r172, 1;
	cvt.rn.f32.s32 	%f393, %r172;
	sub.f32 	%f394, %f391, %f393;
	min.s32 	%r174, %r172, %r37;
	max.s32 	%r175, %r174, 0;
	min.s32 	%r176, %r173, %r37;
	max.s32 	%r177, %r176, 0;
	mul.lo.s32 	%r178, %r175, %r218;
	add.s32 	%r179, %r178, %r141;
	shl.b32 	%r180, %r179, 2;
	add.s32 	%r181, %r178, %r143;
	shl.b32 	%r182, %r181, 2;
	mul.lo.s32 	%r183, %r177, %r218;
	add.s32 	%r184, %r183, %r141;
	shl.b32 	%r185, %r184, 2;
	add.s32 	%r186, %r183, %r143;
	shl.b32 	%r187, %r186, 2;
	sub.f32 	%f395, %f81, %f394;
	mul.f32 	%f396, %f328, %f395;
	mul.f32 	%f397, %f325, %f395;
	mul.f32 	%f398, %f328, %f394;
	mul.f32 	%f399, %f325, %f394;
	mul.wide.s32 	%rd85, %r180, 4;
	add.s64 	%rd86, %rd4, %rd85;
	ld.global.nc.f32 	%f400, [%rd86];
	mul.wide.s32 	%rd87, %r182, 4;
	add.s64 	%rd88, %rd4, %rd87;
	ld.global.nc.f32 	%f401, [%rd88];
	mul.f32 	%f402, %f397, %f401;
	fma.rn.f32 	%f403, %f396, %f400, %f402;
	mul.wide.s32 	%rd89, %r185, 4;
	add.s64 	%rd90, %rd4, %rd89;
	ld.global.nc.f32 	%f404, [%rd90];
	fma.rn.f32 	%f405, %f398, %f404, %f403;
	mul.wide.s32 	%rd91, %r187, 4;
	add.s64 	%rd92, %rd4, %rd91;
	ld.global.nc.f32 	%f406, [%rd92];
	fma.rn.f32 	%f31, %f399, %f406, %f405;
	ld.global.nc.f32 	%f407, [%rd86+4];
	ld.global.nc.f32 	%f408, [%rd88+4];
	mul.f32 	%f409, %f397, %f408;
	fma.rn.f32 	%f410, %f396, %f407, %f409;
	ld.global.nc.f32 	%f411, [%rd90+4];
	fma.rn.f32 	%f412, %f398, %f411, %f410;
	ld.global.nc.f32 	%f413, [%rd92+4];
	fma.rn.f32 	%f32, %f399, %f413, %f412;
	ld.global.nc.f32 	%f414, [%rd86+8];
	ld.global.nc.f32 	%f415, [%rd88+8];
	mul.f32 	%f416, %f397, %f415;
	fma.rn.f32 	%f417, %f396, %f414, %f416;
	ld.global.nc.f32 	%f418, [%rd90+8];
	fma.rn.f32 	%f419, %f398, %f418, %f417;
	ld.global.nc.f32 	%f420, [%rd92+8];
	fma.rn.f32 	%f33, %f399, %f420, %f419;
	add.s32 	%r188, %r178, %r161;
	shl.b32 	%r189, %r188, 2;
	add.s32 	%r190, %r178, %r163;
	shl.b32 	%r191, %r190, 2;
	add.s32 	%r192, %r183, %r161;
	shl.b32 	%r193, %r192, 2;
	add.s32 	%r194, %r183, %r163;
	shl.b32 	%r195, %r194, 2;
	mul.f32 	%f421, %f362, %f395;
	mul.f32 	%f422, %f361, %f395;
	mul.f32 	%f423, %f362, %f394;
	mul.f32 	%f424, %f361, %f394;
	mul.wide.s32 	%rd93, %r189, 4;
	add.s64 	%rd94, %rd4, %rd93;
	ld.global.nc.f32 	%f425, [%rd94];
	mul.wide.s32 	%rd95, %r191, 4;
	add.s64 	%rd96, %rd4, %rd95;
	ld.global.nc.f32 	%f426, [%rd96];
	mul.f32 	%f427, %f422, %f426;
	fma.rn.f32 	%f428, %f421, %f425, %f427;
	mul.wide.s32 	%rd97, %r193, 4;
	add.s64 	%rd98, %rd4, %rd97;
	ld.global.nc.f32 	%f429, [%rd98];
	fma.rn.f32 	%f430, %f423, %f429, %f428;
	mul.wide.s32 	%rd99, %r195, 4;
	add.s64 	%rd100, %rd4, %rd99;
	ld.global.nc.f32 	%f431, [%rd100];
	fma.rn.f32 	%f34, %f424, %f431, %f430;
	ld.global.nc.f32 	%f432, [%rd94+4];
	ld.global.nc.f32 	%f433, [%rd96+4];
	mul.f32 	%f434, %f422, %f433;
	fma.rn.f32 	%f435, %f421, %f432, %f434;
	ld.global.nc.f32 	%f436, [%rd98+4];
	fma.rn.f32 	%f437, %f423, %f436, %f435;
	ld.global.nc.f32 	%f438, [%rd100+4];
	fma.rn.f32 	%f35, %f424, %f438, %f437;
	ld.global.nc.f32 	%f439, [%rd94+8];
	ld.global.nc.f32 	%f440, [%rd96+8];
	mul.f32 	%f441, %f422, %f440;
	fma.rn.f32 	%f442, %f421, %f439, %f441;
	ld.global.nc.f32 	%f443, [%rd98+8];
	fma.rn.f32 	%f444, %f423, %f443, %f442;
	ld.global.nc.f32 	%f445, [%rd100+8];
	fma.rn.f32 	%f36, %f424, %f445, %f444;
	add.s32 	%r196, %r110, %r93;
	shl.b32 	%r197, %r196, 2;
	add.s32 	%r198, %r110, %r95;
	shl.b32 	%r199, %r198, 2;
	add.s32 	%r200, %r115, %r93;
	shl.b32 	%r201, %r200, 2;
	add.s32 	%r202, %r115, %r95;
	shl.b32 	%r203, %r202, 2;
	mul.f32 	%f446, %f206, %f238;
	mul.f32 	%f447, %f205, %f238;
	mul.f32 	%f448, %f206, %f237;
	mul.f32 	%f449, %f205, %f237;
	mul.wide.s32 	%rd101, %r197, 4;
	add.s64 	%rd102, %rd4, %rd101;
	ld.global.nc.f32 	%f450, [%rd102];
	mul.wide.s32 	%rd103, %r199, 4;
	add.s64 	%rd104, %rd4, %rd103;
	ld.global.nc.f32 	%f451, [%rd104];
	mul.f32 	%f452, %f447, %f451;
	fma.rn.f32 	%f453, %f446, %f450, %f452;
	mul.wide.s32 	%rd105, %r201, 4;
	add.s64 	%rd106, %rd4, %rd105;
	ld.global.nc.f32 	%f454, [%rd106];
	fma.rn.f32 	%f455, %f448, %f454, %f453;
	mul.wide.s32 	%rd107, %r203, 4;
	add.s64 	%rd108, %rd4, %rd107;
	ld.global.nc.f32 	%f456, [%rd108];
	fma.rn.f32 	%f37, %f449, %f456, %f455;
	ld.global.nc.f32 	%f457, [%rd102+4];
	ld.global.nc.f32 	%f458, [%rd104+4];
	mul.f32 	%f459, %f447, %f458;
	fma.rn.f32 	%f460, %f446, %f457, %f459;
	ld.global.nc.f32 	%f461, [%rd106+4];
	fma.rn.f32 	%f462, %f448, %f461, %f460;
	ld.global.nc.f32 	%f463, [%rd108+4];
	fma.rn.f32 	%f38, %f449, %f463, %f462;
	ld.global.nc.f32 	%f464, [%rd102+8];
	ld.global.nc.f32 	%f465, [%rd104+8];
	mul.f32 	%f466, %f447, %f465;
	fma.rn.f32 	%f467, %f446, %f464, %f466;
	ld.global.nc.f32 	%f468, [%rd106+8];
	fma.rn.f32 	%f469, %f448, %f468, %f467;
	ld.global.nc.f32 	%f470, [%rd108+8];
	fma.rn.f32 	%f39, %f449, %f470, %f469;
	setp.eq.s32 	%p13, %r225, 0;
	@%p13 bra 	$L__BB0_5;
	mul.f32 	%f471, %f26, 0f3F371759;
	fma.rn.f32 	%f472, %f25, 0f3E59B3D0, %f471;
	fma.rn.f32 	%f473, %f27, 0f3D93DD98, %f472;
	add.f32 	%f474, %f473, 0f3F800000;
	rcp.rn.f32 	%f475, %f474;
	mul.f32 	%f476, %f29, 0f3F371759;
	fma.rn.f32 	%f477, %f28, 0f3E59B3D0, %f476;
	fma.rn.f32 	%f478, %f30, 0f3D93DD98, %f477;
	add.f32 	%f479, %f478, 0f3F800000;
	rcp.rn.f32 	%f480, %f479;
	mul.f32 	%f481, %f32, 0f3F371759;
	fma.rn.f32 	%f482, %f31, 0f3E59B3D0, %f481;
	fma.rn.f32 	%f483, %f33, 0f3D93DD98, %f482;
	add.f32 	%f484, %f483, 0f3F800000;
	rcp.rn.f32 	%f485, %f484;
	mul.f32 	%f486, %f35, 0f3F371759;
	fma.rn.f32 	%f487, %f34, 0f3E59B3D0, %f486;
	fma.rn.f32 	%f488, %f36, 0f3D93DD98, %f487;
	add.f32 	%f489, %f488, 0f3F800000;
	rcp.rn.f32 	%f490, %f489;
	add.f32 	%f491, %f475, %f480;
	add.f32 	%f492, %f491, %f485;
	add.f32 	%f493, %f492, %f490;
	mul.f32 	%f494, %f28, %f480;
	fma.rn.f32 	%f495, %f25, %f475, %f494;
	fma.rn.f32 	%f496, %f31, %f485, %f495;
	fma.rn.f32 	%f497, %f34, %f490, %f496;
	div.rn.f32 	%f498, %f497, %f493;
	mul.f32 	%f499, %f29, %f480;
	fma.rn.f32 	%f500, %f26, %f475, %f499;
	fma.rn.f32 	%f501, %f32, %f485, %f500;
	fma.rn.f32 	%f502, %f35, %f490, %f501;
	div.rn.f32 	%f503, %f502, %f493;
	mul.f32 	%f504, %f30, %f480;
	fma.rn.f32 	%f505, %f27, %f475, %f504;
	fma.rn.f32 	%f506, %f33, %f485, %f505;
	fma.rn.f32 	%f507, %f36, %f490, %f506;
	div.rn.f32 	%f508, %f507, %f493;
	mul.f32 	%f509, %f2, 0f3F371759;
	fma.rn.f32 	%f510, %f1, 0f3E59B3D0, %f509;
	fma.rn.f32 	%f511, %f3, 0f3D93DD98, %f510;
	add.f32 	%f512, %f511, 0f3F800000;
	rcp.rn.f32 	%f513, %f512;
	mul.f32 	%f514, %f14, 0f3F371759;
	fma.rn.f32 	%f515, %f13, 0f3E59B3D0, %f514;
	fma.rn.f32 	%f516, %f15, 0f3D93DD98, %f515;
	add.f32 	%f517, %f516, 0f3F800000;
	rcp.rn.f32 	%f518, %f517;
	mul.f32 	%f519, %f17, 0f3F371759;
	fma.rn.f32 	%f520, %f16, 0f3E59B3D0, %f519;
	fma.rn.f32 	%f521, %f18, 0f3D93DD98, %f520;
	add.f32 	%f522, %f521, 0f3F800000;
	rcp.rn.f32 	%f523, %f522;
	mul.f32 	%f524, %f38, 0f3F371759;
	fma.rn.f32 	%f525, %f37, 0f3E59B3D0, %f524;
	fma.rn.f32 	%f526, %f39, 0f3D93DD98, %f525;
	add.f32 	%f527, %f526, 0f3F800000;
	rcp.rn.f32 	%f528, %f527;
	add.f32 	%f529, %f513, %f518;
	add.f32 	%f530, %f529, %f523;
	add.f32 	%f531, %f530, %f528;
	mul.f32 	%f532, %f13, %f518;
	fma.rn.f32 	%f533, %f1, %f513, %f532;
	fma.rn.f32 	%f534, %f16, %f523, %f533;
	mul.f32 	%f535, %f37, %f528;
	add.f32 	%f536, %f534, %f535;
	div.rn.f32 	%f537, %f536, %f531;
	mul.f32 	%f538, %f14, %f518;
	fma.rn.f32 	%f539, %f2, %f513, %f538;
	fma.rn.f32 	%f540, %f17, %f523, %f539;
	mul.f32 	%f541, %f38, %f528;
	add.f32 	%f542, %f540, %f541;
	div.rn.f32 	%f543, %f542, %f531;
	mul.f32 	%f544, %f15, %f518;
	fma.rn.f32 	%f545, %f3, %f513, %f544;
	fma.rn.f32 	%f546, %f18, %f523, %f545;
	mul.f32 	%f547, %f39, %f528;
	add.f32 	%f548, %f546, %f547;
	div.rn.f32 	%f549, %f548, %f531;
	mul.f32 	%f550, %f5, 0f3F371759;
	fma.rn.f32 	%f551, %f4, 0f3E59B3D0, %f550;
	fma.rn.f32 	%f552, %f6, 0f3D93DD98, %f551;
	add.f32 	%f553, %f552, 0f3F800000;
	rcp.rn.f32 	%f554, %f553;
	mul.f32 	%f555, %f20, 0f3F371759;
	fma.rn.f32 	%f556, %f19, 0f3E59B3D0, %f555;
	fma.rn.f32 	%f557, %f21, 0f3D93DD98, %f556;
	add.f32 	%f558, %f557, 0f3F800000;
	rcp.rn.f32 	%f559, %f558;
	add.f32 	%f560, %f554, %f518;
	add.f32 	%f561, %f560, %f528;
	add.f32 	%f562, %f559, %f561;
	fma.rn.f32 	%f563, %f4, %f554, %f532;
	add.f32 	%f564, %f563, %f535;
	fma.rn.f32 	%f565, %f19, %f559, %f564;
	div.rn.f32 	%f566, %f565, %f562;
	fma.rn.f32 	%f567, %f5, %f554, %f538;
	add.f32 	%f568, %f567, %f541;
	fma.rn.f32 	%f569, %f20, %f559, %f568;
	div.rn.f32 	%f570, %f569, %f562;
	fma.rn.f32 	%f571, %f6, %f554, %f544;
	add.f32 	%f572, %f571, %f547;
	fma.rn.f32 	%f573, %f21, %f559, %f572;
	div.rn.f32 	%f574, %f573, %f562;
	mul.f32 	%f575, %f8, 0f3F371759;
	fma.rn.f32 	%f576, %f7, 0f3E59B3D0, %f575;
	fma.rn.f32 	%f577, %f9, 0f3D93DD98, %f576;
	add.f32 	%f578, %f577, 0f3F800000;
	rcp.rn.f32 	%f579, %f578;
	mul.f32 	%f580, %f23, 0f3F371759;
	fma.rn.f32 	%f581, %f22, 0f3E59B3D0, %f580;
	fma.rn.f32 	%f582, %f24, 0f3D93DD98, %f581;
	add.f32 	%f583, %f582, 0f3F800000;
	rcp.rn.f32 	%f584, %f583;
	add.f32 	%f585, %f523, %f528;
	add.f32 	%f586, %f579, %f585;
	add.f32 	%f587, %f584, %f586;
	fma.rn.f32 	%f588, %f16, %f523, %f535;
	fma.rn.f32 	%f589, %f7, %f579, %f588;
	fma.rn.f32 	%f590, %f22, %f584, %f589;
	div.rn.f32 	%f591, %f590, %f587;
	fma.rn.f32 	%f592, %f17, %f523, %f541;
	fma.rn.f32 	%f593, %f8, %f579, %f592;
	fma.rn.f32 	%f594, %f23, %f584, %f593;
	div.rn.f32 	%f595, %f594, %f587;
	fma.rn.f32 	%f596, %f18, %f523, %f547;
	fma.rn.f32 	%f597, %f9, %f579, %f596;
	fma.rn.f32 	%f598, %f24, %f584, %f597;
	div.rn.f32 	%f599, %f598, %f587;
	mul.f32 	%f600, %f11, 0f3F371759;
	fma.rn.f32 	%f601, %f10, 0f3E59B3D0, %f600;
	fma.rn.f32 	%f602, %f12, 0f3D93DD98, %f601;
	add.f32 	%f603, %f602, 0f3F800000;
	rcp.rn.f32 	%f604, %f603;
	add.f32 	%f605, %f559, %f528;
	add.f32 	%f606, %f584, %f605;
	add.f32 	%f607, %f604, %f606;
	fma.rn.f32 	%f608, %f19, %f559, %f535;
	fma.rn.f32 	%f609, %f22, %f584, %f608;
	fma.rn.f32 	%f610, %f10, %f604, %f609;
	div.rn.f32 	%f611, %f610, %f607;
	fma.rn.f32 	%f612, %f20, %f559, %f541;
	fma.rn.f32 	%f613, %f23, %f584, %f612;
	fma.rn.f32 	%f614, %f11, %f604, %f613;
	div.rn.f32 	%f615, %f614, %f607;
	fma.rn.f32 	%f616, %f21, %f559, %f547;
	fma.rn.f32 	%f617, %f24, %f584, %f616;
	fma.rn.f32 	%f618, %f12, %f604, %f617;
	div.rn.f32 	%f619, %f618, %f607;
	add.f32 	%f620, %f537, %f566;
	add.f32 	%f621, %f620, %f591;
	add.f32 	%f622, %f611, %f621;
	mul.f32 	%f623, %f622, 0f3E000000;
	fma.rn.f32 	%f693, %f498, 0f3F000000, %f623;
	add.f32 	%f624, %f543, %f570;
	add.f32 	%f625, %f624, %f595;
	add.f32 	%f626, %f615, %f625;
	mul.f32 	%f627, %f626, 0f3E000000;
	fma.rn.f32 	%f692, %f503, 0f3F000000, %f627;
	add.f32 	%f628, %f549, %f574;
	add.f32 	%f629, %f628, %f599;
	add.f32 	%f630, %f619, %f629;
	mul.f32 	%f631, %f630, 0f3E000000;
	fma.rn.f32 	%f694, %f508, 0f3F000000, %f631;
	bra.uni 	$L__BB0_6;
$L__BB0_5:
	mul.f32 	%f632, %f37, 0f3E000000;
	add.f32 	%f633, %f25, %f28;
	add.f32 	%f634, %f633, %f31;
	add.f32 	%f635, %f634, %f34;
	fma.rn.f32 	%f636, %f635, 0f3E000000, %f632;
	add.f32 	%f637, %f13, %f16;
	add.f32 	%f638, %f637, %f19;
	add.f32 	%f639, %f638, %f22;
	fma.rn.f32 	%f640, %f639, 0f3D800000, %f636;
	add.f32 	%f641, %f1, %f4;
	add.f32 	%f642, %f641, %f7;
	add.f32 	%f643, %f642, %f10;
	fma.rn.f32 	%f693, %f643, 0f3D000000, %f640;
	mul.f32 	%f644, %f38, 0f3E000000;
	add.f32 	%f645, %f26, %f29;
	add.f32 	%f646, %f645, %f32;
	add.f32 	%f647, %f646, %f35;
	fma.rn.f32 	%f648, %f647, 0f3E000000, %f644;
	add.f32 	%f649, %f14, %f17;
	add.f32 	%f650, %f649, %f20;
	add.f32 	%f651, %f650, %f23;
	fma.rn.f32 	%f652, %f651, 0f3D800000, %f648;
	add.f32 	%f653, %f2, %f5;
	add.f32 	%f654, %f653, %f8;
	add.f32 	%f655, %f654, %f11;
	fma.rn.f32 	%f692, %f655, 0f3D000000, %f652;
	mul.f32 	%f656, %f39, 0f3E000000;
	add.f32 	%f657, %f27, %f30;
	add.f32 	%f658, %f657, %f33;
	add.f32 	%f659, %f658, %f36;
	fma.rn.f32 	%f660, %f659, 0f3E000000, %f656;
	add.f32 	%f661, %f15, %f18;
	add.f32 	%f662, %f661, %f21;
	add.f32 	%f663, %f662, %f24;
	fma.rn.f32 	%f664, %f663, 0f3D800000, %f660;
	add.f32 	%f665, %f3, %f6;
	add.f32 	%f666, %f665, %f9;
	add.f32 	%f667, %f666, %f12;
	fma.rn.f32 	%f694, %f667, 0f3D000000, %f664;
$L__BB0_6:
	ld.param.f32 	%f690, [PrefilterKernel_param_11];
	max.f32 	%f668, %f693, %f692;
	max.f32 	%f49, %f668, %f694;
	setp.gtu.f32 	%p14, %f690, 0f3A83126F;
	@%p14 bra 	$L__BB0_8;
	ld.param.f32 	%f688, [PrefilterKernel_param_10];
	sub.f32 	%f669, %f49, %f688;
	max.f32 	%f670, %f669, 0f00000000;
	max.f32 	%f671, %f49, 0f38D1B717;
	div.rn.f32 	%f672, %f670, %f671;
	max.f32 	%f695, %f672, 0f00000000;
	bra.uni 	$L__BB0_9;
$L__BB0_8:
	ld.param.f32 	%f691, [PrefilterKernel_param_11];
	ld.param.f32 	%f689, [PrefilterKernel_param_10];
	add.f32 	%f673, %f689, %f691;
	sub.f32 	%f674, %f49, %f689;
	add.f32 	%f675, %f691, %f691;
	max.f32 	%f676, %f674, 0f00000000;
	min.f32 	%f677, %f676, %f675;
	mul.f32 	%f678, %f677, %f677;
	mul.f32 	%f679, %f691, 0f40800000;
	div.rn.f32 	%f680, %f678, %f679;
	sub.f32 	%f681, %f49, %f673;
	max.f32 	%f682, %f680, %f681;
	max.f32 	%f683, %f49, 0f38D1B717;
	div.rn.f32 	%f684, %f682, %f683;
	max.f32 	%f695, %f684, 0f00000000;
$L__BB0_9:
	ld.param.u32 	%r219, [PrefilterKernel_param_7];
	ld.param.u64 	%rd115, [PrefilterKernel_param_1];
	mul.f32 	%f685, %f694, %f695;
	mul.f32 	%f686, %f693, %f695;
	mul.f32 	%f687, %f692, %f695;
	mov.u32 	%r204, %ctaid.y;
	mov.u32 	%r205, %ntid.y;
	mov.u32 	%r206, %tid.y;
	mad.lo.s32 	%r207, %r204, %r205, %r206;
	mov.u32 	%r208, %ctaid.x;
	mov.u32 	%r209, %ntid.x;
	mov.u32 	%r210, %tid.x;
	mad.lo.s32 	%r211, %r208, %r209, %r210;
	mad.lo.s32 	%r212, %r219, %r207, %r211;
	shl.b32 	%r213, %r212, 2;
	cvta.to.global.u64 	%rd109, %rd115;
	mul.wide.s32 	%rd110, %r213, 4;
	add.s64 	%rd111, %rd109, %rd110;
	st.global.f32 	[%rd111], %f686;
	st.global.f32 	[%rd111+4], %f687;
	st.global.f32 	[%rd111+8], %f685;
	mov.b32 	%r214, 1065353216;
	st.global.u32 	[%rd111+12], %r214;
$L__BB0_10:
	ret;

}
	// .globl	DownsampleKernel
.visible .entry DownsampleKernel(
	.param .u64 .ptr .align 1 DownsampleKernel_param_0,
	.param .u64 .ptr .align 1 DownsampleKernel_param_1,
	.param .u32 DownsampleKernel_param_2,
	.param .u32 DownsampleKernel_param_3,
	.param .u32 DownsampleKernel_param_4,
	.param .u32 DownsampleKernel_param_5,
	.param .u32 DownsampleKernel_param_6,
	.param .u32 DownsampleKernel_param_7,
	.param .f32 DownsampleKernel_param_8,
	.param .u32 DownsampleKernel_param_9
)
{
	.reg .pred 	%p<5>;
	.reg .b32 	%r<187>;
	.reg .b32 	%f<409>;
	.reg .b64 	%rd<85>;

	ld.param.u32 	%r3, [DownsampleKernel_param_2];
	ld.param.u32 	%r4, [DownsampleKernel_param_3];
	ld.param.u32 	%r6, [DownsampleKernel_param_5];
	ld.param.u32 	%r10, [DownsampleKernel_param_6];
	ld.param.u32 	%r9, [DownsampleKernel_param_9];
	mov.u32 	%r11, %ctaid.x;
	mov.u32 	%r12, %ntid.x;
	mov.u32 	%r13, %tid.x;
	mad.lo.s32 	%r1, %r11, %r12, %r13;
	mov.u32 	%r14, %ctaid.y;
	mov.u32 	%r15, %ntid.y;
	mov.u32 	%r16, %tid.y;
	mad.lo.s32 	%r17, %r14, %r15, %r16;
	setp.ge.s32 	%p1, %r1, %r6;
	setp.ge.s32 	%p2, %r17, %r10;
	or.pred  	%p3, %p1, %p2;
	@%p3 bra 	$L__BB1_5;
	cvt.rn.f32.s32 	%f44, %r1;
	add.f32 	%f45, %f44, 0f3F000000;
	cvt.rn.f32.s32 	%f46, %r6;
	div.rn.f32 	%f1, %f45, %f46;
	cvt.rn.f32.u32 	%f47, %r17;
	add.f32 	%f48, %f47, 0f3F000000;
	cvt.rn.f32.u32 	%f49, %r10;
	div.rn.f32 	%f2, %f48, %f49;
	cvt.rn.f32.s32 	%f3, %r3;
	rcp.rn.f32 	%f4, %f3;
	cvt.rn.f32.s32 	%f5, %r4;
	rcp.rn.f32 	%f6, %f5;
	setp.ne.s32 	%p4, %r9, 0;
	@%p4 bra 	$L__BB1_3;
	ld.param.f32 	%f396, [DownsampleKernel_param_8];
	ld.param.u32 	%r184, [DownsampleKernel_param_4];
	ld.param.u64 	%rd82, [DownsampleKernel_param_0];
	add.f32 	%f201, %f396, 0f3F000000;
	mul.f32 	%f202, %f4, %f201;
	sub.f32 	%f203, %f1, %f202;
	mul.f32 	%f204, %f6, %f201;
	sub.f32 	%f205, %f2, %f204;
	max.f32 	%f206, %f203, 0f00000000;
	min.f32 	%f207, %f206, 0f3F800000;
	max.f32 	%f208, %f205, 0f00000000;
	min.f32 	%f209, %f208, 0f3F800000;
	fma.rn.f32 	%f210, %f207, %f3, 0fBF000000;
	fma.rn.f32 	%f211, %f209, %f5, 0fBF000000;
	cvt.rmi.f32.f32 	%f212, %f210;
	cvt.rzi.s32.f32 	%r94, %f212;
	cvt.rmi.f32.f32 	%f213, %f211;
	cvt.rzi.s32.f32 	%r95, %f213;
	add.s32 	%r96, %r94, 1;
	add.s32 	%r97, %r95, 1;
	cvt.rn.f32.s32 	%f214, %r94;
	sub.f32 	%f215, %f210, %f214;
	cvt.rn.f32.s32 	%f216, %r95;
	sub.f32 	%f217, %f211, %f216;
	add.s32 	%r98, %r3, -1;
	min.s32 	%r99, %r94, %r98;
	max.s32 	%r100, %r99, 0;
	min.s32 	%r101, %r96, %r98;
	max.s32 	%r102, %r101, 0;
	add.s32 	%r103, %r4, -1;
	min.s32 	%r104, %r95, %r103;
	max.s32 	%r105, %r104, 0;
	min.s32 	%r106, %r97, %r103;
	max.s32 	%r107, %r106, 0;
	mul.lo.s32 	%r108, %r105, %r184;
	add.s32 	%r109, %r108, %r100;
	shl.b32 	%r110, %r109, 2;
	add.s32 	%r111, %r108, %r102;
	shl.b32 	%r112, %r111, 2;
	mul.lo.s32 	%r113, %r107, %r184;
	add.s32 	%r114, %r113, %r100;
	shl.b32 	%r115, %r114, 2;
	add.s32 	%r116, %r113, %r102;
	shl.b32 	%r117, %r116, 2;
	mov.f32 	%f218, 0f3F800000;
	sub.f32 	%f219, %f218, %f215;
	sub.f32 	%f220, %f218, %f217;
	mul.f32 	%f221, %f219, %f220;
	mul.f32 	%f222, %f215, %f220;
	mul.f32 	%f223, %f217, %f219;
	mul.f32 	%f224, %f215, %f217;
	cvta.to.global.u64 	%rd36, %rd82;
	mul.wide.s32 	%rd37, %r110, 4;
	add.s64 	%rd38, %rd36, %rd37;
	ld.global.nc.f32 	%f225, [%rd38];
	mul.wide.s32 	%rd39, %r112, 4;
	add.s64 	%rd40, %rd36, %rd39;
	ld.global.nc.f32 	%f226, [%rd40];
	mul.f32 	%f227, %f222, %f226;
	fma.rn.f32 	%f228, %f221, %f225, %f227;
	mul.wide.s32 	%rd41, %r115, 4;
	add.s64 	%rd42, %rd36, %rd41;
	ld.global.nc.f32 	%f229, [%rd42];
	fma.rn.f32 	%f230, %f223, %f229, %f228;
	mul.wide.s32 	%rd43, %r117, 4;
	add.s64 	%rd44, %rd36, %rd43;
	ld.global.nc.f32 	%f231, [%rd44];
	fma.rn.f32 	%f408, %f224, %f231, %f230;
	ld.global.nc.f32 	%f232, [%rd38+4];
	ld.global.nc.f32 	%f233, [%rd40+4];
	mul.f32 	%f234, %f222, %f233;
	fma.rn.f32 	%f235, %f221, %f232, %f234;
	ld.global.nc.f32 	%f236, [%rd42+4];
	fma.rn.f32 	%f237, %f223, %f236, %f235;
	ld.global.nc.f32 	%f238, [%rd44+4];
	fma.rn.f32 	%f407, %f224, %f238, %f237;
	ld.global.nc.f32 	%f239, [%rd38+8];
	ld.global.nc.f32 	%f240, [%rd40+8];
	mul.f32 	%f241, %f222, %f240;
	fma.rn.f32 	%f242, %f221, %f239, %f241;
	ld.global.nc.f32 	%f243, [%rd42+8];
	fma.rn.f32 	%f244, %f223, %f243, %f242;
	ld.global.nc.f32 	%f245, [%rd44+8];
	fma.rn.f32 	%f406, %f224, %f245, %f244;
	add.f32 	%f246, %f1, %f202;
	max.f32 	%f247, %f246, 0f00000000;
	min.f32 	%f248, %f247, 0f3F800000;
	fma.rn.f32 	%f249, %f248, %f3, 0fBF000000;
	cvt.rmi.f32.f32 	%f250, %f249;
	cvt.rzi.s32.f32 	%r118, %f250;
	add.s32 	%r119, %r118, 1;
	cvt.rn.f32.s32 	%f251, %r118;
	sub.f32 	%f252, %f249, %f251;
	min.s32 	%r120, %r118, %r98;
	max.s32 	%r121, %r120, 0;
	min.s32 	%r122, %r119, %r98;
	max.s32 	%r123, %r122, 0;
	add.s32 	%r124, %r108, %r121;
	shl.b32 	%r125, %r124, 2;
	add.s32 	%r126, %r108, %r123;
	shl.b32 	%r127, %r126, 2;
	add.s32 	%r128, %r113, %r121;
	shl.b32 	%r129, %r128, 2;
	add.s32 	%r130, %r113, %r123;
	shl.b32 	%r131, %r130, 2;
	sub.f32 	%f253, %f218, %f252;
	mul.f32 	%f254, %f253, %f220;
	mul.f32 	%f255, %f252, %f220;
	mul.f32 	%f256, %f217, %f253;
	mul.f32 	%f257, %f252, %f217;
	mul.wide.s32 	%rd45, %r125, 4;
	add.s64 	%rd46, %rd36, %rd45;
	ld.global.nc.f32 	%f258, [%rd46];
	mul.wide.s32 	%rd47, %r127, 4;
	add.s64 	%rd48, %rd36, %rd47;
	ld.global.nc.f32 	%f259, [%rd48];
	mul.f32 	%f260, %f255, %f259;
	fma.rn.f32 	%f261, %f254, %f258, %f260;
	mul.wide.s32 	%rd49, %r129, 4;
	add.s64 	%rd50, %rd36, %rd49;
	ld.global.nc.f32 	%f262, [%rd50];
	fma.rn.f32 	%f263, %f256, %f262, %f261;
	mul.wide.s32 	%rd51, %r131, 4;
	add.s64 	%rd52, %rd36, %rd51;
	ld.global.nc.f32 	%f264, [%rd52];
	fma.rn.f32 	%f397, %f257, %f264, %f263;
	ld.global.nc.f32 	%f265, [%rd46+4];
	ld.global.nc.f32 	%f266, [%rd48+4];
	mul.f32 	%f267, %f255, %f266;
	fma.rn.f32 	%f268, %f254, %f265, %f267;
	ld.global.nc.f32 	%f269, [%rd50+4];
	fma.rn.f32 	%f270, %f256, %f269, %f268;
	ld.global.nc.f32 	%f271, [%rd52+4];
	fma.rn.f32 	%f398, %f257, %f271, %f270;
	ld.global.nc.f32 	%f272, [%rd46+8];
	ld.global.nc.f32 	%f273, [%rd48+8];
	mul.f32 	%f274, %f255, %f273;
	fma.rn.f32 	%f275, %f254, %f272, %f274;
	ld.global.nc.f32 	%f276, [%rd50+8];
	fma.rn.f32 	%f277, %f256, %f276, %f275;
	ld.global.nc.f32 	%f278, [%rd52+8];
	fma.rn.f32 	%f399, %f257, %f278, %f277;
	add.f32 	%f279, %f2, %f204;
	max.f32 	%f280, %f279, 0f00000000;
	min.f32 	%f281, %f280, 0f3F800000;
	fma.rn.f32 	%f282, %f281, %f5, 0fBF000000;
	cvt.rmi.f32.f32 	%f283, %f282;
	cvt.rzi.s32.f32 	%r132, %f283;
	add.s32 	%r133, %r132, 1;
	cvt.rn.f32.s32 	%f284, %r132;
	sub.f32 	%f285, %f282, %f284;
	min.s32 	%r134, %r132, %r103;
	max.s32 	%r135, %r134, 0;
	min.s32 	%r136, %r133, %r103;
	max.s32 	%r137, %r136, 0;
	mul.lo.s32 	%r138, %r135, %r184;
	add.s32 	%r139, %r138, %r100;
	shl.b32 	%r140, %r139, 2;
	add.s32 	%r141, %r138, %r102;
	shl.b32 	%r142, %r141, 2;
	mul.lo.s32 	%r143, %r137, %r184;
	add.s32 	%r144, %r143, %r100;
	shl.b32 	%r145, %r144, 2;
	add.s32 	%r146, %r143, %r102;
	shl.b32 	%r147, %r146, 2;
	sub.f32 	%f286, %f218, %f285;
	mul.f32 	%f287, %f219, %f286;
	mul.f32 	%f288, %f215, %f286;
	mul.f32 	%f289, %f285, %f219;
	mul.f32 	%f290, %f215, %f285;
	mul.wide.s32 	%rd53, %r140, 4;
	add.s64 	%rd54, %rd36, %rd53;
	ld.global.nc.f32 	%f291, [%rd54];
	mul.wide.s32 	%rd55, %r142, 4;
	add.s64 	%rd56, %rd36, %rd55;
	ld.global.nc.f32 	%f292, [%rd56];
	mul.f32 	%f293, %f288, %f292;
	fma.rn.f32 	%f294, %f287, %f291, %f293;
	mul.wide.s32 	%rd57, %r145, 4;
	add.s64 	%rd58, %rd36, %rd57;
	ld.global.nc.f32 	%f295, [%rd58];
	fma.rn.f32 	%f296, %f289, %f295, %f294;
	mul.wide.s32 	%rd59, %r147, 4;
	add.s64 	%rd60, %rd36, %rd59;
	ld.global.nc.f32 	%f297, [%rd60];
	fma.rn.f32 	%f400, %f290, %f297, %f296;
	ld.global.nc.f32 	%f298, [%rd54+4];
	ld.global.nc.f32 	%f299, [%rd56+4];
	mul.f32 	%f300, %f288, %f299;
	fma.rn.f32 	%f301, %f287, %f298, %f300;
	ld.global.nc.f32 	%f302, [%rd58+4];
	fma.rn.f32 	%f303, %f289, %f302, %f301;
	ld.global.nc.f32 	%f304, [%rd60+4];
	fma.rn.f32 	%f401, %f290, %f304, %f303;
	ld.global.nc.f32 	%f305, [%rd54+8];
	ld.global.nc.f32 	%f306, [%rd56+8];
	mul.f32 	%f307, %f288, %f306;
	fma.rn.f32 	%f308, %f287, %f305, %f307;
	ld.global.nc.f32 	%f309, [%rd58+8];
	fma.rn.f32 	%f310, %f289, %f309, %f308;
	ld.global.nc.f32 	%f311, [%rd60+8];
	fma.rn.f32 	%f402, %f290, %f311, %f310;
	add.s32 	%r148, %r138, %r121;
	shl.b32 	%r149, %r148, 2;
	add.s32 	%r150, %r138, %r123;
	shl.b32 	%r151, %r150, 2;
	add.s32 	%r152, %r143, %r121;
	shl.b32 	%r153, %r152, 2;
	add.s32 	%r154, %r143, %r123;
	shl.b32 	%r155, %r154, 2;
	mul.f32 	%f312, %f253, %f286;
	mul.f32 	%f313, %f252, %f286;
	mul.f32 	%f314, %f285, %f253;
	mul.f32 	%f315, %f252, %f285;
	mul.wide.s32 	%rd61, %r149, 4;
	add.s64 	%rd62, %rd36, %rd61;
	ld.global.nc.f32 	%f316, [%rd62];
	mul.wide.s32 	%rd63, %r151, 4;
	add.s64 	%rd64, %rd36, %rd63;
	ld.global.nc.f32 	%f317, [%rd64];
	mul.f32 	%f318, %f313, %f317;
	fma.rn.f32 	%f319, %f312, %f316, %f318;
	mul.wide.s32 	%rd65, %r153, 4;
	add.s64 	%rd66, %rd36, %rd65;
	ld.global.nc.f32 	%f320, [%rd66];
	fma.rn.f32 	%f321, %f314, %f320, %f319;
	mul.wide.s32 	%rd67, %r155, 4;
	add.s64 	%rd68, %rd36, %rd67;
	ld.global.nc.f32 	%f322, [%rd68];
	fma.rn.f32 	%f403, %f315, %f322, %f321;
	ld.global.nc.f32 	%f323, [%rd62+4];
	ld.global.nc.f32 	%f324, [%rd64+4];
	mul.f32 	%f325, %f313, %f324;
	fma.rn.f32 	%f326, %f312, %f323, %f325;
	ld.global.nc.f32 	%f327, [%rd66+4];
	fma.rn.f32 	%f328, %f314, %f327, %f326;
	ld.global.nc.f32 	%f329, [%rd68+4];
	fma.rn.f32 	%f404, %f315, %f329, %f328;
	ld.global.nc.f32 	%f330, [%rd62+8];
	ld.global.nc.f32 	%f331, [%rd64+8];
	mul.f32 	%f332, %f313, %f331;
	fma.rn.f32 	%f333, %f312, %f330, %f332;
	ld.global.nc.f32 	%f334, [%rd66+8];
	fma.rn.f32 	%f335, %f314, %f334, %f333;
	ld.global.nc.f32 	%f336, [%rd68+8];
	fma.rn.f32 	%f405, %f315, %f336, %f335;
	bra.uni 	$L__BB1_4;
$L__BB1_3:
	ld.param.f32 	%f395, [DownsampleKernel_param_8];
	ld.param.u32 	%r183, [DownsampleKernel_param_4];
	ld.param.u64 	%rd81, [DownsampleKernel_param_0];
	add.f32 	%f50, %f395, 0f3F000000;
	mul.f32 	%f51, %f50, 0f3FB4FDF4;
	mul.f32 	%f52, %f6, %f51;
	sub.f32 	%f53, %f2, %f52;
	max.f32 	%f54, %f1, 0f00000000;
	min.f32 	%f55, %f54, 0f3F800000;
	max.f32 	%f56, %f53, 0f00000000;
	min.f32 	%f57, %f56, 0f3F800000;
	fma.rn.f32 	%f58, %f55, %f3, 0fBF000000;
	fma.rn.f32 	%f59, %f57, %f5, 0fBF000000;
	cvt.rmi.f32.f32 	%f60, %f58;
	cvt.rzi.s32.f32 	%r18, %f60;
	cvt.rmi.f32.f32 	%f61, %f59;
	cvt.rzi.s32.f32 	%r19, %f61;
	add.s32 	%r20, %r18, 1;
	add.s32 	%r21, %r19, 1;
	cvt.rn.f32.s32 	%f62, %r18;
	sub.f32 	%f63, %f58, %f62;
	cvt.rn.f32.s32 	%f64, %r19;
	sub.f32 	%f65, %f59, %f64;
	add.s32 	%r22, %r3, -1;
	min.s32 	%r23, %r18, %r22;
	max.s32 	%r24, %r23, 0;
	min.s32 	%r25, %r20, %r22;
	max.s32 	%r26, %r25, 0;
	add.s32 	%r27, %r4, -1;
	min.s32 	%r28, %r19, %r27;
	max.s32 	%r29, %r28, 0;
	min.s32 	%r30, %r21, %r27;
	max.s32 	%r31, %r30, 0;
	mul.lo.s32 	%r32, %r29, %r183;
	add.s32 	%r33, %r32, %r24;
	shl.b32 	%r34, %r33, 2;
	add.s32 	%r35, %r32, %r26;
	shl.b32 	%r36, %r35, 2;
	mul.lo.s32 	%r37, %r31, %r183;
	add.s32 	%r38, %r37, %r24;
	shl.b32 	%r39, %r38, 2;
	add.s32 	%r40, %r37, %r26;
	shl.b32 	%r41, %r40, 2;
	mov.f32 	%f66, 0f3F800000;
	sub.f32 	%f67, %f66, %f63;
	sub.f32 	%f68, %f66, %f65;
	mul.f32 	%f69, %f67, %f68;
	mul.f32 	%f70, %f63, %f68;
	mul.f32 	%f71, %f67, %f65;
	mul.f32 	%f72, %f63, %f65;
	cvta.to.global.u64 	%rd3, %rd81;
	mul.wide.s32 	%rd4, %r34, 4;
	add.s64 	%rd5, %rd3, %rd4;
	ld.global.nc.f32 	%f73, [%rd5];
	mul.wide.s32 	%rd6, %r36, 4;
	add.s64 	%rd7, %rd3, %rd6;
	ld.global.nc.f32 	%f74, [%rd7];
	mul.f32 	%f75, %f70, %f74;
	fma.rn.f32 	%f76, %f69, %f73, %f75;
	mul.wide.s32 	%rd8, %r39, 4;
	add.s64 	%rd9, %rd3, %rd8;
	ld.global.nc.f32 	%f77, [%rd9];
	fma.rn.f32 	%f78, %f71, %f77, %f76;
	mul.wide.s32 	%rd10, %r41, 4;
	add.s64 	%rd11, %rd3, %rd10;
	ld.global.nc.f32 	%f79, [%rd11];
	fma.rn.f32 	%f408, %f72, %f79, %f78;
	ld.global.nc.f32 	%f80, [%rd5+4];
	ld.global.nc.f32 	%f81, [%rd7+4];
	mul.f32 	%f82, %f70, %f81;
	fma.rn.f32 	%f83, %f69, %f80, %f82;
	ld.global.nc.f32 	%f84, [%rd9+4];
	fma.rn.f32 	%f85, %f71, %f84, %f83;
	ld.global.nc.f32 	%f86, [%rd11+4];
	fma.rn.f32 	%f407, %f72, %f86, %f85;
	ld.global.nc.f32 	%f87, [%rd5+8];
	ld.global.nc.f32 	%f88, [%rd7+8];
	mul.f32 	%f89, %f70, %f88;
	fma.rn.f32 	%f90, %f69, %f87, %f89;
	ld.global.nc.f32 	%f91, [%rd9+8];
	fma.rn.f32 	%f92, %f71, %f91, %f90;
	ld.global.nc.f32 	%f93, [%rd11+8];
	fma.rn.f32 	%f406, %f72, %f93, %f92;
	mul.f32 	%f94, %f4, %f51;
	add.f32 	%f95, %f1, %f94;
	max.f32 	%f96, %f95, 0f00000000;
	min.f32 	%f97, %f96, 0f3F800000;
	max.f32 	%f98, %f2, 0f00000000;
	min.f32 	%f99, %f98, 0f3F800000;
	fma.rn.f32 	%f100, %f97, %f3, 0fBF000000;
	fma.rn.f32 	%f101, %f99, %f5, 0fBF000000;
	cvt.rmi.f32.f32 	%f102, %f100;
	cvt.rzi.s32.f32 	%r42, %f102;
	cvt.rmi.f32.f32 	%f103, %f101;
	cvt.rzi.s32.f32 	%r43, %f103;
	add.s32 	%r44, %r42, 1;
	add.s32 	%r45, %r43, 1;
	cvt.rn.f32.s32 	%f104, %r42;
	sub.f32 	%f105, %f100, %f104;
	cvt.rn.f32.s32 	%f106, %r43;
	sub.f32 	%f107, %f101, %f106;
	min.s32 	%r46, %r42, %r22;
	max.s32 	%r47, %r46, 0;
	min.s32 	%r48, %r44, %r22;
	max.s32 	%r49, %r48, 0;
	min.s32 	%r50, %r43, %r27;
	max.s32 	%r51, %r50, 0;
	min.s32 	%r52, %r45, %r27;
	max.s32 	%r53, %r52, 0;
	mul.lo.s32 	%r54, %r51, %r183;
	add.s32 	%r55, %r47, %r54;
	shl.b32 	%r56, %r55, 2;
	add.s32 	%r57, %r49, %r54;
	shl.b32 	%r58, %r57, 2;
	mul.lo.s32 	%r59, %r53, %r183;
	add.s32 	%r60, %r47, %r59;
	shl.b32 	%r61, %r60, 2;
	add.s32 	%r62, %r49, %r59;
	shl.b32 	%r63, %r62, 2;
	sub.f32 	%f108, %f66, %f105;
	sub.f32 	%f109, %f66, %f107;
	mul.f32 	%f110, %f109, %f108;
	mul.f32 	%f111, %f109, %f105;
	mul.f32 	%f112, %f107, %f108;
	mul.f32 	%f113, %f107, %f105;
	mul.wide.s32 	%rd12, %r56, 4;
	add.s64 	%rd13, %rd3, %rd12;
	ld.global.nc.f32 	%f114, [%rd13];
	mul.wide.s32 	%rd14, %r58, 4;
	add.s64 	%rd15, %rd3, %rd14;
	ld.global.nc.f32 	%f115, [%rd15];
	mul.f32 	%f116, %f111, %f115;
	fma.rn.f32 	%f117, %f110, %f114, %f116;
	mul.wide.s32 	%rd16, %r61, 4;
	add.s64 	%rd17, %rd3, %rd16;
	ld.global.nc.f32 	%f118, [%rd17];
	fma.rn.f32 	%f119, %f112, %f118, %f117;
	mul.wide.s32 	%rd18, %r63, 4;
	add.s64 	%rd19, %rd3, %rd18;
	ld.global.nc.f32 	%f120, [%rd19];
	fma.rn.f32 	%f397, %f113, %f120, %f119;
	ld.global.nc.f32 	%f121, [%rd13+4];
	ld.global.nc.f32 	%f122, [%rd15+4];
	mul.f32 	%f123, %f111, %f122;
	fma.rn.f32 	%f124, %f110, %f121, %f123;
	ld.global.nc.f32 	%f125, [%rd17+4];
	fma.rn.f32 	%f126, %f112, %f125, %f124;
	ld.global.nc.f32 	%f127, [%rd19+4];
	fma.rn.f32 	%f398, %f113, %f127, %f126;
	ld.global.nc.f32 	%f128, [%rd13+8];
	ld.global.nc.f32 	%f129, [%rd15+8];
	mul.f32 	%f130, %f111, %f129;
	fma.rn.f32 	%f131, %f110, %f128, %f130;
	ld.global.nc.f32 	%f132, [%rd17+8];
	fma.rn.f32 	%f133, %f112, %f132, %f131;
	ld.global.nc.f32 	%f134, [%rd19+8];
	fma.rn.f32 	%f399, %f113, %f134, %f133;
	add.f32 	%f135, %f2, %f52;
	max.f32 	%f136, %f135, 0f00000000;
	min.f32 	%f137, %f136, 0f3F800000;
	fma.rn.f32 	%f138, %f137, %f5, 0fBF000000;
	cvt.rmi.f32.f32 	%f139, %f138;
	cvt.rzi.s32.f32 	%r64, %f139;
	add.s32 	%r65, %r64, 1;
	cvt.rn.f32.s32 	%f140, %r64;
	sub.f32 	%f141, %f138, %f140;
	min.s32 	%r66, %r64, %r27;
	max.s32 	%r67, %r66, 0;
	min.s32 	%r68, %r65, %r27;
	max.s32 	%r69, %r68, 0;
	mul.lo.s32 	%r70, %r67, %r183;
	add.s32 	%r71, %r70, %r24;
	shl.b32 	%r72, %r71, 2;
	add.s32 	%r73, %r70, %r26;
	shl.b32 	%r74, %r73, 2;
	mul.lo.s32 	%r75, %r69, %r183;
	add.s32 	%r76, %r75, %r24;
	shl.b32 	%r77, %r76, 2;
	add.s32 	%r78, %r75, %r26;
	shl.b32 	%r79, %r78, 2;
	sub.f32 	%f142, %f66, %f141;
	mul.f32 	%f143, %f67, %f142;
	mul.f32 	%f144, %f63, %f142;
	mul.f32 	%f145, %f67, %f141;
	mul.f32 	%f146, %f63, %f141;
	mul.wide.s32 	%rd20, %r72, 4;
	add.s64 	%rd21, %rd3, %rd20;
	ld.global.nc.f32 	%f147, [%rd21];
	mul.wide.s32 	%rd22, %r74, 4;
	add.s64 	%rd23, %rd3, %rd22;
	ld.global.nc.f32 	%f148, [%rd23];
	mul.f32 	%f149, %f144, %f148;
	fma.rn.f32 	%f150, %f143, %f147, %f149;
	mul.wide.s32 	%rd24, %r77, 4;
	add.s64 	%rd25, %rd3, %rd24;
	ld.global.nc.f32 	%f151, [%rd25];
	fma.rn.f32 	%f152, %f145, %f151, %f150;
	mul.wide.s32 	%rd26, %r79, 4;
	add.s64 	%rd27, %rd3, %rd26;
	ld.global.nc.f32 	%f153, [%rd27];
	fma.rn.f32 	%f400, %f146, %f153, %f152;
	ld.global.nc.f32 	%f154, [%rd21+4];
	ld.global.nc.f32 	%f155, [%rd23+4];
	mul.f32 	%f156, %f144, %f155;
	fma.rn.f32 	%f157, %f143, %f154, %f156;
	ld.global.nc.f32 	%f158, [%rd25+4];
	fma.rn.f32 	%f159, %f145, %f158, %f157;
	ld.global.nc.f32 	%f160, [%rd27+4];
	fma.rn.f32 	%f401, %f146, %f160, %f159;
	ld.global.nc.f32 	%f161, [%rd21+8];
	ld.global.nc.f32 	%f162, [%rd23+8];
	mul.f32 	%f163, %f144, %f162;
	fma.rn.f32 	%f164, %f143, %f161, %f163;
	ld.global.nc.f32 	%f165, [%rd25+8];
	fma.rn.f32 	%f166, %f145, %f165, %f164;
	ld.global.nc.f32 	%f167, [%rd27+8];
	fma.rn.f32 	%f402, %f146, %f167, %f166;
	sub.f32 	%f168, %f1, %f94;
	max.f32 	%f169, %f168, 0f00000000;
	min.f32 	%f170, %f169, 0f3F800000;
	fma.rn.f32 	%f171, %f170, %f3, 0fBF000000;
	cvt.rmi.f32.f32 	%f172, %f171;
	cvt.rzi.s32.f32 	%r80, %f172;
	add.s32 	%r81, %r80, 1;
	cvt.rn.f32.s32 	%f173, %r80;
	sub.f32 	%f174, %f171, %f173;
	min.s32 	%r82, %r80, %r22;
	max.s32 	%r83, %r82, 0;
	min.s32 	%r84, %r81, %r22;
	max.s32 	%r85, %r84, 0;
	add.s32 	%r86, %r83, %r54;
	shl.b32 	%r87, %r86, 2;
	add.s32 	%r88, %r85, %r54;
	shl.b32 	%r89, %r88, 2;
	add.s32 	%r90, %r83, %r59;
	shl.b32 	%r91, %r90, 2;
	add.s32 	%r92, %r85, %r59;
	shl.b32 	%r93, %r92, 2;
	sub.f32 	%f175, %f66, %f174;
	mul.f32 	%f176, %f109, %f175;
	mul.f32 	%f177, %f109, %f174;
	mul.f32 	%f178, %f107, %f175;
	mul.f32 	%f179, %f107, %f174;
	mul.wide.s32 	%rd28, %r87, 4;
	add.s64 	%rd29, %rd3, %rd28;
	ld.global.nc.f32 	%f180, [%rd29];
	mul.wide.s32 	%rd30, %r89, 4;
	add.s64 	%rd31, %rd3, %rd30;
	ld.global.nc.f32 	%f181, [%rd31];
	mul.f32 	%f182, %f177, %f181;
	fma.rn.f32 	%f183, %f176, %f180, %f182;
	mul.wide.s32 	%rd32, %r91, 4;
	add.s64 	%rd33, %rd3, %rd32;
	ld.global.nc.f32 	%f184, [%rd33];
	fma.rn.f32 	%f185, %f178, %f184, %f183;
	mul.wide.s32 	%rd34, %r93, 4;
	add.s64 	%rd35, %rd3, %rd34;
	ld.global.nc.f32 	%f186, [%rd35];
	fma.rn.f32 	%f403, %f179, %f186, %f185;
	ld.global.nc.f32 	%f187, [%rd29+4];
	ld.global.nc.f32 	%f188, [%rd31+4];
	mul.f32 	%f189, %f177, %f188;
	fma.rn.f32 	%f190, %f176, %f187, %f189;
	ld.global.nc.f32 	%f191, [%rd33+4];
	fma.rn.f32 	%f192, %f178, %f191, %f190;
	ld.global.nc.f32 	%f193, [%rd35+4];
	fma.rn.f32 	%f404, %f179, %f193, %f192;
	ld.global.nc.f32 	%f194, [%rd29+8];
	ld.global.nc.f32 	%f195, [%rd31+8];
	mul.f32 	%f196, %f177, %f195;
	fma.rn.f32 	%f197, %f176, %f194, %f196;
	ld.global.nc.f32 	%f198, [%rd33+8];
	fma.rn.f32 	%f199, %f178, %f198, %f197;
	ld.global.nc.f32 	%f200, [%rd35+8];
	fma.rn.f32 	%f405, %f179, %f200, %f199;
$L__BB1_4:
	ld.param.u32 	%r186, [DownsampleKernel_param_7];
	ld.param.u32 	%r185, [DownsampleKernel_param_4];
	ld.param.u64 	%rd84, [DownsampleKernel_param_1];
	ld.param.u64 	%rd83, [DownsampleKernel_param_0];
	max.f32 	%f337, %f1, 0f00000000;
	min.f32 	%f338, %f337, 0f3F800000;
	max.f32 	%f339, %f2, 0f00000000;
	min.f32 	%f340, %f339, 0f3F800000;
	fma.rn.f32 	%f341, %f338, %f3, 0fBF000000;
	fma.rn.f32 	%f342, %f340, %f5, 0fBF000000;
	cvt.rmi.f32.f32 	%f343, %f341;
	cvt.rzi.s32.f32 	%r156, %f343;
	cvt.rmi.f32.f32 	%f344, %f342;
	cvt.rzi.s32.f32 	%r157, %f344;
	add.s32 	%r158, %r156, 1;
	add.s32 	%r159, %r157, 1;
	cvt.rn.f32.s32 	%f345, %r156;
	sub.f32 	%f346, %f341, %f345;
	cvt.rn.f32.s32 	%f347, %r157;
	sub.f32 	%f348, %f342, %f347;
	add.s32 	%r160, %r3, -1;
	min.s32 	%r161, %r156, %r160;
	max.s32 	%r162, %r161, 0;
	min.s32 	%r163, %r158, %r160;
	max.s32 	%r164, %r163, 0;
	add.s32 	%r165, %r4, -1;
	min.s32 	%r166, %r157, %r165;
	max.s32 	%r167, %r166, 0;
	min.s32 	%r168, %r159, %r165;
	max.s32 	%r169, %r168, 0;
	mul.lo.s32 	%r170, %r167, %r185;
	add.s32 	%r171, %r170, %r162;
	shl.b32 	%r172, %r171, 2;
	add.s32 	%r173, %r170, %r164;
	shl.b32 	%r174, %r173, 2;
	mul.lo.s32 	%r175, %r169, %r185;
	add.s32 	%r176, %r175, %r162;
	shl.b32 	%r177, %r176, 2;
	add.s32 	%r178, %r175, %r164;
	shl.b32 	%r179, %r178, 2;
	mov.f32 	%f349, 0f3F800000;
	sub.f32 	%f350, %f349, %f346;
	sub.f32 	%f351, %f349, %f348;
	mul.f32 	%f352, %f350, %f351;
	mul.f32 	%f353, %f346, %f351;
	mul.f32 	%f354, %f350, %f348;
	mul.f32 	%f355, %f346, %f348;
	cvta.to.global.u64 	%rd69, %rd83;
	mul.wide.s32 	%rd70, %r172, 4;
	add.s64 	%rd71, %rd69, %rd70;
	ld.global.nc.f32 	%f356, [%rd71];
	mul.wide.s32 	%rd72, %r174, 4;
	add.s64 	%rd73, %rd69, %rd72;
	ld.global.nc.f32 	%f357, [%rd73];
	mul.f32 	%f358, %f353, %f357;
	fma.rn.f32 	%f359, %f352, %f356, %f358;
	mul.wide.s32 	%rd74, %r177, 4;
	add.s64 	%rd75, %rd69, %rd74;
	ld.global.nc.f32 	%f360, [%rd75];
	fma.rn.f32 	%f361, %f354, %f360, %f359;
	mul.wide.s32 	%rd76, %r179, 4;
	add.s64 	%rd77, %rd69, %rd76;
	ld.global.nc.f32 	%f362, [%rd77];
	fma.rn.f32 	%f363, %f355, %f362, %f361;
	ld.global.nc.f32 	%f364, [%rd71+4];
	ld.global.nc.f32 	%f365, [%rd73+4];
	mul.f32 	%f366, %f353, %f365;
	fma.rn.f32 	%f367, %f352, %f364, %f366;
	ld.global.nc.f32 	%f368, [%rd75+4];
	fma.rn.f32 	%f369, %f354, %f368, %f367;
	ld.global.nc.f32 	%f370, [%rd77+4];
	fma.rn.f32 	%f371, %f355, %f370, %f369;
	ld.global.nc.f32 	%f372, [%rd71+8];
	ld.global.nc.f32 	%f373, [%rd73+8];
	mul.f32 	%f374, %f353, %f373;
	fma.rn.f32 	%f375, %f352, %f372, %f374;
	ld.global.nc.f32 	%f376, [%rd75+8];
	fma.rn.f32 	%f377, %f354, %f376, %f375;
	ld.global.nc.f32 	%f378, [%rd77+8];
	fma.rn.f32 	%f379, %f355, %f378, %f377;
	mul.f32 	%f380, %f363, 0f3F000000;
	add.f32 	%f381, %f397, %f408;
	add.f32 	%f382, %f400, %f381;
	add.f32 	%f383, %f403, %f382;
	fma.rn.f32 	%f384, %f383, 0f3E000000, %f380;
	mul.f32 	%f385, %f371, 0f3F000000;
	add.f32 	%f386, %f398, %f407;
	add.f32 	%f387, %f401, %f386;
	add.f32 	%f388, %f404, %f387;
	fma.rn.f32 	%f389, %f388, 0f3E000000, %f385;
	mul.f32 	%f390, %f379, 0f3F000000;
	add.f32 	%f391, %f399, %f406;
	add.f32 	%f392, %f402, %f391;
	add.f32 	%f393, %f405, %f392;
	fma.rn.f32 	%f394, %f393, 0f3E000000, %f390;
	mad.lo.s32 	%r180, %r186, %r17, %r1;
	shl.b32 	%r181, %r180, 2;
	cvta.to.global.u64 	%rd78, %rd84;
	mul.wide.s32 	%rd79, %r181, 4;
	add.s64 	%rd80, %rd78, %rd79;
	st.global.f32 	[%rd80], %f384;
	st.global.f32 	[%rd80+4], %f389;
	st.global.f32 	[%rd80+8], %f394;
	mov.b32 	%r182, 1065353216;
	st.global.u32 	[%rd80+12], %r182;
$L__BB1_5:
	ret;

}
	// .globl	HorizontalBlurKernel
.visible .entry HorizontalBlurKernel(
	.param .u64 .ptr .align 1 HorizontalBlurKernel_param_0,
	.param .u64 .ptr .align 1 HorizontalBlurKernel_param_1,
	.param .u32 HorizontalBlurKernel_param_2,
	.param .u32 HorizontalBlurKernel_param_3,
	.param .u32 HorizontalBlurKernel_param_4,
	.param .f32 HorizontalBlurKernel_param_5
)
{
	.reg .pred 	%p<4>;
	.reg .b32 	%r<96>;
	.reg .b32 	%f<262>;
	.reg .b64 	%rd<49>;

	ld.param.u32 	%r3, [HorizontalBlurKernel_param_2];
	ld.param.u32 	%r6, [HorizontalBlurKernel_param_3];
	ld.param.u32 	%r5, [HorizontalBlurKernel_param_4];
	ld.param.f32 	%f1, [HorizontalBlurKernel_param_5];
	mov.u32 	%r7, %ctaid.x;
	mov.u32 	%r8, %ntid.x;
	mov.u32 	%r9, %tid.x;
	mad.lo.s32 	%r1, %r7, %r8, %r9;
	mov.u32 	%r10, %ctaid.y;
	mov.u32 	%r11, %ntid.y;
	mov.u32 	%r12, %tid.y;
	mad.lo.s32 	%r13, %r10, %r11, %r12;
	setp.ge.s32 	%p1, %r1, %r3;
	setp.ge.s32 	%p2, %r13, %r6;
	or.pred  	%p3, %p1, %p2;
	@%p3 bra 	$L__BB2_2;
	ld.param.u64 	%rd48, [HorizontalBlurKernel_param_1];
	ld.param.u64 	%rd47, [HorizontalBlurKernel_param_0];
	cvta.to.global.u64 	%rd3, %rd47;
	cvta.to.global.u64 	%rd4, %rd48;
	cvt.rn.f32.s32 	%f2, %r1;
	add.f32 	%f3, %f2, 0f3F000000;
	cvt.rn.f32.s32 	%f4, %r3;
	div.rn.f32 	%f5, %f3, %f4;
	cvt.rn.f32.u32 	%f6, %r13;
	add.f32 	%f7, %f6, 0f3F000000;
	cvt.rn.f32.u32 	%f8, %r6;
	div.rn.f32 	%f9, %f7, %f8;
	rcp.rn.f32 	%f10, %f4;
	add.f32 	%f11, %f1, 0f3F000000;
	add.f32 	%f12, %f11, %f11;
	mul.f32 	%f13, %f10, %f12;
	sub.f32 	%f14, %f5, %f13;
	max.f32 	%f15, %f14, 0f00000000;
	min.f32 	%f16, %f15, 0f3F800000;
	max.f32 	%f17, %f9, 0f00000000;
	min.f32 	%f18, %f17, 0f3F800000;
	fma.rn.f32 	%f19, %f16, %f4, 0fBF000000;
	fma.rn.f32 	%f20, %f18, %f8, 0fBF000000;
	cvt.rmi.f32.f32 	%f21, %f19;
	cvt.rzi.s32.f32 	%r14, %f21;
	cvt.rmi.f32.f32 	%f22, %f20;
	cvt.rzi.s32.f32 	%r15, %f22;
	add.s32 	%r16, %r14, 1;
	add.s32 	%r17, %r15, 1;
	cvt.rn.f32.s32 	%f23, %r14;
	sub.f32 	%f24, %f19, %f23;
	cvt.rn.f32.s32 	%f25, %r15;
	sub.f32 	%f26, %f20, %f25;
	add.s32 	%r18, %r3, -1;
	min.s32 	%r19, %r14, %r18;
	max.s32 	%r20, %r19, 0;
	min.s32 	%r21, %r16, %r18;
	max.s32 	%r22, %r21, 0;
	add.s32 	%r23, %r6, -1;
	min.s32 	%r24, %r15, %r23;
	max.s32 	%r25, %r24, 0;
	min.s32 	%r26, %r17, %r23;
	max.s32 	%r27, %r26, 0;
	mul.lo.s32 	%r28, %r25, %r5;
	add.s32 	%r29, %r20, %r28;
	shl.b32 	%r30, %r29, 2;
	add.s32 	%r31, %r22, %r28;
	shl.b32 	%r32, %r31, 2;
	mul.lo.s32 	%r33, %r27, %r5;
	add.s32 	%r34, %r20, %r33;
	shl.b32 	%r35, %r34, 2;
	add.s32 	%r36, %r22, %r33;
	shl.b32 	%r37, %r36, 2;
	mov.f32 	%f27, 0f3F800000;
	sub.f32 	%f28, %f27, %f24;
	sub.f32 	%f29, %f27, %f26;
	mul.f32 	%f30, %f29, %f28;
	mul.f32 	%f31, %f29, %f24;
	mul.f32 	%f32, %f26, %f28;
	mul.f32 	%f33, %f26, %f24;
	mul.wide.s32 	%rd5, %r30, 4;
	add.s64 	%rd6, %rd3, %rd5;
	ld.global.nc.f32 	%f34, [%rd6];
	mul.wide.s32 	%rd7, %r32, 4;
	add.s64 	%rd8, %rd3, %rd7;
	ld.global.nc.f32 	%f35, [%rd8];
	mul.f32 	%f36, %f31, %f35;
	fma.rn.f32 	%f37, %f30, %f34, %f36;
	mul.wide.s32 	%rd9, %r35, 4;
	add.s64 	%rd10, %rd3, %rd9;
	ld.global.nc.f32 	%f38, [%rd10];
	fma.rn.f32 	%f39, %f32, %f38, %f37;
	mul.wide.s32 	%rd11, %r37, 4;
	add.s64 	%rd12, %rd3, %rd11;
	ld.global.nc.f32 	%f40, [%rd12];
	fma.rn.f32 	%f41, %f33, %f40, %f39;
	ld.global.nc.f32 	%f42, [%rd6+4];
	ld.global.nc.f32 	%f43, [%rd8+4];
	mul.f32 	%f44, %f31, %f43;
	fma.rn.f32 	%f45, %f30, %f42, %f44;
	ld.global.nc.f32 	%f46, [%rd10+4];
	fma.rn.f32 	%f47, %f32, %f46, %f45;
	ld.global.nc.f32 	%f48, [%rd12+4];
	fma.rn.f32 	%f49, %f33, %f48, %f47;
	ld.global.nc.f32 	%f50, [%rd6+8];
	ld.global.nc.f32 	%f51, [%rd8+8];
	mul.f32 	%f52, %f31, %f51;
	fma.rn.f32 	%f53, %f30, %f50, %f52;
	ld.global.nc.f32 	%f54, [%rd10+8];
	fma.rn.f32 	%f55, %f32, %f54, %f53;
	ld.global.nc.f32 	%f56, [%rd12+8];
	fma.rn.f32 	%f57, %f33, %f56, %f55;
	ld.global.nc.f32 	%f58, [%rd6+12];
	ld.global.nc.f32 	%f59, [%rd8+12];
	mul.f32 	%f60, %f31, %f59;
	fma.rn.f32 	%f61, %f30, %f58, %f60;
	ld.global.nc.f32 	%f62, [%rd10+12];
	fma.rn.f32 	%f63, %f32, %f62, %f61;
	ld.global.nc.f32 	%f64, [%rd12+12];
	fma.rn.f32 	%f65, %f33, %f64, %f63;
	mul.f32 	%f66, %f10, %f11;
	sub.f32 	%f67, %f5, %f66;
	max.f32 	%f68, %f67, 0f00000000;
	min.f32 	%f69, %f68, 0f3F800000;
	fma.rn.f32 	%f70, %f69, %f4, 0fBF000000;
	cvt.rmi.f32.f32 	%f71, %f70;
	cvt.rzi.s32.f32 	%r38, %f71;
	add.s32 	%r39, %r38, 1;
	cvt.rn.f32.s32 	%f72, %r38;
	sub.f32 	%f73, %f70, %f72;
	min.s32 	%r40, %r38, %r18;
	max.s32 	%r41, %r40, 0;
	min.s32 	%r42, %r39, %r18;
	max.s32 	%r43, %r42, 0;
	add.s32 	%r44, %r41, %r28;
	shl.b32 	%r45, %r44, 2;
	add.s32 	%r46, %r43, %r28;
	shl.b32 	%r47, %r46, 2;
	add.s32 	%r48, %r41, %r33;
	shl.b32 	%r49, %r48, 2;
	add.s32 	%r50, %r43, %r33;
	shl.b32 	%r51, %r50, 2;
	sub.f32 	%f74, %f27, %f73;
	mul.f32 	%f75, %f29, %f74;
	mul.f32 	%f76, %f29, %f73;
	mul.f32 	%f77, %f26, %f74;
	mul.f32 	%f78, %f26, %f73;
	mul.wide.s32 	%rd13, %r45, 4;
	add.s64 	%rd14, %rd3, %rd13;
	ld.global.nc.f32 	%f79, [%rd14];
	mul.wide.s32 	%rd15, %r47, 4;
	add.s64 	%rd16, %rd3, %rd15;
	ld.global.nc.f32 	%f80, [%rd16];
	mul.f32 	%f81, %f76, %f80;
	fma.rn.f32 	%f82, %f75, %f79, %f81;
	mul.wide.s32 	%rd17, %r49, 4;
	add.s64 	%rd18, %rd3, %rd17;
	ld.global.nc.f32 	%f83, [%rd18];
	fma.rn.f32 	%f84, %f77, %f83, %f82;
	mul.wide.s32 	%rd19, %r51, 4;
	add.s64 	%rd20, %rd3, %rd19;
	ld.global.nc.f32 	%f85, [%rd20];
	fma.rn.f32 	%f86, %f78, %f85, %f84;
	ld.global.nc.f32 	%f87, [%rd14+4];
	ld.global.nc.f32 	%f88, [%rd16+4];
	mul.f32 	%f89, %f76, %f88;
	fma.rn.f32 	%f90, %f75, %f87, %f89;
	ld.global.nc.f32 	%f91, [%rd18+4];
	fma.rn.f32 	%f92, %f77, %f91, %f90;
	ld.global.nc.f32 	%f93, [%rd20+4];
	fma.rn.f32 	%f94, %f78, %f93, %f92;
	ld.global.nc.f32 	%f95, [%rd14+8];
	ld.global.nc.f32 	%f96, [%rd16+8];
	mul.f32 	%f97, %f76, %f96;
	fma.rn.f32 	%f98, %f75, %f95, %f97;
	ld.global.nc.f32 	%f99, [%rd18+8];
	fma.rn.f32 	%f100, %f77, %f99, %f98;
	ld.global.nc.f32 	%f101, [%rd20+8];
	fma.rn.f32 	%f102, %f78, %f101, %f100;
	ld.global.nc.f32 	%f103, [%rd14+12];
	ld.global.nc.f32 	%f104, [%rd16+12];
	mul.f32 	%f105, %f76, %f104;
	fma.rn.f32 	%f106, %f75, %f103, %f105;
	ld.global.nc.f32 	%f107, [%rd18+12];
	fma.rn.f32 	%f108, %f77, %f107, %f106;
	ld.global.nc.f32 	%f109, [%rd20+12];
	fma.rn.f32 	%f110, %f78, %f109, %f108;
	max.f32 	%f111, %f5, 0f00000000;
	min.f32 	%f112, %f111, 0f3F800000;
	fma.rn.f32 	%f113, %f112, %f4, 0fBF000000;
	cvt.rmi.f32.f32 	%f114, %f113;
	cvt.rzi.s32.f32 	%r52, %f114;
	add.s32 	%r53, %r52, 1;
	cvt.rn.f32.s32 	%f115, %r52;
	sub.f32 	%f116, %f113, %f115;
	min.s32 	%r54, %r52, %r18;
	max.s32 	%r55, %r54, 0;
	min.s32 	%r56, %r53, %r18;
	max.s32 	%r57, %r56, 0;
	add.s32 	%r58, %r28, %r55;
	shl.b32 	%r59, %r58, 2;
	add.s32 	%r60, %r28, %r57;
	shl.b32 	%r61, %r60, 2;
	add.s32 	%r62, %r33, %r55;
	shl.b32 	%r63, %r62, 2;
	add.s32 	%r64, %r33, %r57;
	shl.b32 	%r65, %r64, 2;
	sub.f32 	%f117, %f27, %f116;
	mul.f32 	%f118, %f117, %f29;
	mul.f32 	%f119, %f116, %f29;
	mul.f32 	%f120, %f117, %f26;
	mul.f32 	%f121, %f116, %f26;
	mul.wide.s32 	%rd21, %r59, 4;
	add.s64 	%rd22, %rd3, %rd21;
	ld.global.nc.f32 	%f122, [%rd22];
	mul.wide.s32 	%rd23, %r61, 4;
	add.s64 	%rd24, %rd3, %rd23;
	ld.global.nc.f32 	%f123, [%rd24];
	mul.f32 	%f124, %f119, %f123;
	fma.rn.f32 	%f125, %f118, %f122, %f124;
	mul.wide.s32 	%rd25, %r63, 4;
	add.s64 	%rd26, %rd3, %rd25;
	ld.global.nc.f32 	%f126, [%rd26];
	fma.rn.f32 	%f127, %f120, %f126, %f125;
	mul.wide.s32 	%rd27, %r65, 4;
	add.s64 	%rd28, %rd3, %rd27;
	ld.global.nc.f32 	%f128, [%rd28];
	fma.rn.f32 	%f129, %f121, %f128, %f127;
	ld.global.nc.f32 	%f130, [%rd22+4];
	ld.global.nc.f32 	%f131, [%rd24+4];
	mul.f32 	%f132, %f119, %f131;
	fma.rn.f32 	%f133, %f118, %f130, %f132;
	ld.global.nc.f32 	%f134, [%rd26+4];
	fma.rn.f32 	%f135, %f120, %f134, %f133;
	ld.global.nc.f32 	%f136, [%rd28+4];
	fma.rn.f32 	%f137, %f121, %f136, %f135;
	ld.global.nc.f32 	%f138, [%rd22+8];
	ld.global.nc.f32 	%f139, [%rd24+8];
	mul.f32 	%f140, %f119, %f139;
	fma.rn.f32 	%f141, %f118, %f138, %f140;
	ld.global.nc.f32 	%f142, [%rd26+8];
	fma.rn.f32 	%f143, %f120, %f142, %f141;
	ld.global.nc.f32 	%f144, [%rd28+8];
	fma.rn.f32 	%f145, %f121, %f144, %f143;
	ld.global.nc.f32 	%f146, [%rd22+12];
	ld.global.nc.f32 	%f147, [%rd24+12];
	mul.f32 	%f148, %f119, %f147;
	fma.rn.f32 	%f149, %f118, %f146, %f148;
	ld.global.nc.f32 	%f150, [%rd26+12];
	fma.rn.f32 	%f151, %f120, %f150, %f149;
	ld.global.nc.f32 	%f152, [%rd28+12];
	fma.rn.f32 	%f153, %f121, %f152, %f151;
	add.f32 	%f154, %f5, %f66;
	max.f32 	%f155, %f154, 0f00000000;
	min.f32 	%f156, %f155, 0f3F800000;
	fma.rn.f32 	%f157, %f156, %f4, 0fBF000000;
	cvt.rmi.f32.f32 	%f158, %f157;
	cvt.rzi.s32.f32 	%r66, %f158;
	add.s32 	%r67, %r66, 1;
	cvt.rn.f32.s32 	%f159, %r66;
	sub.f32 	%f160, %f157, %f159;
	min.s32 	%r68, %r66, %r18;
	max.s32 	%r69, %r68, 0;
	min.s32 	%r70, %r67, %r18;
	max.s32 	%r71, %r70, 0;
	add.s32 	%r72, %r69, %r28;
	shl.b32 	%r73, %r72, 2;
	add.s32 	%r74, %r71, %r28;
	shl.b32 	%r75, %r74, 2;
	add.s32 	%r76, %r69, %r33;
	shl.b32 	%r77, %r76, 2;
	add.s32 	%r78, %r71, %r33;
	shl.b32 	%r79, %r78, 2;
	sub.f32 	%f161, %f27, %f160;
	mul.f32 	%f162, %f29, %f161;
	mul.f32 	%f163, %f29, %f160;
	mul.f32 	%f164, %f26, %f161;
	mul.f32 	%f165, %f26, %f160;
	mul.wide.s32 	%rd29, %r73, 4;
	add.s64 	%rd30, %rd3, %rd29;
	ld.global.nc.f32 	%f166, [%rd30];
	mul.wide.s32 	%rd31, %r75, 4;
	add.s64 	%rd32, %rd3, %rd31;
	ld.global.nc.f32 	%f167, [%rd32];
	mul.f32 	%f168, %f163, %f167;
	fma.rn.f32 	%f169, %f162, %f166, %f168;
	mul.wide.s32 	%rd33, %r77, 4;
	add.s64 	%rd34, %rd3, %rd33;
	ld.global.nc.f32 	%f170, [%rd34];
	fma.rn.f32 	%f171, %f164, %f170, %f169;
	mul.wide.s32 	%rd35, %r79, 4;
	add.s64 	%rd36, %rd3, %rd35;
	ld.global.nc.f32 	%f172, [%rd36];
	fma.rn.f32 	%f173, %f165, %f172, %f171;
	ld.global.nc.f32 	%f174, [%rd30+4];
	ld.global.nc.f32 	%f175, [%rd32+4];
	mul.f32 	%f176, %f163, %f175;
	fma.rn.f32 	%f177, %f162, %f174, %f176;
	ld.global.nc.f32 	%f178, [%rd34+4];
	fma.rn.f32 	%f179, %f164, %f178, %f177;
	ld.global.nc.f32 	%f180, [%rd36+4];
	fma.rn.f32 	%f181, %f165, %f180, %f179;
	ld.global.nc.f32 	%f182, [%rd30+8];
	ld.global.nc.f32 	%f183, [%rd32+8];
	mul.f32 	%f184, %f163, %f183;
	fma.rn.f32 	%f185, %f162, %f182, %f184;
	ld.global.nc.f32 	%f186, [%rd34+8];
	fma.rn.f32 	%f187, %f164, %f186, %f185;
	ld.global.nc.f32 	%f188, [%rd36+8];
	fma.rn.f32 	%f189, %f165, %f188, %f187;
	ld.global.nc.f32 	%f190, [%rd30+12];
	ld.global.nc.f32 	%f191, [%rd32+12];
	mul.f32 	%f192, %f163, %f191;
	fma.rn.f32 	%f193, %f162, %f190, %f192;
	ld.global.nc.f32 	%f194, [%rd34+12];
	fma.rn.f32 	%f195, %f164, %f194, %f193;
	ld.global.nc.f32 	%f196, [%rd36+12];
	fma.rn.f32 	%f197, %f165, %f196, %f195;
	add.f32 	%f198, %f5, %f13;
	max.f32 	%f199, %f198, 0f00000000;
	min.f32 	%f200, %f199, 0f3F800000;
	fma.rn.f32 	%f201, %f200, %f4, 0fBF000000;
	cvt.rmi.f32.f32 	%f202, %f201;
	cvt.rzi.s32.f32 	%r80, %f202;
	add.s32 	%r81, %r80, 1;
	cvt.rn.f32.s32 	%f203, %r80;
	sub.f32 	%f204, %f201, %f203;
	min.s32 	%r82, %r80, %r18;
	max.s32 	%r83, %r82, 0;
	min.s32 	%r84, %r81, %r18;
	max.s32 	%r85, %r84, 0;
	add.s32 	%r86, %r83, %r28;
	shl.b32 	%r87, %r86, 2;
	add.s32 	%r88, %r85, %r28;
	shl.b32 	%r89, %r88, 2;
	add.s32 	%r90, %r83, %r33;
	shl.b32 	%r91, %r90, 2;
	add.s32 	%r92, %r85, %r33;
	shl.b32 	%r93, %r92, 2;
	sub.f32 	%f205, %f27, %f204;
	mul.f32 	%f206, %f29, %f205;
	mul.f32 	%f207, %f29, %f204;
	mul.f32 	%f208, %f26, %f205;
	mul.f32 	%f209, %f26, %f204;
	mul.wide.s32 	%rd37, %r87, 4;
	add.s64 	%rd38, %rd3, %rd37;
	ld.global.nc.f32 	%f210, [%rd38];
	mul.wide.s32 	%rd39, %r89, 4;
	add.s64 	%rd40, %rd3, %rd39;
	ld.global.nc.f32 	%f211, [%rd40];
	mul.f32 	%f212, %f207, %f211;
	fma.rn.f32 	%f213, %f206, %f210, %f212;
	mul.wide.s32 	%rd41, %r91, 4;
	add.s64 	%rd42, %rd3, %rd41;
	ld.global.nc.f32 	%f214, [%rd42];
	fma.rn.f32 	%f215, %f208, %f214, %f213;
	mul.wide.s32 	%rd43, %r93, 4;
	add.s64 	%rd44, %rd3, %rd43;
	ld.global.nc.f32 	%f216, [%rd44];
	fma.rn.f32 	%f217, %f209, %f216, %f215;
	ld.global.nc.f32 	%f218, [%rd38+4];
	ld.global.nc.f32 	%f219, [%rd40+4];
	mul.f32 	%f220, %f207, %f219;
	fma.rn.f32 	%f221, %f206, %f218, %f220;
	ld.global.nc.f32 	%f222, [%rd42+4];
	fma.rn.f32 	%f223, %f208, %f222, %f221;
	ld.global.nc.f32 	%f224, [%rd44+4];
	fma.rn.f32 	%f225, %f209, %f224, %f223;
	ld.global.nc.f32 	%f226, [%rd38+8];
	ld.global.nc.f32 	%f227, [%rd40+8];
	mul.f32 	%f228, %f207, %f227;
	fma.rn.f32 	%f229, %f206, %f226, %f228;
	ld.global.nc.f32 	%f230, [%rd42+8];
	fma.rn.f32 	%f231, %f208, %f230, %f229;
	ld.global.nc.f32 	%f232, [%rd44+8];
	fma.rn.f32 	%f233, %f209, %f232, %f231;
	ld.global.nc.f32 	%f234, [%rd38+12];
	ld.global.nc.f32 	%f235, [%rd40+12];
	mul.f32 	%f236, %f207, %f235;
	fma.rn.f32 	%f237, %f206, %f234, %f236;
	ld.global.nc.f32 	%f238, [%rd42+12];
	fma.rn.f32 	%f239, %f208, %f238, %f237;
	ld.global.nc.f32 	%f240, [%rd44+12];
	fma.rn.f32 	%f241, %f209, %f240, %f239;
	fma.rn.f32 	%f242, %f86, 0f40800000, %f41;
	fma.rn.f32 	%f243, %f129, 0f40C00000, %f242;
	fma.rn.f32 	%f244, %f173, 0f40800000, %f243;
	add.f32 	%f245, %f244, %f217;
	mul.f32 	%f246, %f245, 0f3D800000;
	fma.rn.f32 	%f247, %f94, 0f40800000, %f49;
	fma.rn.f32 	%f248, %f137, 0f40C00000, %f247;
	fma.rn.f32 	%f249, %f181, 0f40800000, %f248;
	add.f32 	%f250, %f249, %f225;
	mul.f32 	%f251, %f250, 0f3D800000;
	fma.rn.f32 	%f252, %f102, 0f40800000, %f57;
	fma.rn.f32 	%f253, %f145, 0f40C00000, %f252;
	fma.rn.f32 	%f254, %f189, 0f40800000, %f253;
	add.f32 	%f255, %f254, %f233;
	mul.f32 	%f256, %f255, 0f3D800000;
	fma.rn.f32 	%f257, %f110, 0f40800000, %f65;
	fma.rn.f32 	%f258, %f153, 0f40C00000, %f257;
	fma.rn.f32 	%f259, %f197, 0f40800000, %f258;
	add.f32 	%f260, %f259, %f241;
	mul.f32 	%f261, %f260, 0f3D800000;
	mad.lo.s32 	%r94, %r5, %r13, %r1;
	shl.b32 	%r95, %r94, 2;
	mul.wide.s32 	%rd45, %r95, 4;
	add.s64 	%rd46, %rd4, %rd45;
	st.global.f32 	[%rd46], %f246;
	st.global.f32 	[%rd46+4], %f251;
	st.global.f32 	[%rd46+8], %f256;
	st.global.f32 	[%rd46+12], %f261;
$L__BB2_2:
	ret;

}
	// .globl	UpsampleKernel
.visible .entry UpsampleKernel(
	.param .u64 .ptr .align 1 UpsampleKernel_param_0,
	.param .u64 .ptr .align 1 UpsampleKernel_param_1,
	.param .u64 .ptr .align 1 UpsampleKernel_param_2,
	.param .u32 UpsampleKernel_param_3,
	.param .u32 UpsampleKernel_param_4,
	.param .u32 UpsampleKernel_param_5,
	.param .u32 UpsampleKernel_param_6,
	.param .u32 UpsampleKernel_param_7,
	.param .u32 UpsampleKernel_param_8,
	.param .u32 UpsampleKernel_param_9,
	.param .u32 UpsampleKernel_param_10,
	.param .u32 UpsampleKernel_param_11,
	.param .f32 UpsampleKernel_param_12,
	.param .u32 UpsampleKernel_param_13,
	.param .f32 UpsampleKernel_param_14,
	.param .f32 UpsampleKernel_param_15,
	.param .f32 UpsampleKernel_param_16,
	.param .u32 UpsampleKernel_param_17,
	.param .u32 UpsampleKernel_param_18
)
{
	.reg .pred 	%p<28>;
	.reg .b32 	%r<268>;
	.reg .b32 	%f<706>;
	.reg .b64 	%rd<131>;

	ld.param.u64 	%rd3, [UpsampleKernel_param_1];
	ld.param.u32 	%r4, [UpsampleKernel_param_4];
	ld.param.u32 	%r5, [UpsampleKernel_param_5];
	ld.param.u32 	%r6, [UpsampleKernel_param_6];
	ld.param.u32 	%r7, [UpsampleKernel_param_7];
	ld.param.u32 	%r8, [UpsampleKernel_param_8];
	ld.param.u32 	%r9, [UpsampleKernel_param_9];
	ld.param.u32 	%r14, [UpsampleKernel_param_10];
	ld.param.u32 	%r11, [UpsampleKernel_param_11];
	ld.param.f32 	%f30, [UpsampleKernel_param_12];
	ld.param.u32 	%r12, [UpsampleKernel_param_13];
	ld.param.f32 	%f31, [UpsampleKernel_param_14];
	ld.param.f32 	%f32, [UpsampleKernel_param_15];
	ld.param.f32 	%f33, [UpsampleKernel_param_16];
	ld.param.u32 	%r13, [UpsampleKernel_param_18];
	cvta.to.global.u64 	%rd1, %rd3;
	mov.u32 	%r15, %ctaid.x;
	mov.u32 	%r16, %ntid.x;
	mov.u32 	%r17, %tid.x;
	mad.lo.s32 	%r1, %r15, %r16, %r17;
	mov.u32 	%r18, %ctaid.y;
	mov.u32 	%r19, %ntid.y;
	mov.u32 	%r20, %tid.y;
	mad.lo.s32 	%r21, %r18, %r19, %r20;
	setp.ge.s32 	%p1, %r1, %r9;
	setp.ge.s32 	%p2, %r21, %r14;
	or.pred  	%p3, %p1, %p2;
	@%p3 bra 	$L__BB3_16;
	cvt.rn.f32.s32 	%f35, %r1;
	add.f32 	%f36, %f35, 0f3F000000;
	cvt.rn.f32.s32 	%f37, %r9;
	div.rn.f32 	%f1, %f36, %f37;
	cvt.rn.f32.u32 	%f38, %r21;
	add.f32 	%f39, %f38, 0f3F000000;
	cvt.rn.f32.u32 	%f40, %r14;
	div.rn.f32 	%f2, %f39, %f40;
	setp.eq.s64 	%p4, %rd3, 0;
	mov.f32 	%f701, 0f00000000;
	mov.f32 	%f702, %f701;
	mov.f32 	%f703, %f701;
	@%p4 bra 	$L__BB3_5;
	cvt.rn.f32.s32 	%f3, %r7;
	rcp.rn.f32 	%f4, %f3;
	add.f32 	%f5, %f30, 0f3F000000;
	setp.ne.s32 	%p5, %r13, 1;
	@%p5 bra 	$L__BB3_4;
	add.f32 	%f368, %f5, %f5;
	mul.f32 	%f369, %f4, %f368;
	sub.f32 	%f370, %f2, %f369;
	max.f32 	%f371, %f1, 0f00000000;
	min.f32 	%f372, %f371, 0f3F800000;
	max.f32 	%f373, %f370, 0f00000000;
	min.f32 	%f374, %f373, 0f3F800000;
	cvt.rn.f32.s32 	%f375, %r6;
	fma.rn.f32 	%f376, %f372, %f375, 0fBF000000;
	fma.rn.f32 	%f377, %f374, %f3, 0fBF000000;
	cvt.rmi.f32.f32 	%f378, %f376;
	cvt.rzi.s32.f32 	%r138, %f378;
	cvt.rmi.f32.f32 	%f379, %f377;
	cvt.rzi.s32.f32 	%r139, %f379;
	add.s32 	%r140, %r138, 1;
	add.s32 	%r141, %r139, 1;
	cvt.rn.f32.s32 	%f380, %r138;
	sub.f32 	%f381, %f376, %f380;
	cvt.rn.f32.s32 	%f382, %r139;
	sub.f32 	%f383, %f377, %f382;
	add.s32 	%r142, %r6, -1;
	min.s32 	%r143, %r138, %r142;
	max.s32 	%r144, %r143, 0;
	min.s32 	%r145, %r140, %r142;
	max.s32 	%r146, %r145, 0;
	add.s32 	%r147, %r7, -1;
	min.s32 	%r148, %r139, %r147;
	max.s32 	%r149, %r148, 0;
	min.s32 	%r150, %r141, %r147;
	max.s32 	%r151, %r150, 0;
	mul.lo.s32 	%r152, %r149, %r8;
	add.s32 	%r153, %r152, %r144;
	shl.b32 	%r154, %r153, 2;
	add.s32 	%r155, %r152, %r146;
	shl.b32 	%r156, %r155, 2;
	mul.lo.s32 	%r157, %r151, %r8;
	add.s32 	%r158, %r157, %r144;
	shl.b32 	%r159, %r158, 2;
	add.s32 	%r160, %r157, %r146;
	shl.b32 	%r161, %r160, 2;
	mov.f32 	%f384, 0f3F800000;
	sub.f32 	%f385, %f384, %f381;
	sub.f32 	%f386, %f384, %f383;
	mul.f32 	%f387, %f385, %f386;
	mul.f32 	%f388, %f381, %f386;
	mul.f32 	%f389, %f385, %f383;
	mul.f32 	%f390, %f381, %f383;
	mul.wide.s32 	%rd77, %r154, 4;
	add.s64 	%rd78, %rd1, %rd77;
	ld.global.nc.f32 	%f391, [%rd78];
	mul.wide.s32 	%rd79, %r156, 4;
	add.s64 	%rd80, %rd1, %rd79;
	ld.global.nc.f32 	%f392, [%rd80];
	mul.f32 	%f393, %f388, %f392;
	fma.rn.f32 	%f394, %f387, %f391, %f393;
	mul.wide.s32 	%rd81, %r159, 4;
	add.s64 	%rd82, %rd1, %rd81;
	ld.global.nc.f32 	%f395, [%rd82];
	fma.rn.f32 	%f396, %f389, %f395, %f394;
	mul.wide.s32 	%rd83, %r161, 4;
	add.s64 	%rd84, %rd1, %rd83;
	ld.global.nc.f32 	%f397, [%rd84];
	fma.rn.f32 	%f398, %f390, %f397, %f396;
	ld.global.nc.f32 	%f399, [%rd78+4];
	ld.global.nc.f32 	%f400, [%rd80+4];
	mul.f32 	%f401, %f388, %f400;
	fma.rn.f32 	%f402, %f387, %f399, %f401;
	ld.global.nc.f32 	%f403, [%rd82+4];
	fma.rn.f32 	%f404, %f389, %f403, %f402;
	ld.global.nc.f32 	%f405, [%rd84+4];
	fma.rn.f32 	%f406, %f390, %f405, %f404;
	ld.global.nc.f32 	%f407, [%rd78+8];
	ld.global.nc.f32 	%f408, [%rd80+8];
	mul.f32 	%f409, %f388, %f408;
	fma.rn.f32 	%f410, %f387, %f407, %f409;
	ld.global.nc.f32 	%f411, [%rd82+8];
	fma.rn.f32 	%f412, %f389, %f411, %f410;
	ld.global.nc.f32 	%f413, [%rd84+8];
	fma.rn.f32 	%f414, %f390, %f413, %f412;
	mul.f32 	%f415, %f4, %f5;
	sub.f32 	%f416, %f2, %f415;
	max.f32 	%f417, %f416, 0f00000000;
	min.f32 	%f418, %f417, 0f3F800000;
	fma.rn.f32 	%f419, %f418, %f3, 0fBF000000;
	cvt.rmi.f32.f32 	%f420, %f419;
	cvt.rzi.s32.f32 	%r162, %f420;
	add.s32 	%r163, %r162, 1;
	cvt.rn.f32.s32 	%f421, %r162;
	sub.f32 	%f422, %f419, %f421;
	min.s32 	%r164, %r162, %r147;
	max.s32 	%r165, %r164, 0;
	min.s32 	%r166, %r163, %r147;
	max.s32 	%r167, %r166, 0;
	mul.lo.s32 	%r168, %r165, %r8;
	add.s32 	%r169, %r168, %r144;
	shl.b32 	%r170, %r169, 2;
	add.s32 	%r171, %r168, %r146;
	shl.b32 	%r172, %r171, 2;
	mul.lo.s32 	%r173, %r167, %r8;
	add.s32 	%r174, %r173, %r144;
	shl.b32 	%r175, %r174, 2;
	add.s32 	%r176, %r173, %r146;
	shl.b32 	%r177, %r176, 2;
	sub.f32 	%f423, %f384, %f422;
	mul.f32 	%f424, %f385, %f423;
	mul.f32 	%f425, %f381, %f423;
	mul.f32 	%f426, %f385, %f422;
	mul.f32 	%f427, %f381, %f422;
	mul.wide.s32 	%rd85, %r170, 4;
	add.s64 	%rd86, %rd1, %rd85;
	ld.global.nc.f32 	%f428, [%rd86];
	mul.wide.s32 	%rd87, %r172, 4;
	add.s64 	%rd88, %rd1, %rd87;
	ld.global.nc.f32 	%f429, [%rd88];
	mul.f32 	%f430, %f425, %f429;
	fma.rn.f32 	%f431, %f424, %f428, %f430;
	mul.wide.s32 	%rd89, %r175, 4;
	add.s64 	%rd90, %rd1, %rd89;
	ld.global.nc.f32 	%f432, [%rd90];
	fma.rn.f32 	%f433, %f426, %f432, %f431;
	mul.wide.s32 	%rd91, %r177, 4;
	add.s64 	%rd92, %rd1, %rd91;
	ld.global.nc.f32 	%f434, [%rd92];
	fma.rn.f32 	%f435, %f427, %f434, %f433;
	ld.global.nc.f32 	%f436, [%rd86+4];
	ld.global.nc.f32 	%f437, [%rd88+4];
	mul.f32 	%f438, %f425, %f437;
	fma.rn.f32 	%f439, %f424, %f436, %f438;
	ld.global.nc.f32 	%f440, [%rd90+4];
	fma.rn.f32 	%f441, %f426, %f440, %f439;
	ld.global.nc.f32 	%f442, [%rd92+4];
	fma.rn.f32 	%f443, %f427, %f442, %f441;
	ld.global.nc.f32 	%f444, [%rd86+8];
	ld.global.nc.f32 	%f445, [%rd88+8];
	mul.f32 	%f446, %f425, %f445;
	fma.rn.f32 	%f447, %f424, %f444, %f446;
	ld.global.nc.f32 	%f448, [%rd90+8];
	fma.rn.f32 	%f449, %f426, %f448, %f447;
	ld.global.nc.f32 	%f450, [%rd92+8];
	fma.rn.f32 	%f451, %f427, %f450, %f449;
	max.f32 	%f452, %f2, 0f00000000;
	min.f32 	%f453, %f452, 0f3F800000;
	fma.rn.f32 	%f454, %f453, %f3, 0fBF000000;
	cvt.rmi.f32.f32 	%f455, %f454;
	cvt.rzi.s32.f32 	%r178, %f455;
	add.s32 	%r179, %r178, 1;
	cvt.rn.f32.s32 	%f456, %r178;
	sub.f32 	%f457, %f454, %f456;
	min.s32 	%r180, %r178, %r147;
	max.s32 	%r181, %r180, 0;
	min.s32 	%r182, %r179, %r147;
	max.s32 	%r183, %r182, 0;
	mul.lo.s32 	%r184, %r181, %r8;
	add.s32 	%r185, %r184, %r144;
	shl.b32 	%r186, %r185, 2;
	add.s32 	%r187, %r184, %r146;
	shl.b32 	%r188, %r187, 2;
	mul.lo.s32 	%r189, %r183, %r8;
	add.s32 	%r190, %r189, %r144;
	shl.b32 	%r191, %r190, 2;
	add.s32 	%r192, %r189, %r146;
	shl.b32 	%r193, %r192, 2;
	sub.f32 	%f458, %f384, %f457;
	mul.f32 	%f459, %f385, %f458;
	mul.f32 	%f460, %f381, %f458;
	mul.f32 	%f461, %f385, %f457;
	mul.f32 	%f462, %f381, %f457;
	mul.wide.s32 	%rd93, %r186, 4;
	add.s64 	%rd94, %rd1, %rd93;
	ld.global.nc.f32 	%f463, [%rd94];
	mul.wide.s32 	%rd95, %r188, 4;
	add.s64 	%rd96, %rd1, %rd95;
	ld.global.nc.f32 	%f464, [%rd96];
	mul.f32 	%f465, %f460, %f464;
	fma.rn.f32 	%f466, %f459, %f463, %f465;
	mul.wide.s32 	%rd97, %r191, 4;
	add.s64 	%rd98, %rd1, %rd97;
	ld.global.nc.f32 	%f467, [%rd98];
	fma.rn.f32 	%f468, %f461, %f467, %f466;
	mul.wide.s32 	%rd99, %r193, 4;
	add.s64 	%rd100, %rd1, %rd99;
	ld.global.nc.f32 	%f469, [%rd100];
	fma.rn.f32 	%f470, %f462, %f469, %f468;
	ld.global.nc.f32 	%f471, [%rd94+4];
	ld.global.nc.f32 	%f472, [%rd96+4];
	mul.f32 	%f473, %f460, %f472;
	fma.rn.f32 	%f474, %f459, %f471, %f473;
	ld.global.nc.f32 	%f475, [%rd98+4];
	fma.rn.f32 	%f476, %f461, %f475, %f474;
	ld.global.nc.f32 	%f477, [%rd100+4];
	fma.rn.f32 	%f478, %f462, %f477, %f476;
	ld.global.nc.f32 	%f479, [%rd94+8];
	ld.global.nc.f32 	%f480, [%rd96+8];
	mul.f32 	%f481, %f460, %f480;
	fma.rn.f32 	%f482, %f459, %f479, %f481;
	ld.global.nc.f32 	%f483, [%rd98+8];
	fma.rn.f32 	%f484, %f461, %f483, %f482;
	ld.global.nc.f32 	%f485, [%rd100+8];
	fma.rn.f32 	%f486, %f462, %f485, %f484;
	add.f32 	%f487, %f2, %f415;
	max.f32 	%f488, %f487, 0f00000000;
	min.f32 	%f489, %f488, 0f3F800000;
	fma.rn.f32 	%f490, %f489, %f3, 0fBF000000;
	cvt.rmi.f32.f32 	%f491, %f490;
	cvt.rzi.s32.f32 	%r194, %f491;
	add.s32 	%r195, %r194, 1;
	cvt.rn.f32.s32 	%f492, %r194;
	sub.f32 	%f493, %f490, %f492;
	min.s32 	%r196, %r194, %r147;
	max.s32 	%r197, %r196, 0;
	min.s32 	%r198, %r195, %r147;
	max.s32 	%r199, %r198, 0;
	mul.lo.s32 	%r200, %r197, %r8;
	add.s32 	%r201, %r200, %r144;
	shl.b32 	%r202, %r201, 2;
	add.s32 	%r203, %r200, %r146;
	shl.b32 	%r204, %r203, 2;
	mul.lo.s32 	%r205, %r199, %r8;
	add.s32 	%r206, %r205, %r144;
	shl.b32 	%r207, %r206, 2;
	add.s32 	%r208, %r205, %r146;
	shl.b32 	%r209, %r208, 2;
	sub.f32 	%f494, %f384, %f493;
	mul.f32 	%f495, %f385, %f494;
	mul.f32 	%f496, %f381, %f494;
	mul.f32 	%f497, %f385, %f493;
	mul.f32 	%f498, %f381, %f493;
	mul.wide.s32 	%rd101, %r202, 4;
	add.s64 	%rd102, %rd1, %rd101;
	ld.global.nc.f32 	%f499, [%rd102];
	mul.wide.s32 	%rd103, %r204, 4;
	add.s64 	%rd104, %rd1, %rd103;
	ld.global.nc.f32 	%f500, [%rd104];
	mul.f32 	%f501, %f496, %f500;
	fma.rn.f32 	%f502, %f495, %f499, %f501;
	mul.wide.s32 	%rd105, %r207, 4;
	add.s64 	%rd106, %rd1, %rd105;
	ld.global.nc.f32 	%f503, [%rd106];
	fma.rn.f32 	%f504, %f497, %f503, %f502;
	mul.wide.s32 	%rd107, %r209, 4;
	add.s64 	%rd108, %rd1, %rd107;
	ld.global.nc.f32 	%f505, [%rd108];
	fma.rn.f32 	%f506, %f498, %f505, %f504;
	ld.global.nc.f32 	%f507, [%rd102+4];
	ld.global.nc.f32 	%f508, [%rd104+4];
	mul.f32 	%f509, %f496, %f508;
	fma.rn.f32 	%f510, %f495, %f507, %f509;
	ld.global.nc.f32 	%f511, [%rd106+4];
	fma.rn.f32 	%f512, %f497, %f511, %f510;
	ld.global.nc.f32 	%f513, [%rd108+4];
	fma.rn.f32 	%f514, %f498, %f513, %f512;
	ld.global.nc.f32 	%f515, [%rd102+8];
	ld.global.nc.f32 	%f516, [%rd104+8];
	mul.f32 	%f517, %f496, %f516;
	fma.rn.f32 	%f518, %f495, %f515, %f517;
	ld.global.nc.f32 	%f519, [%rd106+8];
	fma.rn.f32 	%f520, %f497, %f519, %f518;
	ld.global.nc.f32 	%f521, [%rd108+8];
	fma.rn.f32 	%f522, %f498, %f521, %f520;
	add.f32 	%f523, %f2, %f369;
	max.f32 	%f524, %f523, 0f00000000;
	min.f32 	%f525, %f524, 0f3F800000;
	fma.rn.f32 	%f526, %f525, %f3, 0fBF000000;
	cvt.rmi.f32.f32 	%f527, %f526;
	cvt.rzi.s32.f32 	%r210, %f527;
	add.s32 	%r211, %r210, 1;
	cvt.rn.f32.s32 	%f528, %r210;
	sub.f32 	%f529, %f526, %f528;
	min.s32 	%r212, %r210, %r147;
	max.s32 	%r213, %r212, 0;
	min.s32 	%r214, %r211, %r147;
	max.s32 	%r215, %r214, 0;
	mul.lo.s32 	%r216, %r213, %r8;
	add.s32 	%r217, %r216, %r144;
	shl.b32 	%r218, %r217, 2;
	add.s32 	%r219, %r216, %r146;
	shl.b32 	%r220, %r219, 2;
	mul.lo.s32 	%r221, %r215, %r8;
	add.s32 	%r222, %r221, %r144;
	shl.b32 	%r223, %r222, 2;
	add.s32 	%r224, %r221, %r146;
	shl.b32 	%r225, %r224, 2;
	sub.f32 	%f530, %f384, %f529;
	mul.f32 	%f531, %f385, %f530;
	mul.f32 	%f532, %f381, %f530;
	mul.f32 	%f533, %f385, %f529;
	mul.f32 	%f534, %f381, %f529;
	mul.wide.s32 	%rd109, %r218, 4;
	add.s64 	%rd110, %rd1, %rd109;
	ld.global.nc.f32 	%f535, [%rd110];
	mul.wide.s32 	%rd111, %r220, 4;
	add.s64 	%rd112, %rd1, %rd111;
	ld.global.nc.f32 	%f536, [%rd112];
	mul.f32 	%f537, %f532, %f536;
	fma.rn.f32 	%f538, %f531, %f535, %f537;
	mul.wide.s32 	%rd113, %r223, 4;
	add.s64 	%rd114, %rd1, %rd113;
	ld.global.nc.f32 	%f539, [%rd114];
	fma.rn.f32 	%f540, %f533, %f539, %f538;
	mul.wide.s32 	%rd115, %r225, 4;
	add.s64 	%rd116, %rd1, %rd115;
	ld.global.nc.f32 	%f541, [%rd116];
	fma.rn.f32 	%f542, %f534, %f541, %f540;
	ld.global.nc.f32 	%f543, [%rd110+4];
	ld.global.nc.f32 	%f544, [%rd112+4];
	mul.f32 	%f545, %f532, %f544;
	fma.rn.f32 	%f546, %f531, %f543, %f545;
	ld.global.nc.f32 	%f547, [%rd114+4];
	fma.rn.f32 	%f548, %f533, %f547, %f546;
	ld.global.nc.f32 	%f549, [%rd116+4];
	fma.rn.f32 	%f550, %f534, %f549, %f548;
	ld.global.nc.f32 	%f551, [%rd110+8];
	ld.global.nc.f32 	%f552, [%rd112+8];
	mul.f32 	%f553, %f532, %f552;
	fma.rn.f32 	%f554, %f531, %f551, %f553;
	ld.global.nc.f32 	%f555, [%rd114+8];
	fma.rn.f32 	%f556, %f533, %f555, %f554;
	ld.global.nc.f32 	%f557, [%rd116+8];
	fma.rn.f32 	%f558, %f534, %f557, %f556;
	fma.rn.f32 	%f559, %f435, 0f40800000, %f398;
	fma.rn.f32 	%f560, %f470, 0f40C00000, %f559;
	fma.rn.f32 	%f561, %f506, 0f40800000, %f560;
	add.f32 	%f562, %f561, %f542;
	mul.f32 	%f701, %f562, 0f3D800000;
	fma.rn.f32 	%f563, %f443, 0f40800000, %f406;
	fma.rn.f32 	%f564, %f478, 0f40C00000, %f563;
	fma.rn.f32 	%f565, %f514, 0f40800000, %f564;
	add.f32 	%f566, %f565, %f550;
	mul.f32 	%f702, %f566, 0f3D800000;
	fma.rn.f32 	%f567, %f451, 0f40800000, %f414;
	fma.rn.f32 	%f568, %f486, 0f40C00000, %f567;
	fma.rn.f32 	%f569, %f522, 0f40800000, %f568;
	add.f32 	%f570, %f569, %f558;
	mul.f32 	%f703, %f570, 0f3D800000;
	bra.uni 	$L__BB3_5;
$L__BB3_4:
	cvt.rn.f32.s32 	%f41, %r6;
	rcp.rn.f32 	%f42, %f41;
	mul.f32 	%f43, %f42, %f5;
	sub.f32 	%f44, %f1, %f43;
	mul.f32 	%f45, %f4, %f5;
	sub.f32 	%f46, %f2, %f45;
	max.f32 	%f47, %f44, 0f00000000;
	min.f32 	%f48, %f47, 0f3F800000;
	max.f32 	%f49, %f46, 0f00000000;
	min.f32 	%f50, %f49, 0f3F800000;
	fma.rn.f32 	%f51, %f48, %f41, 0fBF000000;
	fma.rn.f32 	%f52, %f50, %f3, 0fBF000000;
	cvt.rmi.f32.f32 	%f53, %f51;
	cvt.rzi.s32.f32 	%r22, %f53;
	cvt.rmi.f32.f32 	%f54, %f52;
	cvt.rzi.s32.f32 	%r23, %f54;
	add.s32 	%r24, %r22, 1;
	add.s32 	%r25, %r23, 1;
	cvt.rn.f32.s32 	%f55, %r22;
	sub.f32 	%f56, %f51, %f55;
	cvt.rn.f32.s32 	%f57, %r23;
	sub.f32 	%f58, %f52, %f57;
	add.s32 	%r26, %r6, -1;
	min.s32 	%r27, %r22, %r26;
	max.s32 	%r28, %r27, 0;
	min.s32 	%r29, %r24, %r26;
	max.s32 	%r30, %r29, 0;
	add.s32 	%r31, %r7, -1;
	min.s32 	%r32, %r23, %r31;
	max.s32 	%r33, %r32, 0;
	min.s32 	%r34, %r25, %r31;
	max.s32 	%r35, %r34, 0;
	mul.lo.s32 	%r36, %r33, %r8;
	add.s32 	%r37, %r36, %r28;
	shl.b32 	%r38, %r37, 2;
	add.s32 	%r39, %r36, %r30;
	shl.b32 	%r40, %r39, 2;
	mul.lo.s32 	%r41, %r35, %r8;
	add.s32 	%r42, %r41, %r28;
	shl.b32 	%r43, %r42, 2;
	add.s32 	%r44, %r41, %r30;
	shl.b32 	%r45, %r44, 2;
	mov.f32 	%f59, 0f3F800000;
	sub.f32 	%f60, %f59, %f56;
	sub.f32 	%f61, %f59, %f58;
	mul.f32 	%f62, %f60, %f61;
	mul.f32 	%f63, %f56, %f61;
	mul.f32 	%f64, %f58, %f60;
	mul.f32 	%f65, %f56, %f58;
	mul.wide.s32 	%rd5, %r38, 4;
	add.s64 	%rd6, %rd1, %rd5;
	ld.global.nc.f32 	%f66, [%rd6];
	mul.wide.s32 	%rd7, %r40, 4;
	add.s64 	%rd8, %rd1, %rd7;
	ld.global.nc.f32 	%f67, [%rd8];
	mul.f32 	%f68, %f63, %f67;
	fma.rn.f32 	%f69, %f62, %f66, %f68;
	mul.wide.s32 	%rd9, %r43, 4;
	add.s64 	%rd10, %rd1, %rd9;
	ld.global.nc.f32 	%f70, [%rd10];
	fma.rn.f32 	%f71, %f64, %f70, %f69;
	mul.wide.s32 	%rd11, %r45, 4;
	add.s64 	%rd12, %rd1, %rd11;
	ld.global.nc.f32 	%f72, [%rd12];
	fma.rn.f32 	%f73, %f65, %f72, %f71;
	ld.global.nc.f32 	%f74, [%rd6+4];
	ld.global.nc.f32 	%f75, [%rd8+4];
	mul.f32 	%f76, %f63, %f75;
	fma.rn.f32 	%f77, %f62, %f74, %f76;
	ld.global.nc.f32 	%f78, [%rd10+4];
	fma.rn.f32 	%f79, %f64, %f78, %f77;
	ld.global.nc.f32 	%f80, [%rd12+4];
	fma.rn.f32 	%f81, %f65, %f80, %f79;
	ld.global.nc.f32 	%f82, [%rd6+8];
	ld.global.nc.f32 	%f83, [%rd8+8];
	mul.f32 	%f84, %f63, %f83;
	fma.rn.f32 	%f85, %f62, %f82, %f84;
	ld.global.nc.f32 	%f86, [%rd10+8];
	fma.rn.f32 	%f87, %f64, %f86, %f85;
	ld.global.nc.f32 	%f88, [%rd12+8];
	fma.rn.f32 	%f89, %f65, %f88, %f87;
	max.f32 	%f90, %f1, 0f00000000;
	min.f32 	%f91, %f90, 0f3F800000;
	fma.rn.f32 	%f92, %f91, %f41, 0fBF000000;
	cvt.rmi.f32.f32 	%f93, %f92;
	cvt.rzi.s32.f32 	%r46, %f93;
	add.s32 	%r47, %r46, 1;
	cvt.rn.f32.s32 	%f94, %r46;
	sub.f32 	%f95, %f92, %f94;
	min.s32 	%r48, %r46, %r26;
	max.s32 	%r49, %r48, 0;
	min.s32 	%r50, %r47, %r26;
	max.s32 	%r51, %r50, 0;
	add.s32 	%r52, %r36, %r49;
	shl.b32 	%r53, %r52, 2;
	add.s32 	%r54, %r36, %r51;
	shl.b32 	%r55, %r54, 2;
	add.s32 	%r56, %r41, %r49;
	shl.b32 	%r57, %r56, 2;
	add.s32 	%r58, %r41, %r51;
	shl.b32 	%r59, %r58, 2;
	sub.f32 	%f96, %f59, %f95;
	mul.f32 	%f97, %f96, %f61;
	mul.f32 	%f98, %f95, %f61;
	mul.f32 	%f99, %f96, %f58;
	mul.f32 	%f100, %f95, %f58;
	mul.wide.s32 	%rd13, %r53, 4;
	add.s64 	%rd14, %rd1, %rd13;
	ld.global.nc.f32 	%f101, [%rd14];
	mul.wide.s32 	%rd15, %r55, 4;
	add.s64 	%rd16, %rd1, %rd15;
	ld.global.nc.f32 	%f102, [%rd16];
	mul.f32 	%f103, %f98, %f102;
	fma.rn.f32 	%f104, %f97, %f101, %f103;
	mul.wide.s32 	%rd17, %r57, 4;
	add.s64 	%rd18, %rd1, %rd17;
	ld.global.nc.f32 	%f105, [%rd18];
	fma.rn.f32 	%f106, %f99, %f105, %f104;
	mul.wide.s32 	%rd19, %r59, 4;
	add.s64 	%rd20, %rd1, %rd19;
	ld.global.nc.f32 	%f107, [%rd20];
	fma.rn.f32 	%f108, %f100, %f107, %f106;
	ld.global.nc.f32 	%f109, [%rd14+4];
	ld.global.nc.f32 	%f110, [%rd16+4];
	mul.f32 	%f111, %f98, %f110;
	fma.rn.f32 	%f112, %f97, %f109, %f111;
	ld.global.nc.f32 	%f113, [%rd18+4];
	fma.rn.f32 	%f114, %f99, %f113, %f112;
	ld.global.nc.f32 	%f115, [%rd20+4];
	fma.rn.f32 	%f116, %f100, %f115, %f114;
	ld.global.nc.f32 	%f117, [%rd14+8];
	ld.global.nc.f32 	%f118, [%rd16+8];
	mul.f32 	%f119, %f98, %f118;
	fma.rn.f32 	%f120, %f97, %f117, %f119;
	ld.global.nc.f32 	%f121, [%rd18+8];
	fma.rn.f32 	%f122, %f99, %f121, %f120;
	ld.global.nc.f32 	%f123, [%rd20+8];
	fma.rn.f32 	%f124, %f100, %f123, %f122;
	add.f32 	%f125, %f1, %f43;
	max.f32 	%f126, %f125, 0f00000000;
	min.f32 	%f127, %f126, 0f3F800000;
	fma.rn.f32 	%f128, %f127, %f41, 0fBF000000;
	cvt.rmi.f32.f32 	%f129, %f128;
	cvt.rzi.s32.f32 	%r60, %f129;
	add.s32 	%r61, %r60, 1;
	cvt.rn.f32.s32 	%f130, %r60;
	sub.f32 	%f131, %f128, %f130;
	min.s32 	%r62, %r60, %r26;
	max.s32 	%r63, %r62, 0;
	min.s32 	%r64, %r61, %r26;
	max.s32 	%r65, %r64, 0;
	add.s32 	%r66, %r36, %r63;
	shl.b32 	%r67, %r66, 2;
	add.s32 	%r68, %r36, %r65;
	shl.b32 	%r69, %r68, 2;
	add.s32 	%r70, %r41, %r63;
	shl.b32 	%r71, %r70, 2;
	add.s32 	%r72, %r41, %r65;
	shl.b32 	%r73, %r72, 2;
	sub.f32 	%f132, %f59, %f131;
	mul.f32 	%f133, %f132, %f61;
	mul.f32 	%f134, %f131, %f61;
	mul.f32 	%f135, %f58, %f132;
	mul.f32 	%f136, %f131, %f58;
	mul.wide.s32 	%rd21, %r67, 4;
	add.s64 	%rd22, %rd1, %rd21;
	ld.global.nc.f32 	%f137, [%rd22];
	mul.wide.s32 	%rd23, %r69, 4;
	add.s64 	%rd24, %rd1, %rd23;
	ld.global.nc.f32 	%f138, [%rd24];
	mul.f32 	%f139, %f134, %f138;
	fma.rn.f32 	%f140, %f133, %f137, %f139;
	mul.wide.s32 	%rd25, %r71, 4;
	add.s64 	%rd26, %rd1, %rd25;
	ld.global.nc.f32 	%f141, [%rd26];
	fma.rn.f32 	%f142, %f135, %f141, %f140;
	mul.wide.s32 	%rd27, %r73, 4;
	add.s64 	%rd28, %rd1, %rd27;
	ld.global.nc.f32 	%f143, [%rd28];
	fma.rn.f32 	%f144, %f136, %f143, %f142;
	ld.global.nc.f32 	%f145, [%rd22+4];
	ld.global.nc.f32 	%f146, [%rd24+4];
	mul.f32 	%f147, %f134, %f146;
	fma.rn.f32 	%f148, %f133, %f145, %f147;
	ld.global.nc.f32 	%f149, [%rd26+4];
	fma.rn.f32 	%f150, %f135, %f149, %f148;
	ld.global.nc.f32 	%f151, [%rd28+4];
	fma.rn.f32 	%f152, %f136, %f151, %f150;
	ld.global.nc.f32 	%f153, [%rd22+8];
	ld.global.nc.f32 	%f154, [%rd24+8];
	mul.f32 	%f155, %f134, %f154;
	fma.rn.f32 	%f156, %f133, %f153, %f155;
	ld.global.nc.f32 	%f157, [%rd26+8];
	fma.rn.f32 	%f158, %f135, %f157, %f156;
	ld.global.nc.f32 	%f159, [%rd28+8];
	fma.rn.f32 	%f160, %f136, %f159, %f158;
	max.f32 	%f161, %f2, 0f00000000;
	min.f32 	%f162, %f161, 0f3F800000;
	fma.rn.f32 	%f163, %f162, %f3, 0fBF000000;
	cvt.rmi.f32.f32 	%f164, %f163;
	cvt.rzi.s32.f32 	%r74, %f164;
	add.s32 	%r75, %r74, 1;
	cvt.rn.f32.s32 	%f165, %r74;
	sub.f32 	%f166, %f163, %f165;
	min.s32 	%r76, %r74, %r31;
	max.s32 	%r77, %r76, 0;
	min.s32 	%r78, %r75, %r31;
	max.s32 	%r79, %r78, 0;
	mul.lo.s32 	%r80, %r77, %r8;
	add.s32 	%r81, %r28, %r80;
	shl.b32 	%r82, %r81, 2;
	add.s32 	%r83, %r30, %r80;
	shl.b32 	%r84, %r83, 2;
	mul.lo.s32 	%r85, %r79, %r8;
	add.s32 	%r86, %r28, %r85;
	shl.b32 	%r87, %r86, 2;
	add.s32 	%r88, %r30, %r85;
	shl.b32 	%r89, %r88, 2;
	sub.f32 	%f167, %f59, %f166;
	mul.f32 	%f168, %f167, %f60;
	mul.f32 	%f169, %f167, %f56;
	mul.f32 	%f170, %f166, %f60;
	mul.f32 	%f171, %f166, %f56;
	mul.wide.s32 	%rd29, %r82, 4;
	add.s64 	%rd30, %rd1, %rd29;
	ld.global.nc.f32 	%f172, [%rd30];
	mul.wide.s32 	%rd31, %r84, 4;
	add.s64 	%rd32, %rd1, %rd31;
	ld.global.nc.f32 	%f173, [%rd32];
	mul.f32 	%f174, %f169, %f173;
	fma.rn.f32 	%f175, %f168, %f172, %f174;
	mul.wide.s32 	%rd33, %r87, 4;
	add.s64 	%rd34, %rd1, %rd33;
	ld.global.nc.f32 	%f176, [%rd34];
	fma.rn.f32 	%f177, %f170, %f176, %f175;
	mul.wide.s32 	%rd35, %r89, 4;
	add.s64 	%rd36, %rd1, %rd35;
	ld.global.nc.f32 	%f178, [%rd36];
	fma.rn.f32 	%f179, %f171, %f178, %f177;
	ld.global.nc.f32 	%f180, [%rd30+4];
	ld.global.nc.f32 	%f181, [%rd32+4];
	mul.f32 	%f182, %f169, %f181;
	fma.rn.f32 	%f183, %f168, %f180, %f182;
	ld.global.nc.f32 	%f184, [%rd34+4];
	fma.rn.f32 	%f185, %f170, %f184, %f183;
	ld.global.nc.f32 	%f186, [%rd36+4];
	fma.rn.f32 	%f187, %f171, %f186, %f185;
	ld.global.nc.f32 	%f188, [%rd30+8];
	ld.global.nc.f32 	%f189, [%rd32+8];
	mul.f32 	%f190, %f169, %f189;
	fma.rn.f32 	%f191, %f168, %f188, %f190;
	ld.global.nc.f32 	%f192, [%rd34+8];
	fma.rn.f32 	%f193, %f170, %f192, %f191;
	ld.global.nc.f32 	%f194, [%rd36+8];
	fma.rn.f32 	%f195, %f171, %f194, %f193;
	add.s32 	%r90, %r80, %r49;
	shl.b32 	%r91, %r90, 2;
	add.s32 	%r92, %r80, %r51;
	shl.b32 	%r93, %r92, 2;
	add.s32 	%r94, %r85, %r49;
	shl.b32 	%r95, %r94, 2;
	add.s32 	%r96, %r85, %r51;
	shl.b32 	%r97, %r96, 2;
	mul.f32 	%f196, %f96, %f167;
	mul.f32 	%f197, %f95, %f167;
	mul.f32 	%f198, %f96, %f166;
	mul.f32 	%f199, %f95, %f166;
	mul.wide.s32 	%rd37, %r91, 4;
	add.s64 	%rd38, %rd1, %rd37;
	ld.global.nc.f32 	%f200, [%rd38];
	mul.wide.s32 	%rd39, %r93, 4;
	add.s64 	%rd40, %rd1, %rd39;
	ld.global.nc.f32 	%f201, [%rd40];
	mul.f32 	%f202, %f197, %f201;
	fma.rn.f32 	%f203, %f196, %f200, %f202;
	mul.wide.s32 	%rd41, %r95, 4;
	add.s64 	%rd42, %rd1, %rd41;
	ld.global.nc.f32 	%f204, [%rd42];
	fma.rn.f32 	%f205, %f198, %f204, %f203;
	mul.wide.s32 	%rd43, %r97, 4;
	add.s64 	%rd44, %rd1, %rd43;
	ld.global.nc.f32 	%f206, [%rd44];
	fma.rn.f32 	%f207, %f199, %f206, %f205;
	ld.global.nc.f32 	%f208, [%rd38+4];
	ld.global.nc.f32 	%f209, [%rd40+4];
	mul.f32 	%f210, %f197, %f209;
	fma.rn.f32 	%f211, %f196, %f208, %f210;
	ld.global.nc.f32 	%f212, [%rd42+4];
	fma.rn.f32 	%f213, %f198, %f212, %f211;
	ld.global.nc.f32 	%f214, [%rd44+4];
	fma.rn.f32 	%f215, %f199, %f214, %f213;
	ld.global.nc.f32 	%f216, [%rd38+8];
	ld.global.nc.f32 	%f217, [%rd40+8];
	mul.f32 	%f218, %f197, %f217;
	fma.rn.f32 	%f219, %f196, %f216, %f218;
	ld.global.nc.f32 	%f220, [%rd42+8];
	fma.rn.f32 	%f221, %f198, %f220, %f219;
	ld.global.nc.f32 	%f222, [%rd44+8];
	fma.rn.f32 	%f223, %f199, %f222, %f221;
	add.s32 	%r98, %r63, %r80;
	shl.b32 	%r99, %r98, 2;
	add.s32 	%r100, %r65, %r80;
	shl.b32 	%r101, %r100, 2;
	add.s32 	%r102, %r63, %r85;
	shl.b32 	%r103, %r102, 2;
	add.s32 	%r104, %r65, %r85;
	shl.b32 	%r105, %r104, 2;
	mul.f32 	%f224, %f167, %f132;
	mul.f32 	%f225, %f167, %f131;
	mul.f32 	%f226, %f166, %f132;
	mul.f32 	%f227, %f166, %f131;
	mul.wide.s32 	%rd45, %r99, 4;
	add.s64 	%rd46, %rd1, %rd45;
	ld.global.nc.f32 	%f228, [%rd46];
	mul.wide.s32 	%rd47, %r101, 4;
	add.s64 	%rd48, %rd1, %rd47;
	ld.global.nc.f32 	%f229, [%rd48];
	mul.f32 	%f230, %f225, %f229;
	fma.rn.f32 	%f231, %f224, %f228, %f230;
	mul.wide.s32 	%rd49, %r103, 4;
	add.s64 	%rd50, %rd1, %rd49;
	ld.global.nc.f32 	%f232, [%rd50];
	fma.rn.f32 	%f233, %f226, %f232, %f231;
	mul.wide.s32 	%rd51, %r105, 4;
	add.s64 	%rd52, %rd1, %rd51;
	ld.global.nc.f32 	%f234, [%rd52];
	fma.rn.f32 	%f235, %f227, %f234, %f233;
	ld.global.nc.f32 	%f236, [%rd46+4];
	ld.global.nc.f32 	%f237, [%rd48+4];
	mul.f32 	%f238, %f225, %f237;
	fma.rn.f32 	%f239, %f224, %f236, %f238;
	ld.global.nc.f32 	%f240, [%rd50+4];
	fma.rn.f32 	%f241, %f226, %f240, %f239;
	ld.global.nc.f32 	%f242, [%rd52+4];
	fma.rn.f32 	%f243, %f227, %f242, %f241;
	ld.global.nc.f32 	%f244, [%rd46+8];
	ld.global.nc.f32 	%f245, [%rd48+8];
	mul.f32 	%f246, %f225, %f245;
	fma.rn.f32 	%f247, %f224, %f244, %f246;
	ld.global.nc.f32 	%f248, [%rd50+8];
	fma.rn.f32 	%f249, %f226, %f248, %f247;
	ld.global.nc.f32 	%f250, [%rd52+8];
	fma.rn.f32 	%f251, %f227, %f250, %f249;
	add.f32 	%f252, %f2, %f45;
	max.f32 	%f253, %f252, 0f00000000;
	min.f32 	%f254, %f253, 0f3F800000;
	fma.rn.f32 	%f255, %f254, %f3, 0fBF000000;
	cvt.rmi.f32.f32 	%f256, %f255;
	cvt.rzi.s32.f32 	%r106, %f256;
	add.s32 	%r107, %r106, 1;
	cvt.rn.f32.s32 	%f257, %r106;
	sub.f32 	%f258, %f255, %f257;
	min.s32 	%r108, %r106, %r31;
	max.s32 	%r109, %r108, 0;
	min.s32 	%r110, %r107, %r31;
	max.s32 	%r111, %r110, 0;
	mul.lo.s32 	%r112, %r109, %r8;
	add.s32 	%r113, %r112, %r28;
	shl.b32 	%r114, %r113, 2;
	add.s32 	%r115, %r112, %r30;
	shl.b32 	%r116, %r115, 2;
	mul.lo.s32 	%r117, %r111, %r8;
	add.s32 	%r118, %r117, %r28;
	shl.b32 	%r119, %r118, 2;
	add.s32 	%r120, %r117, %r30;
	shl.b32 	%r121, %r120, 2;
	sub.f32 	%f259, %f59, %f258;
	mul.f32 	%f260, %f60, %f259;
	mul.f32 	%f261, %f56, %f259;
	mul.f32 	%f262, %f258, %f60;
	mul.f32 	%f263, %f56, %f258;
	mul.wide.s32 	%rd53, %r114, 4;
	add.s64 	%rd54, %rd1, %rd53;
	ld.global.nc.f32 	%f264, [%rd54];
	mul.wide.s32 	%rd55, %r116, 4;
	add.s64 	%rd56, %rd1, %rd55;
	ld.global.nc.f32 	%f265, [%rd56];
	mul.f32 	%f266, %f261, %f265;
	fma.rn.f32 	%f267, %f260, %f264, %f266;
	mul.wide.s32 	%rd57, %r119, 4;
	add.s64 	%rd58, %rd1, %rd57;
	ld.global.nc.f32 	%f268, [%rd58];
	fma.rn.f32 	%f269, %f262, %f268, %f267;
	mul.wide.s32 	%rd59, %r121, 4;
	add.s64 	%rd60, %rd1, %rd59;
	ld.global.nc.f32 	%f270, [%rd60];
	fma.rn.f32 	%f271, %f263, %f270, %f269;
	ld.global.nc.f32 	%f272, [%rd54+4];
	ld.global.nc.f32 	%f273, [%rd56+4];
	mul.f32 	%f274, %f261, %f273;
	fma.rn.f32 	%f275, %f260, %f272, %f274;
	ld.global.nc.f32 	%f276, [%rd58+4];
	fma.rn.f32 	%f277, %f262, %f276, %f275;
	ld.global.nc.f32 	%f278, [%rd60+4];
	fma.rn.f32 	%f279, %f263, %f278, %f277;
	ld.global.nc.f32 	%f280, [%rd54+8];
	ld.global.nc.f32 	%f281, [%rd56+8];
	mul.f32 	%f282, %f261, %f281;
	fma.rn.f32 	%f283, %f260, %f280, %f282;
	ld.global.nc.f32 	%f284, [%rd58+8];
	fma.rn.f32 	%f285, %f262, %f284, %f283;
	ld.global.nc.f32 	%f286, [%rd60+8];
	fma.rn.f32 	%f287, %f263, %f286, %f285;
	add.s32 	%r122, %r112, %r49;
	shl.b32 	%r123, %r122, 2;
	add.s32 	%r124, %r112, %r51;
	shl.b32 	%r125, %r124, 2;
	add.s32 	%r126, %r117, %r49;
	shl.b32 	%r127, %r126, 2;
	add.s32 	%r128, %r117, %r51;
	shl.b32 	%r129, %r128, 2;
	mul.f32 	%f288, %f96, %f259;
	mul.f32 	%f289, %f95, %f259;
	mul.f32 	%f290, %f96, %f258;
	mul.f32 	%f291, %f95, %f258;
	mul.wide.s32 	%rd61, %r123, 4;
	add.s64 	%rd62, %rd1, %rd61;
	ld.global.nc.f32 	%f292, [%rd62];
	mul.wide.s32 	%rd63, %r125, 4;
	add.s64 	%rd64, %rd1, %rd63;
	ld.global.nc.f32 	%f293, [%rd64];
	mul.f32 	%f294, %f289, %f293;
	fma.rn.f32 	%f295, %f288, %f292, %f294;
	mul.wide.s32 	%rd65, %r127, 4;
	add.s64 	%rd66, %rd1, %rd65;
	ld.global.nc.f32 	%f296, [%rd66];
	fma.rn.f32 	%f297, %f290, %f296, %f295;
	mul.wide.s32 	%rd67, %r129, 4;
	add.s64 	%rd68, %rd1, %rd67;
	ld.global.nc.f32 	%f298, [%rd68];
	fma.rn.f32 	%f299, %f291, %f298, %f297;
	ld.global.nc.f32 	%f300, [%rd62+4];
	ld.global.nc.f32 	%f301, [%rd64+4];
	mul.f32 	%f302, %f289, %f301;
	fma.rn.f32 	%f303, %f288, %f300, %f302;
	ld.global.nc.f32 	%f304, [%rd66+4];
	fma.rn.f32 	%f305, %f290, %f304, %f303;
	ld.global.nc.f32 	%f306, [%rd68+4];
	fma.rn.f32 	%f307, %f291, %f306, %f305;
	ld.global.nc.f32 	%f308, [%rd62+8];
	ld.global.nc.f32 	%f309, [%rd64+8];
	mul.f32 	%f310, %f289, %f309;
	fma.rn.f32 	%f311, %f288, %f308, %f310;
	ld.global.nc.f32 	%f312, [%rd66+8];
	fma.rn.f32 	%f313, %f290, %f312, %f311;
	ld.global.nc.f32 	%f314, [%rd68+8];
	fma.rn.f32 	%f315, %f291, %f314, %f313;
	add.s32 	%r130, %r112, %r63;
	shl.b32 	%r131, %r130, 2;
	add.s32 	%r132, %r112, %r65;
	shl.b32 	%r133, %r132, 2;
	add.s32 	%r134, %r117, %r63;
	shl.b32 	%r135, %r134, 2;
	add.s32 	%r136, %r117, %r65;
	shl.b32 	%r137, %r136, 2;
	mul.f32 	%f316, %f132, %f259;
	mul.f32 	%f317, %f131, %f259;
	mul.f32 	%f318, %f258, %f132;
	mul.f32 	%f319, %f131, %f258;
	mul.wide.s32 	%rd69, %r131, 4;
	add.s64 	%rd70, %rd1, %rd69;
	ld.global.nc.f32 	%f320, [%rd70];
	mul.wide.s32 	%rd71, %r133, 4;
	add.s64 	%rd72, %rd1, %rd71;
	ld.global.nc.f32 	%f321, [%rd72];
	mul.f32 	%f322, %f317, %f321;
	fma.rn.f32 	%f323, %f316, %f320, %f322;
	mul.wide.s32 	%rd73, %r135, 4;
	add.s64 	%rd74, %rd1, %rd73;
	ld.global.nc.f32 	%f324, [%rd74];
	fma.rn.f32 	%f325, %f318, %f324, %f323;
	mul.wide.s32 	%rd75, %r137, 4;
	add.s64 	%rd76, %rd1, %rd75;
	ld.global.nc.f32 	%f326, [%rd76];
	fma.rn.f32 	%f327, %f319, %f326, %f325;
	ld.global.nc.f32 	%f328, [%rd70+4];
	ld.global.nc.f32 	%f329, [%rd72+4];
	mul.f32 	%f330, %f317, %f329;
	fma.rn.f32 	%f331, %f316, %f328, %f330;
	ld.global.nc.f32 	%f332, [%rd74+4];
	fma.rn.f32 	%f333, %f318, %f332, %f331;
	ld.global.nc.f32 	%f334, [%rd76+4];
	fma.rn.f32 	%f335, %f319, %f334, %f333;
	ld.global.nc.f32 	%f336, [%rd70+8];
	ld.global.nc.f32 	%f337, [%rd72+8];
	mul.f32 	%f338, %f317, %f337;
	fma.rn.f32 	%f339, %f316, %f336, %f338;
	ld.global.nc.f32 	%f340, [%rd74+8];
	fma.rn.f32 	%f341, %f318, %f340, %f339;
	ld.global.nc.f32 	%f342, [%rd76+8];
	fma.rn.f32 	%f343, %f319, %f342, %f341;
	add.f32 	%f344, %f73, %f144;
	add.f32 	%f345, %f344, %f271;
	add.f32 	%f346, %f345, %f327;
	add.f32 	%f347, %f108, %f179;
	add.f32 	%f348, %f347, %f235;
	add.f32 	%f349, %f348, %f299;
	fma.rn.f32 	%f350, %f349, 0f40000000, %f346;
	fma.rn.f32 	%f351, %f207, 0f40800000, %f350;
	add.f32 	%f352, %f81, %f152;
	add.f32 	%f353, %f352, %f279;
	add.f32 	%f354, %f353, %f335;
	add.f32 	%f355, %f116, %f187;
	add.f32 	%f356, %f355, %f243;
	add.f32 	%f357, %f356, %f307;
	fma.rn.f32 	%f358, %f357, 0f40000000, %f354;
	fma.rn.f32 	%f359, %f215, 0f40800000, %f358;
	add.f32 	%f360, %f89, %f160;
	add.f32 	%f361, %f360, %f287;
	add.f32 	%f362, %f361, %f343;
	add.f32 	%f363, %f124, %f195;
	add.f32 	%f364, %f363, %f251;
	add.f32 	%f365, %f364, %f315;
	fma.rn.f32 	%f366, %f365, 0f40000000, %f362;
	fma.rn.f32 	%f367, %f223, 0f40800000, %f366;
	mul.f32 	%f701, %f351, 0f3D800000;
	mul.f32 	%f702, %f359, 0f3D800000;
	mul.f32 	%f703, %f367, 0f3D800000;
$L__BB3_5:
	ld.param.u32 	%r267, [UpsampleKernel_param_3];
	ld.param.u64 	%rd129, [UpsampleKernel_param_0];
	cvta.to.global.u64 	%rd117, %rd129;
	max.f32 	%f572, %f1, 0f00000000;
	min.f32 	%f573, %f572, 0f3F800000;
	max.f32 	%f574, %f2, 0f00000000;
	min.f32 	%f575, %f574, 0f3F800000;
	cvt.rn.f32.s32 	%f576, %r267;
	fma.rn.f32 	%f577, %f573, %f576, 0fBF000000;
	cvt.rn.f32.s32 	%f578, %r4;
	fma.rn.f32 	%f579, %f575, %f578, 0fBF000000;
	cvt.rmi.f32.f32 	%f580, %f577;
	cvt.rzi.s32.f32 	%r226, %f580;
	cvt.rmi.f32.f32 	%f581, %f579;
	cvt.rzi.s32.f32 	%r227, %f581;
	add.s32 	%r228, %r226, 1;
	add.s32 	%r229, %r227, 1;
	cvt.rn.f32.s32 	%f582, %r226;
	sub.f32 	%f583, %f577, %f582;
	cvt.rn.f32.s32 	%f584, %r227;
	sub.f32 	%f585, %f579, %f584;
	add.s32 	%r230, %r267, -1;
	min.s32 	%r231, %r226, %r230;
	max.s32 	%r232, %r231, 0;
	min.s32 	%r233, %r228, %r230;
	max.s32 	%r234, %r233, 0;
	add.s32 	%r235, %r4, -1;
	min.s32 	%r236, %r227, %r235;
	max.s32 	%r237, %r236, 0;
	min.s32 	%r238, %r229, %r235;
	max.s32 	%r239, %r238, 0;
	mul.lo.s32 	%r240, %r237, %r5;
	add.s32 	%r241, %r240, %r232;
	shl.b32 	%r242, %r241, 2;
	add.s32 	%r243, %r240, %r234;
	shl.b32 	%r244, %r243, 2;
	mul.lo.s32 	%r245, %r239, %r5;
	add.s32 	%r246, %r245, %r232;
	shl.b32 	%r247, %r246, 2;
	add.s32 	%r248, %r245, %r234;
	shl.b32 	%r249, %r248, 2;
	mov.f32 	%f704, 0f3F800000;
	sub.f32 	%f586, %f704, %f583;
	sub.f32 	%f587, %f704, %f585;
	mul.f32 	%f588, %f586, %f587;
	mul.f32 	%f589, %f583, %f587;
	mul.f32 	%f590, %f586, %f585;
	mul.f32 	%f591, %f583, %f585;
	mul.wide.s32 	%rd118, %r242, 4;
	add.s64 	%rd119, %rd117, %rd118;
	ld.global.nc.f32 	%f592, [%rd119];
	mul.wide.s32 	%rd120, %r244, 4;
	add.s64 	%rd121, %rd117, %rd120;
	ld.global.nc.f32 	%f593, [%rd121];
	mul.f32 	%f594, %f589, %f593;
	fma.rn.f32 	%f595, %f588, %f592, %f594;
	mul.wide.s32 	%rd122, %r247, 4;
	add.s64 	%rd123, %rd117, %rd122;
	ld.global.nc.f32 	%f596, [%rd123];
	fma.rn.f32 	%f597, %f590, %f596, %f595;
	mul.wide.s32 	%rd124, %r249, 4;
	add.s64 	%rd125, %rd117, %rd124;
	ld.global.nc.f32 	%f598, [%rd125];
	fma.rn.f32 	%f15, %f591, %f598, %f597;
	ld.global.nc.f32 	%f599, [%rd119+4];
	ld.global.nc.f32 	%f600, [%rd121+4];
	mul.f32 	%f601, %f589, %f600;
	fma.rn.f32 	%f602, %f588, %f599, %f601;
	ld.global.nc.f32 	%f603, [%rd123+4];
	fma.rn.f32 	%f604, %f590, %f603, %f602;
	ld.global.nc.f32 	%f605, [%rd125+4];
	fma.rn.f32 	%f16, %f591, %f605, %f604;
	ld.global.nc.f32 	%f606, [%rd119+8];
	ld.global.nc.f32 	%f607, [%rd121+8];
	mul.f32 	%f608, %f589, %f607;
	fma.rn.f32 	%f609, %f588, %f606, %f608;
	ld.global.nc.f32 	%f610, [%rd123+8];
	fma.rn.f32 	%f611, %f590, %f610, %f609;
	ld.global.nc.f32 	%f612, [%rd125+8];
	fma.rn.f32 	%f17, %f591, %f612, %f611;
	setp.lt.s32 	%p6, %r12, 1;
	@%p6 bra 	$L__BB3_15;
	cvt.rn.f32.u32 	%f614, %r12;
	add.f32 	%f615, %f32, 0fBE4CCCCD;
	div.rn.f32 	%f616, %f615, 0fC0333333;
	fma.rn.f32 	%f18, %f616, 0f3F000000, 0f3F800000;
	add.f32 	%f617, %f614, 0fBF800000;
	mul.f32 	%f618, %f617, 0f3F000000;
	cvt.rzi.f32.f32 	%f619, %f618;
	add.f32 	%f620, %f619, %f619;
	sub.f32 	%f621, %f617, %f620;
	abs.f32 	%f20, %f621;
	abs.f32 	%f21, %f18;
	setp.lt.f32 	%p7, %f21, 0f00800000;
	mul.f32 	%f622, %f21, 0f4B800000;
	selp.f32 	%f623, %f622, %f21, %p7;
	selp.f32 	%f624, 0fC1C00000, 0f00000000, %p7;
	mov.b32 	%r250, %f623;
	add.s32 	%r251, %r250, -1060439283;
	and.b32  	%r252, %r251, -8388608;
	sub.s32 	%r253, %r250, %r252;
	mov.b32 	%f625, %r253;
	cvt.rn.f32.s32 	%f626, %r252;
	fma.rn.f32 	%f627, %f626, 0f34000000, %f624;
	add.f32 	%f628, %f625, 0fBF800000;
	add.f32 	%f629, %f625, 0f3F800000;
	rcp.approx.ftz.f32 	%f630, %f629;
	add.f32 	%f631, %f628, %f628;
	mul.f32 	%f632, %f631, %f630;
	mul.f32 	%f633, %f632, %f632;
	sub.f32 	%f634, %f628, %f632;
	add.f32 	%f635, %f634, %f634;
	neg.f32 	%f636, %f632;
	fma.rn.f32 	%f637, %f636, %f628, %f635;
	mul.rn.f32 	%f638, %f630, %f637;
	fma.rn.f32 	%f639, %f633, 0f3A2C32E4, 0f3B52E7DB;
	fma.rn.f32 	%f640, %f639, %f633, 0f3C93BB73;
	fma.rn.f32 	%f641, %f640, %f633, 0f3DF6384F;
	mul.rn.f32 	%f642, %f641, %f633;
	fma.rn.f32 	%f643, %f632, 0f3FB8AA3B, %f627;
	sub.f32 	%f644, %f627, %f643;
	fma.rn.f32 	%f645, %f632, 0f3FB8AA3B, %f644;
	fma.rn.f32 	%f646, %f638, 0f3FB8AA3B, %f645;
	fma.rn.f32 	%f647, %f632, 0f32A55E34, %f646;
	mul.f32 	%f648, %f642, 0f40400000;
	fma.rn.f32 	%f649, %f648, %f638, %f647;
	fma.rn.f32 	%f650, %f642, %f632, %f649;
	add.rn.f32 	%f651, %f643, %f650;
	neg.f32 	%f652, %f643;
	add.rn.f32 	%f653, %f651, %f652;
	neg.f32 	%f654, %f653;
	add.rn.f32 	%f655, %f650, %f654;
	mul.rn.f32 	%f656, %f651, %f617;
	neg.f32 	%f657, %f656;
	fma.rn.f32 	%f658, %f651, %f617, %f657;
	fma.rn.f32 	%f659, %f655, %f617, %f658;
	cvt.rni.f32.f32 	%f660, %f656;
	sub.f32 	%f661, %f656, %f660;
	add.f32 	%f662, %f661, %f659;
	fma.rn.f32 	%f663, %f662, 0f391FCB8E, 0f3AAF85ED;
	fma.rn.f32 	%f664, %f663, %f662, 0f3C1D9856;
	fma.rn.f32 	%f665, %f664, %f662, 0f3D6357BB;
	fma.rn.f32 	%f666, %f665, %f662, 0f3E75FDEC;
	fma.rn.f32 	%f667, %f666, %f662, 0f3F317218;
	fma.rn.f32 	%f668, %f667, %f662, 0f3F800000;
	cvt.rzi.s32.f32 	%r254, %f660;
	setp.gt.f32 	%p8, %f660, 0f00000000;
	selp.b32 	%r255, 0, -2097152000, %p8;
	add.s32 	%r256, %r255, 2130706432;
	mov.b32 	%f669, %r256;
	mul.f32 	%f670, %f668, %f669;
	shl.b32 	%r257, %r254, 23;
	sub.s32 	%r258, %r257, %r255;
	mov.b32 	%f671, %r258;
	mul.f32 	%f672, %f670, %f671;
	abs.f32 	%f673, %f656;
	setp.gt.f32 	%p9, %f673, 0f43180000;
	setp.lt.f32 	%p10, %f656, 0f00000000;
	selp.f32 	%f674, 0f00000000, 0f7F800000, %p10;
	selp.f32 	%f22, %f674, %f672, %p9;
	setp.eq.f32 	%p11, %f18, 0f3F800000;
	setp.eq.f32 	%p12, %f617, 0f00000000;
	or.pred  	%p13, %p11, %p12;
	@%p13 bra 	$L__BB3_14;
	setp.num.f32 	%p14, %f21, %f21;
	abs.f32 	%f675, %f617;
	setp.num.f32 	%p15, %f675, %f675;
	and.pred  	%p16, %p14, %p15;
	@%p16 bra 	$L__BB3_9;
	add.rn.f32 	%f704, %f18, %f617;
	bra.uni 	$L__BB3_14;
$L__BB3_9:
	setp.neu.f32 	%p17, %f18, 0f00000000;
	setp.neu.f32 	%p18, %f21, 0f7F800000;
	and.pred  	%p19, %p17, %p18;
	@%p19 bra 	$L__BB3_11;
	setp.neu.f32 	%p26, %f20, 0f3F800000;
	add.f32 	%f680, %f18, %f18;
	mov.b32 	%r259, %f680;
	setp.lt.f32 	%p27, %f617, 0f00000000;
	xor.b32  	%r260, %r259, 2139095040;
	selp.b32 	%r261, %r260, %r259, %p27;
	and.b32  	%r262, %r261, 2147483647;
	selp.b32 	%r263, %r262, %r261, %p26;
	mov.b32 	%f704, %r263;
	bra.uni 	$L__BB3_14;
$L__BB3_11:
	setp.eq.f32 	%p20, %f18, 0fBF800000;
	setp.eq.f32 	%p21, %f675, 0f7F800000;
	and.pred  	%p22, %p20, %p21;
	@%p22 bra 	$L__BB3_14;
	setp.geu.f32 	%p23, %f18, 0f00000000;
	mov.f32 	%f704, %f22;
	@%p23 bra 	$L__BB3_14;
	setp.neu.f32 	%p24, %f20, 0f3F800000;
	neg.f32 	%f677, %f22;
	selp.f32 	%f678, %f22, %f677, %p24;
	cvt.rmi.f32.f32 	%f679, %f617;
	setp.neu.f32 	%p25, %f617, %f679;
	selp.f32 	%f704, 0f7FFFFFFF, %f678, %p25;
$L__BB3_14:
	mul.f32 	%f681, %f33, %f704;
	max.f32 	%f704, %f681, 0f00000000;
$L__BB3_15:
	ld.param.u64 	%rd130, [UpsampleKernel_param_2];
	add.f32 	%f682, %f31, 0f3F800000;
	cvt.rn.f32.s32 	%f683, %r12;
	sub.f32 	%f684, %f683, %f31;
	sub.f32 	%f685, %f682, %f31;
	div.rn.f32 	%f686, %f684, %f685;
	max.f32 	%f687, %f686, 0f00000000;
	min.f32 	%f688, %f687, 0f3F800000;
	mul.f32 	%f689, %f688, %f688;
	add.f32 	%f690, %f688, %f688;
	mov.f32 	%f691, 0f40400000;
	sub.f32 	%f692, %f691, %f690;
	mul.f32 	%f693, %f689, %f692;
	mov.f32 	%f694, 0f3F800000;
	sub.f32 	%f695, %f694, %f693;
	mul.f32 	%f696, %f695, %f704;
	fma.rn.f32 	%f697, %f15, %f696, %f701;
	fma.rn.f32 	%f698, %f16, %f696, %f702;
	fma.rn.f32 	%f699, %f17, %f696, %f703;
	mad.lo.s32 	%r264, %r11, %r21, %r1;
	shl.b32 	%r265, %r264, 2;
	cvta.to.global.u64 	%rd126, %rd130;
	mul.wide.s32 	%rd127, %r265, 4;
	add.s64 	%rd128, %rd126, %rd127;
	st.global.f32 	[%rd128], %f697;
	st.global.f32 	[%rd128+4], %f698;
	st.global.f32 	[%rd128+8], %f699;
	mov.b32 	%r266, 1065353216;
	st.global.u32 	[%rd128+12], %r266;
$L__BB3_16:
	ret;

}
	// .globl	CompositeKernel
.visible .entry CompositeKernel(
	.param .u64 .ptr .align 1 CompositeKernel_param_0,
	.param .u64 .ptr .align 1 CompositeKernel_param_1,
	.param .u64 .ptr .align 1 CompositeKernel_param_2,
	.param .u32 CompositeKernel_param_3,
	.param .u32 CompositeKernel_param_4,
	.param .u32 CompositeKernel_param_5,
	.param .u32 CompositeKernel_param_6,
	.param .u32 CompositeKernel_param_7,
	.param .u32 CompositeKernel_param_8,
	.param .u32 CompositeKernel_param_9,
	.param .u32 CompositeKernel_param_10,
	.param .f32 CompositeKernel_param_11
)
{
	.reg .pred 	%p<20>;
	.reg .b32 	%r<57>;
	.reg .b32 	%f<149>;
	.reg .b64 	%rd<20>;

	ld.param.u64 	%rd1, [CompositeKernel_param_0];
	ld.param.u64 	%rd3, [CompositeKernel_param_2];
	ld.param.u32 	%r5, [CompositeKernel_param_3];
	ld.param.u32 	%r13, [CompositeKernel_param_4];
	ld.param.u32 	%r7, [CompositeKernel_param_5];
	ld.param.u32 	%r8, [CompositeKernel_param_6];
	ld.param.u32 	%r9, [CompositeKernel_param_7];
	ld.param.u32 	%r10, [CompositeKernel_param_8];
	ld.param.u32 	%r11, [CompositeKernel_param_9];
	ld.param.u32 	%r12, [CompositeKernel_param_10];
	ld.param.f32 	%f39, [CompositeKernel_param_11];
	mov.u32 	%r14, %ctaid.x;
	mov.u32 	%r15, %ntid.x;
	mov.u32 	%r16, %tid.x;
	mad.lo.s32 	%r1, %r14, %r15, %r16;
	mov.u32 	%r17, %ctaid.y;
	mov.u32 	%r18, %ntid.y;
	mov.u32 	%r19, %tid.y;
	mad.lo.s32 	%r20, %r17, %r18, %r19;
	setp.ge.s32 	%p1, %r1, %r5;
	setp.ge.s32 	%p2, %r20, %r13;
	or.pred  	%p3, %p1, %p2;
	@%p3 bra 	$L__BB4_19;
	sub.s32 	%r21, %r5, %r7;
	shr.u32 	%r22, %r21, 31;
	add.s32 	%r23, %r21, %r22;
	shr.s32 	%r24, %r23, 1;
	sub.s32 	%r25, %r13, %r8;
	shr.u32 	%r26, %r25, 31;
	add.s32 	%r27, %r25, %r26;
	shr.s32 	%r28, %r27, 1;
	sub.s32 	%r3, %r1, %r24;
	sub.s32 	%r4, %r20, %r28;
	setp.gt.s32 	%p4, %r3, -1;
	setp.lt.s32 	%p5, %r3, %r7;
	and.pred  	%p6, %p4, %p5;
	setp.gt.s32 	%p7, %r4, -1;
	setp.lt.s32 	%p8, %r4, %r8;
	and.pred  	%p9, %p7, %p8;
	and.pred  	%p11, %p6, %p9;
	mov.f32 	%f5, 0f00000000;
	not.pred 	%p12, %p11;
	mov.f32 	%f6, %f5;
	mov.f32 	%f7, %f5;
	mov.f32 	%f140, %f5;
	@%p12 bra 	$L__BB4_3;
	mad.lo.s32 	%r29, %r4, %r9, %r3;
	shl.b32 	%r30, %r29, 2;
	cvta.to.global.u64 	%rd4, %rd1;
	mul.wide.s32 	%rd5, %r30, 4;
	add.s64 	%rd6, %rd4, %rd5;
	ld.global.nc.f32 	%f5, [%rd6];
	ld.global.nc.f32 	%f6, [%rd6+4];
	ld.global.nc.f32 	%f7, [%rd6+8];
	ld.global.nc.f32 	%f140, [%rd6+12];
$L__BB4_3:
	ld.param.u64 	%rd19, [CompositeKernel_param_1];
	cvta.to.global.u64 	%rd7, %rd19;
	cvt.rn.f32.s32 	%f41, %r1;
	add.f32 	%f42, %f41, 0f3F000000;
	cvt.rn.f32.s32 	%f43, %r5;
	div.rn.f32 	%f44, %f42, %f43;
	cvt.rn.f32.u32 	%f45, %r20;
	add.f32 	%f46, %f45, 0f3F000000;
	cvt.rn.f32.u32 	%f47, %r13;
	div.rn.f32 	%f48, %f46, %f47;
	max.f32 	%f49, %f44, 0f00000000;
	min.f32 	%f50, %f49, 0f3F800000;
	max.f32 	%f51, %f48, 0f00000000;
	min.f32 	%f52, %f51, 0f3F800000;
	fma.rn.f32 	%f53, %f50, %f43, 0fBF000000;
	fma.rn.f32 	%f54, %f52, %f47, 0fBF000000;
	cvt.rmi.f32.f32 	%f55, %f53;
	cvt.rzi.s32.f32 	%r31, %f55;
	cvt.rmi.f32.f32 	%f56, %f54;
	cvt.rzi.s32.f32 	%r32, %f56;
	add.s32 	%r33, %r31, 1;
	add.s32 	%r34, %r32, 1;
	cvt.rn.f32.s32 	%f57, %r31;
	sub.f32 	%f58, %f53, %f57;
	cvt.rn.f32.s32 	%f59, %r32;
	sub.f32 	%f60, %f54, %f59;
	add.s32 	%r35, %r5, -1;
	min.s32 	%r36, %r31, %r35;
	max.s32 	%r37, %r36, 0;
	min.s32 	%r38, %r33, %r35;
	max.s32 	%r39, %r38, 0;
	add.s32 	%r40, %r13, -1;
	min.s32 	%r41, %r32, %r40;
	max.s32 	%r42, %r41, 0;
	min.s32 	%r43, %r34, %r40;
	max.s32 	%r44, %r43, 0;
	mul.lo.s32 	%r45, %r42, %r10;
	add.s32 	%r46, %r45, %r37;
	shl.b32 	%r47, %r46, 2;
	add.s32 	%r48, %r45, %r39;
	shl.b32 	%r49, %r48, 2;
	mul.lo.s32 	%r50, %r44, %r10;
	add.s32 	%r51, %r50, %r37;
	shl.b32 	%r52, %r51, 2;
	add.s32 	%r53, %r50, %r39;
	shl.b32 	%r54, %r53, 2;
	mov.f32 	%f61, 0f3F800000;
	sub.f32 	%f62, %f61, %f58;
	sub.f32 	%f63, %f61, %f60;
	mul.f32 	%f64, %f62, %f63;
	mul.f32 	%f65, %f58, %f63;
	mul.f32 	%f66, %f62, %f60;
	mul.f32 	%f67, %f58, %f60;
	mul.wide.s32 	%rd8, %r47, 4;
	add.s64 	%rd9, %rd7, %rd8;
	ld.global.nc.f32 	%f68, [%rd9];
	mul.wide.s32 	%rd10, %r49, 4;
	add.s64 	%rd11, %rd7, %rd10;
	ld.global.nc.f32 	%f69, [%rd11];
	mul.f32 	%f70, %f65, %f69;
	fma.rn.f32 	%f71, %f64, %f68, %f70;
	mul.wide.s32 	%rd12, %r52, 4;
	add.s64 	%rd13, %rd7, %rd12;
	ld.global.nc.f32 	%f72, [%rd13];
	fma.rn.f32 	%f73, %f66, %f72, %f71;
	mul.wide.s32 	%rd14, %r54, 4;
	add.s64 	%rd15, %rd7, %rd14;
	ld.global.nc.f32 	%f74, [%rd15];
	fma.rn.f32 	%f75, %f67, %f74, %f73;
	ld.global.nc.f32 	%f76, [%rd9+4];
	ld.global.nc.f32 	%f77, [%rd11+4];
	mul.f32 	%f78, %f65, %f77;
	fma.rn.f32 	%f79, %f64, %f76, %f78;
	ld.global.nc.f32 	%f80, [%rd13+4];
	fma.rn.f32 	%f81, %f66, %f80, %f79;
	ld.global.nc.f32 	%f82, [%rd15+4];
	fma.rn.f32 	%f83, %f67, %f82, %f81;
	ld.global.nc.f32 	%f84, [%rd9+8];
	ld.global.nc.f32 	%f85, [%rd11+8];
	mul.f32 	%f86, %f65, %f85;
	fma.rn.f32 	%f87, %f64, %f84, %f86;
	ld.global.nc.f32 	%f88, [%rd13+8];
	fma.rn.f32 	%f89, %f66, %f88, %f87;
	ld.global.nc.f32 	%f90, [%rd15+8];
	fma.rn.f32 	%f91, %f67, %f90, %f89;
	mul.f32 	%f9, %f39, %f75;
	mul.f32 	%f10, %f39, %f83;
	mul.f32 	%f11, %f39, %f91;
	setp.eq.s32 	%p13, %r12, 2;
	@%p13 bra 	$L__BB4_7;
	setp.eq.s32 	%p14, %r12, 1;
	@%p14 bra 	$L__BB4_6;
	add.f32 	%f143, %f5, %f9;
	add.f32 	%f144, %f6, %f10;
	add.f32 	%f145, %f7, %f11;
	setp.ne.s32 	%p15, %r12, 0;
	bra.uni 	$L__BB4_16;
$L__BB4_6:
	mov.f32 	%f110, 0f3F800000;
	sub.f32 	%f111, %f110, %f5;
	sub.f32 	%f112, %f110, %f9;
	mul.f32 	%f113, %f111, %f112;
	sub.f32 	%f143, %f110, %f113;
	sub.f32 	%f114, %f110, %f6;
	sub.f32 	%f115, %f110, %f10;
	mul.f32 	%f116, %f114, %f115;
	sub.f32 	%f144, %f110, %f116;
	sub.f32 	%f117, %f110, %f7;
	sub.f32 	%f118, %f110, %f11;
	mul.f32 	%f119, %f117, %f118;
	sub.f32 	%f145, %f110, %f119;
	bra.uni 	$L__BB4_16;
$L__BB4_7:
	setp.geu.f32 	%p16, %f5, 0f3F000000;
	@%p16 bra 	$L__BB4_9;
	add.f32 	%f97, %f5, %f5;
	mul.f32 	%f143, %f97, %f9;
	bra.uni 	$L__BB4_10;
$L__BB4_9:
	mov.f32 	%f92, 0f3F800000;
	sub.f32 	%f93, %f92, %f5;
	add.f32 	%f94, %f93, %f93;
	sub.f32 	%f95, %f92, %f9;
	mul.f32 	%f96, %f94, %f95;
	sub.f32 	%f143, %f92, %f96;
$L__BB4_10:
	setp.geu.f32 	%p17, %f6, 0f3F000000;
	@%p17 bra 	$L__BB4_12;
	add.f32 	%f103, %f6, %f6;
	mul.f32 	%f144, %f103, %f10;
	bra.uni 	$L__BB4_13;
$L__BB4_12:
	mov.f32 	%f98, 0f3F800000;
	sub.f32 	%f99, %f98, %f6;
	add.f32 	%f100, %f99, %f99;
	sub.f32 	%f101, %f98, %f10;
	mul.f32 	%f102, %f100, %f101;
	sub.f32 	%f144, %f98, %f102;
$L__BB4_13:
	setp.geu.f32 	%p18, %f7, 0f3F000000;
	@%p18 bra 	$L__BB4_15;
	add.f32 	%f109, %f7, %f7;
	mul.f32 	%f145, %f109, %f11;
	bra.uni 	$L__BB4_16;
$L__BB4_15:
	mov.f32 	%f104, 0f3F800000;
	sub.f32 	%f105, %f104, %f7;
	add.f32 	%f106, %f105, %f105;
	sub.f32 	%f107, %f104, %f11;
	mul.f32 	%f108, %f106, %f107;
	sub.f32 	%f145, %f104, %f108;
$L__BB4_16:
	max.f32 	%f120, %f143, %f144;
	max.f32 	%f32, %f120, %f145;
	setp.leu.f32 	%p19, %f32, 0f3F800000;
	@%p19 bra 	$L__BB4_18;
	rcp.rn.f32 	%f121, %f32;
	mul.f32 	%f122, %f143, %f121;
	mul.f32 	%f123, %f144, %f121;
	mul.f32 	%f124, %f145, %f121;
	add.f32 	%f125, %f32, 0fBF800000;
	add.f32 	%f126, %f125, 0f447A0000;
	div.rn.f32 	%f127, %f125, %f126;
	mov.f32 	%f128, 0f3F800000;
	sub.f32 	%f129, %f128, %f122;
	fma.rn.f32 	%f143, %f127, %f129, %f122;
	sub.f32 	%f130, %f128, %f123;
	fma.rn.f32 	%f144, %f127, %f130, %f123;
	sub.f32 	%f131, %f128, %f124;
	fma.rn.f32 	%f145, %f127, %f131, %f124;
$L__BB4_18:
	mad.lo.s32 	%r55, %r11, %r20, %r1;
	shl.b32 	%r56, %r55, 2;
	cvta.to.global.u64 	%rd16, %rd3;
	mul.wide.s32 	%rd17, %r56, 4;
	add.s64 	%rd18, %rd16, %rd17;
	st.global.f32 	[%rd18], %f143;
	st.global.f32 	[%rd18+4], %f144;
	st.global.f32 	[%rd18+8], %f145;
	max.f32 	%f132, %f9, %f10;
	max.f32 	%f133, %f132, %f11;
	max.f32 	%f134, %f133, 0f00000000;
	min.f32 	%f135, %f134, 0f3F800000;
	max.f32 	%f136, %f140, %f135;
	st.global.f32 	[%rd18+12], %f136;
$L__BB4_19:
	ret;

}


// ===== COMPILED SASS (sm_100) =====

	.target	sm_100

	.elftype	@"ET_EXEC"


//--------------------- .note.nv.tkinfo           --------------------------
	.section	.note.nv.tkinfo,"",@"SHT_NOTE"
	.sectionflags	@"SHF_NOTE_NV_TKINFO"
	.tkinfo
        /*0018*/ 	.word	0x00000002
        /*0030*/ 	.string	""
        /*0030*/ 	.string	"ptxas"
        /*0030*/ 	.string	"Cuda compilation tools, release 13.0, V13.0.88"
        /*0030*/ 	.string	"Build cuda_13.0.r13.0/compiler.36424714_0"
        /*0030*/ 	.string	"-arch sm_100 -m 64 "



//--------------------- .note.nv.cuinfo           --------------------------
	.section	.note.nv.cuinfo,"",@"SHT_NOTE"
	.sectionflags	@"SHF_NOTE_NV_CUINFO"
        /*0018*/ 	.short	0x0002
        /*001a*/ 	.short	0x0064
        /*001c*/ 	.short	0x0082
	.zero		2


//--------------------- .nv.info                  --------------------------
	.section	.nv.info,"",@"SHT_CUDA_INFO"
	.align	4


	//----- nvinfo : EIATTR_REGCOUNT
	.align		4
        /*0000*/ 	.byte	0x04, 0x2f
        /*0002*/ 	.short	(.L_1 - .L_0)
	.align		4
.L_0:
        /*0004*/ 	.word	index@(PrefilterKernel)
        /*0008*/ 	.word	0x00000040


	//----- nvinfo : EIATTR_FRAME_SIZE
	.align		4
.L_1:
        /*000c*/ 	.byte	0x04, 0x11
        /*000e*/ 	.short	(.L_3 - .L_2)
	.align		4
.L_2:
        /*0010*/ 	.word	index@($__internal_9_$__cuda_sm3x_div_rn_noftz_f32_slowpath)
        /*0014*/ 	.word	0x00000000


	//----- nvinfo : EIATTR_FRAME_SIZE
	.align		4
.L_3:
        /*0018*/ 	.byte	0x04, 0x11
        /*001a*/ 	.short	(.L_5 - .L_4)
	.align		4
.L_4:
        /*001c*/ 	.word	index@($__internal_8_$__cuda_sm20_rcp_rn_f32_slowpath)
        /*0020*/ 	.word	0x00000000


	//----- nvinfo : EIATTR_FRAME_SIZE
	.align		4
.L_5:
        /*0024*/ 	.byte	0x04, 0x11
        /*0026*/ 	.short	(.L_7 - .L_6)
	.align		4
.L_6:
        /*0028*/ 	.word	index@(PrefilterKernel)
        /*002c*/ 	.word	0x00000000


	//----- nvinfo : EIATTR_REGCOUNT
	.align		4
.L_7:
        /*0030*/ 	.byte	0x04, 0x2f
        /*0032*/ 	.short	(.L_9 - .L_8)
	.align		4
.L_8:
        /*0034*/ 	.word	index@(DownsampleKernel)
        /*0038*/ 	.word	0x00000028


	//----- nvinfo : EIATTR_FRAME_SIZE
	.align		4
.L_9:
        /*003c*/ 	.byte	0x04, 0x11
        /*003e*/ 	.short	(.L_11 - .L_10)
	.align		4
.L_10:
        /*0040*/ 	.word	index@($__internal_7_$__cuda_sm3x_div_rn_noftz_f32_slowpath)
        /*0044*/ 	.word	0x00000000


	//----- nvinfo : EIATTR_FRAME_SIZE
	.align		4
.L_11:
        /*0048*/ 	.byte	0x04, 0x11
        /*004a*/ 	.short	(.L_13 - .L_12)
	.align		4
.L_12:
        /*004c*/ 	.word	index@($__internal_6_$__cuda_sm20_rcp_rn_f32_slowpath)
        /*0050*/ 	.word	0x00000000


	//----- nvinfo : EIATTR_FRAME_SIZE
	.align		4
.L_13:
        /*0054*/ 	.byte	0x04, 0x11
        /*0056*/ 	.short	(.L_15 - .L_14)
	.align		4
.L_14:
        /*0058*/ 	.word	index@(DownsampleKernel)
        /*005c*/ 	.word	0x00000000


	//----- nvinfo : EIATTR_REGCOUNT
	.align		4
.L_15:
        /*0060*/ 	.byte	0x04, 0x2f
        /*0062*/ 	.short	(.L_17 - .L_16)
	.align		4
.L_16:
        /*0064*/ 	.word	index@(HorizontalBlurKernel)
        /*0068*/ 	.word	0x00000028


	//----- nvinfo : EIATTR_FRAME_SIZE
	.align		4
.L_17:
        /*006c*/ 	.byte	0x04, 0x11
        /*006e*/ 	.short	(.L_19 - .L_18)
	.align		4
.L_18:
        /*0070*/ 	.word	index@($__internal_5_$__cuda_sm3x_div_rn_noftz_f32_slowpath)
        /*0074*/ 	.word	0x00000000


	//----- nvinfo : EIATTR_FRAME_SIZE
	.align		4
.L_19:
        /*0078*/ 	.byte	0x04, 0x11
        /*007a*/ 	.short	(.L_21 - .L_20)
	.align		4
.L_20:
        /*007c*/ 	.word	index@($__internal_4_$__cuda_sm20_rcp_rn_f32_slowpath)
        /*0080*/ 	.word	0x00000000


	//----- nvinfo : EIATTR_FRAME_SIZE
	.align		4
.L_21:
        /*0084*/ 	.byte	0x04, 0x11
        /*0086*/ 	.short	(.L_23 - .L_22)
	.align		4
.L_22:
        /*0088*/ 	.word	index@(HorizontalBlurKernel)
        /*008c*/ 	.word	0x00000000


	//----- nvinfo : EIATTR_REGCOUNT
	.align		4
.L_23:
        /*0090*/ 	.byte	0x04, 0x2f
        /*0092*/ 	.short	(.L_25 - .L_24)
	.align		4
.L_24:
        /*0094*/ 	.word	index@(UpsampleKernel)
        /*0098*/ 	.word	0x00000038


	//----- nvinfo : EIATTR_FRAME_SIZE
	.align		4
.L_25:
        /*009c*/ 	.byte	0x04, 0x11
        /*009e*/ 	.short	(.L_27 - .L_26)
	.align		4
.L_26:
        /*00a0*/ 	.word	index@($__internal_3_$__cuda_sm3x_div_rn_noftz_f32_slowpath)
        /*00a4*/ 	.word	0x00000000


	//----- nvinfo : EIATTR_FRAME_SIZE
	.align		4
.L_27:
        /*00a8*/ 	.byte	0x04, 0x11
        /*00aa*/ 	.short	(.L_29 - .L_28)
	.align		4
.L_28:
        /*00ac*/ 	.word	index@($__internal_2_$__cuda_sm20_rcp_rn_f32_slowpath)
        /*00b0*/ 	.word	0x00000000


	//----- nvinfo : EIATTR_FRAME_SIZE
	.align		4
.L_29:
        /*00b4*/ 	.byte	0x04, 0x11
        /*00b6*/ 	.short	(.L_31 - .L_30)
	.align		4
.L_30:
        /*00b8*/ 	.word	index@(UpsampleKernel)
        /*00bc*/ 	.word	0x00000000


	//----- nvinfo : EIATTR_REGCOUNT
	.align		4
.L_31:
        /*00c0*/ 	.byte	0x04, 0x2f
        /*00c2*/ 	.short	(.L_33 - .L_32)
	.align		4
.L_32:
        /*00c4*/ 	.word	index@(CompositeKernel)
        /*00c8*/ 	.word	0x00000020


	//----- nvinfo : EIATTR_FRAME_SIZE
	.align		4
.L_33:
        /*00cc*/ 	.byte	0x04, 0x11
        /*00ce*/ 	.short	(.L_35 - .L_34)
	.align		4
.L_34:
        /*00d0*/ 	.word	index@($__internal_1_$__cuda_sm3x_div_rn_noftz_f32_slowpath)
        /*00d4*/ 	.word	0x00000000


	//----- nvinfo : EIATTR_FRAME_SIZE
	.align		4
.L_35:
        /*00d8*/ 	.byte	0x04, 0x11
        /*00da*/ 	.short	(.L_37 - .L_36)
	.align		4
.L_36:
        /*00dc*/ 	.word	index@($__internal_0_$__cuda_sm20_rcp_rn_f32_slowpath)
        /*00e0*/ 	.word	0x00000000


	//----- nvinfo : EIATTR_FRAME_SIZE
	.align		4
.L_37:
        /*00e4*/ 	.byte	0x04, 0x11
        /*00e6*/ 	.short	(.L_39 - .L_38)
	.align		4
.L_38:
        /*00e8*/ 	.word	index@(CompositeKernel)
        /*00ec*/ 	.word	0x00000000


	//----- nvinfo : EIATTR_MIN_STACK_SIZE
	.align		4
.L_39:
        /*00f0*/ 	.byte	0x04, 0x12
        /*00f2*/ 	.short	(.L_41 - .L_40)
	.align		4
.L_40:
        /*00f4*/ 	.word	index@(CompositeKernel)
        /*00f8*/ 	.word	0x00000000


	//----- nvinfo : EIATTR_MIN_STACK_SIZE
	.align		4
.L_41:
        /*00fc*/ 	.byte	0x04, 0x12
        /*00fe*/ 	.short	(.L_43 - .L_42)
	.align		4
.L_42:
        /*0100*/ 	.word	index@(UpsampleKernel)
        /*0104*/ 	.word	0x00000000


	//----- nvinfo : EIATTR_MIN_STACK_SIZE
	.align		4
.L_43:
        /*0108*/ 	.byte	0x04, 0x12
        /*010a*/ 	.short	(.L_45 - .L_44)
	.align		4
.L_44:
        /*010c*/ 	.word	index@(HorizontalBlurKernel)
        /*0110*/ 	.word	0x00000000


	//----- nvinfo : EIATTR_MIN_STACK_SIZE
	.align		4
.L_45:
        /*0114*/ 	.byte	0x04, 0x12
        /*0116*/ 	.short	(.L_47 - .L_46)
	.align		4
.L_46:
        /*0118*/ 	.word	index@(DownsampleKernel)
        /*011c*/ 	.word	0x00000000


	//----- nvinfo : EIATTR_MIN_STACK_SIZE
	.align		4
.L_47:
        /*0120*/ 	.byte	0x04, 0x12
        /*0122*/ 	.short	(.L_49 - .L_48)
	.align		4
.L_48:
        /*0124*/ 	.word	index@(PrefilterKernel)
        /*0128*/ 	.word	0x00000000
.L_49:


//--------------------- .nv.compat                --------------------------
	.section	.nv.compat,"",@"SHT_CUDA_COMPAT_INFO"
	.align	4
        /*0000*/ 	.byte	0x02, 0x09, 0x00, 0x00, 0x02, 0x02, 0x01, 0x00, 0x02, 0x05, 0x05, 0x00, 0x03, 0x07, 0x01, 0x01
        /*0010*/ 	.byte	0x02, 0x03, 0x00, 0x00, 0x02, 0x06, 0x01, 0x00, 0x04, 0x0b, 0x08, 0x00, 0x01, 0x00, 0x00, 0x00
        /*0020*/ 	.byte	0x00, 0x00, 0x00, 0x00


//--------------------- .nv.info.CompositeKernel  --------------------------
	.section	.nv.info.CompositeKernel,"",@"SHT_CUDA_INFO"
	.sectionflags	@""
	.align	4


	//----- nvinfo : EIATTR_CUDA_API_VERSION
	.align		4
        /*0000*/ 	.byte	0x04, 0x37
        /*0002*/ 	.short	(.L_51 - .L_50)
.L_50:
        /*0004*/ 	.word	0x00000082


	//----- nvinfo : EIATTR_KPARAM_INFO
	.align		4
.L_51:
        /*0008*/ 	.byte	0x04, 0x17
        /*000a*/ 	.short	(.L_53 - .L_52)
.L_52:
        /*000c*/ 	.word	0x00000000
        /*0010*/ 	.short	0x000b
        /*0012*/ 	.short	0x0038
        /*0014*/ 	.byte	0x00, 0xf0, 0x11, 0x00


	//----- nvinfo : EIATTR_KPARAM_INFO
	.align		4
.L_53:
        /*0018*/ 	.byte	0x04, 0x17
        /*001a*/ 	.short	(.L_55 - .L_54)
.L_54:
        /*001c*/ 	.word	0x00000000
        /*0020*/ 	.short	0x000a
        /*0022*/ 	.short	0x0034
        /*0024*/ 	.byte	0x00, 0xf0, 0x11, 0x00


	//----- nvinfo : EIATTR_KPARAM_INFO
	.align		4
.L_55:
        /*0028*/ 	.byte	0x04, 0x17
        /*002a*/ 	.short	(.L_57 - .L_56)
.L_56:
        /*002c*/ 	.word	0x00000000
        /*0030*/ 	.short	0x0009
        /*0032*/ 	.short	0x0030
        /*0034*/ 	.byte	0x00, 0xf0, 0x11, 0x00


	//----- nvinfo : EIATTR_KPARAM_INFO
	.align		4
.L_57:
        /*0038*/ 	.byte	0x04, 0x17
        /*003a*/ 	.short	(.L_59 - .L_58)
.L_58:
        /*003c*/ 	.word	0x00000000
        /*0040*/ 	.short	0x0008
        /*0042*/ 	.short	0x002c
        /*0044*/ 	.byte	0x00, 0xf0, 0x11, 0x00


	//----- nvinfo : EIATTR_KPARAM_INFO
	.align		4
.L_59:
        /*0048*/ 	.byte	0x04, 0x17
        /*004a*/ 	.short	(.L_61 - .L_60)
.L_60:
        /*004c*/ 	.word	0x00000000
        /*0050*/ 	.short	0x0007
        /*0052*/ 	.short	0x0028
        /*0054*/ 	.byte	0x00, 0xf0, 0x11, 0x00


	//----- nvinfo : EIATTR_KPARAM_INFO
	.align		4
.L_61:
        /*0058*/ 	.byte	0x04, 0x17
        /*005a*/ 	.short	(.L_63 - .L_62)
.L_62:
        /*005c*/ 	.word	0x00000000
        /*0060*/ 	.short	0x0006
        /*0062*/ 	.short	0x0024
        /*0064*/ 	.byte	0x00, 0xf0, 0x11, 0x00


	//----- nvinfo : EIATTR_KPARAM_INFO
	.align		4
.L_63:
        /*0068*/ 	.byte	0x04, 0x17
        /*006a*/ 	.short	(.L_65 - .L_64)
.L_64:
        /*006c*/ 	.word	0x00000000
        /*0070*/ 	.short	0x0005
        /*0072*/ 	.short	0x0020
        /*0074*/ 	.byte	0x00, 0xf0, 0x11, 0x00


	//----- nvinfo : EIATTR_KPARAM_INFO
	.align		4
.L_65:
        /*0078*/ 	.byte	0x04, 0x17
        /*007a*/ 	.short	(.L_67 - .L_66)
.L_66:
        /*007c*/ 	.word	0x00000000
        /*0080*/ 	.short	0x0004
        /*0082*/ 	.short	0x001c
        /*0084*/ 	.byte	0x00, 0xf0, 0x11, 0x00


	//----- nvinfo : EIATTR_KPARAM_INFO
	.align		4
.L_67:
        /*0088*/ 	.byte	0x04, 0x17
        /*008a*/ 	.short	(.L_69 - .L_68)
.L_68:
        /*008c*/ 	.word	0x00000000
        /*0090*/ 	.short	0x0003
        /*0092*/ 	.short	0x0018
        /*0094*/ 	.byte	0x00, 0xf0, 0x11, 0x00


	//----- nvinfo : EIATTR_KPARAM_INFO
	.align		4
.L_69:
        /*0098*/ 	.byte	0x04, 0x17
        /*009a*/ 	.short	(.L_71 - .L_70)
.L_70:
        /*009c*/ 	.word	0x00000000
        /*00a0*/ 	.short	0x0002
        /*00a2*/ 	.short	0x0010
        /*00a4*/ 	.byte	0x00, 0xf5, 0x21, 0x00


	//----- nvinfo : EIATTR_KPARAM_INFO
	.align		4
.L_71:
        /*00a8*/ 	.byte	0x04, 0x17
        /*00aa*/ 	.short	(.L_73 - .L_72)
.L_72:
        /*00ac*/ 	.word	0x00000000
        /*00b0*/ 	.short	0x0001
        /*00b2*/ 	.short	0x0008
        /*00b4*/ 	.byte	0x00, 0xf5, 0x21, 0x00


	//----- nvinfo : EIATTR_KPARAM_INFO
	.align		4
.L_73:
        /*00b8*/ 	.byte	0x04, 0x17
        /*00ba*/ 	.short	(.L_75 - .L_74)
.L_74:
        /*00bc*/ 	.word	0x00000000
        /*00c0*/ 	.short	0x0000
        /*00c2*/ 	.short	0x0000
        /*00c4*/ 	.byte	0x00, 0xf5, 0x21, 0x00


	//----- nvinfo : EIATTR_SPARSE_MMA_MASK
	.align		4
.L_75:
        /*00c8*/ 	.byte	0x03, 0x50
        /*00ca*/ 	.short	0x0000


	//----- nvinfo : EIATTR_MAXREG_COUNT
	.align		4
        /*00cc*/ 	.byte	0x03, 0x1b
        /*00ce*/ 	.short	0x00ff


	//----- nvinfo : EIATTR_MERCURY_ISA_VERSION
	.align		4
        /*00d0*/ 	.byte	0x03, 0x5f
        /*00d2*/ 	.short	0x0101


	//----- nvinfo : EIATTR_VRC_CTA_INIT_COUNT
	.align		4
        /*00d4*/ 	.byte	0x02, 0x4a
	.zero		1
	.zero		1


	//----- nvinfo : EIATTR_EXIT_INSTR_OFFSETS
	.align		4
        /*00d8*/ 	.byte	0x04, 0x1c
        /*00da*/ 	.short	(.L_77 - .L_76)


	//   ....[0]....
.L_76:
        /*00dc*/ 	.word	0x000000c0


	//   ....[1]....
        /*00e0*/ 	.word	0x00000ea0


	//----- nvinfo : EIATTR_CRS_STACK_SIZE
	.align		4
.L_77:
        /*00e4*/ 	.byte	0x04, 0x1e
        /*00e6*/ 	.short	(.L_79 - .L_78)
.L_78:
        /*00e8*/ 	.word	0x00000000


	//----- nvinfo : EIATTR_CBANK_PARAM_SIZE
	.align		4
.L_79:
        /*00ec*/ 	.byte	0x03, 0x19
        /*00ee*/ 	.short	0x003c


	//----- nvinfo : EIATTR_PARAM_CBANK
	.align		4
        /*00f0*/ 	.byte	0x04, 0x0a
        /*00f2*/ 	.short	(.L_81 - .L_80)
	.align		4
.L_80:
        /*00f4*/ 	.word	index@(.nv.constant0.CompositeKernel)
        /*00f8*/ 	.short	0x0380
        /*00fa*/ 	.short	0x003c


	//----- nvinfo : EIATTR_SW_WAR
	.align		4
.L_81:
        /*00fc*/ 	.byte	0x04, 0x36
        /*00fe*/ 	.short	(.L_83 - .L_82)
.L_82:
        /*0100*/ 	.word	0x00000008
.L_83:


//--------------------- .nv.info.UpsampleKernel   --------------------------
	.section	.nv.info.UpsampleKernel,"",@"SHT_CUDA_INFO"
	.sectionflags	@""
	.align	4


	//----- nvinfo : EIATTR_CUDA_API_VERSION
	.align		4
        /*0000*/ 	.byte	0x04, 0x37
        /*0002*/ 	.short	(.L_85 - .L_84)
.L_84:
        /*0004*/ 	.word	0x00000082


	//----- nvinfo : EIATTR_KPARAM_INFO
	.align		4
.L_85:
        /*0008*/ 	.byte	0x04, 0x17
        /*000a*/ 	.short	(.L_87 - .L_86)
.L_86:
        /*000c*/ 	.word	0x00000000
        /*0010*/ 	.short	0x0012
        /*0012*/ 	.short	0x0054
        /*0014*/ 	.byte	0x00, 0xf0, 0x11, 0x00


	//----- nvinfo : EIATTR_KPARAM_INFO
	.align		4
.L_87:
        /*0018*/ 	.byte	0x04, 0x17
        /*001a*/ 	.short	(.L_89 - .L_88)
.L_88:
        /*001c*/ 	.word	0x00000000
        /*0020*/ 	.short	0x0011
        /*0022*/ 	.short	0x0050
        /*0024*/ 	.byte	0x00, 0xf0, 0x11, 0x00


	//----- nvinfo : EIATTR_KPARAM_INFO
	.align		4
.L_89:
        /*0028*/ 	.byte	0x04, 0x17
        /*002a*/ 	.short	(.L_91 - .L_90)
.L_90:
        /*002c*/ 	.word	0x00000000
        /*0030*/ 	.short	0x0010
        /*0032*/ 	.short	0x004c
        /*0034*/ 	.byte	0x00, 0xf0, 0x11, 0x00


	//----- nvinfo : EIATTR_KPARAM_INFO
	.align		4
.L_91:
        /*0038*/ 	.byte	0x04, 0x17
        /*003a*/ 	.short	(.L_93 - .L_92)
.L_92:
        /*003c*/ 	.word	0x00000000
        /*0040*/ 	.short	0x000f
        /*0042*/ 	.short	0x0048
        /*0044*/ 	.byte	0x00, 0xf0, 0x11, 0x00


	//----- nvinfo : EIATTR_KPARAM_INFO
	.align		4
.L_93:
        /*0048*/ 	.byte	0x04, 0x17
        /*004a*/ 	.short	(.L_95 - .L_94)
.L_94:
        /*004c*/ 	.word	0x00000000
        /*0050*/ 	.short	0x000e
        /*0052*/ 	.short	0x0044
        /*0054*/ 	.byte	0x00, 0xf0, 0x11, 0x00


	//----- nvinfo : EIATTR_KPARAM_INFO
	.align		4
.L_95:
        /*0058*/ 	.byte	0x04, 0x17
        /*005a*/ 	.short	(.L_97 - .L_96)
.L_96:
        /*005c*/ 	.word	0x00000000
        /*0060*/ 	.short	0x000d
        /*0062*/ 	.short	0x0040
        /*0064*/ 	.byte	0x00, 0xf0, 0x11, 0x00


	//----- nvinfo : EIATTR_KPARAM_INFO
	.align		4
.L_97:
        /*0068*/ 	.byte	0x04, 0x17
        /*006a*/ 	.short	(.L_99 - .L_98)
.L_98:
        /*006c*/ 	.word	0x00000000
        /*0070*/ 	.short	0x000c
        /*0072*/ 	.short	0x003c
        /*0074*/ 	.byte	0x00, 0xf0, 0x11, 0x00


	//----- nvinfo : EIATTR_KPARAM_INFO
	.align		4
.L_99:
        /*0078*/ 	.byte	0x04, 0x17
        /*007a*/ 	.short	(.L_101 - .L_100)
.L_100:
        /*007c*/ 	.word	0x00000000
        /*0080*/ 	.short	0x000b
        /*0082*/ 	.short	0x0038
        /*0084*/ 	.byte	0x00, 0xf0, 0x11, 0x00


	//----- nvinfo : EIATTR_KPARAM_INFO
	.align		4
.L_101:
        /*0088*/ 	.byte	0x04, 0x17
        /*008a*/ 	.short	(.L_103 - .L_102)
.L_102:
        /*008c*/ 	.word	0x00000000
        /*0090*/ 	.short	0x000a
        /*0092*/ 	.short	0x0034
        /*0094*/ 	.byte	0x00, 0xf0, 0x11, 0x00


	//----- nvinfo : EIATTR_KPARAM_INFO
	.align		4
.L_103:
        /*0098*/ 	.byte	0x04, 0x17
        /*009a*/ 	.short	(.L_105 - .L_104)
.L_104:
        /*009c*/ 	.word	0x00000000
        /*00a0*/ 	.short	0x0009
        /*00a2*/ 	.short	0x0030
        /*00a4*/ 	.byte	0x00, 0xf0, 0x11, 0x00


	//----- nvinfo : EIATTR_KPARAM_INFO
	.align		4
.L_105:
        /*00a8*/ 	.byte	0x04, 0x17
        /*00aa*/ 	.short	(.L_107 - .L_106)
.L_106:
        /*00ac*/ 	.word	0x00000000
        /*00b0*/ 	.short	0x0008
        /*00b2*/ 	.short	0x002c
        /*00b4*/ 	.byte	0x00, 0xf0, 0x11, 0x00


	//----- nvinfo : EIATTR_KPARAM_INFO
	.align		4
.L_107:
        /*00b8*/ 	.byte	0x04, 0x17
        /*00ba*/ 	.short	(.L_109 - .L_108)
.L_108:
        /*00bc*/ 	.word	0x00000000
        /*00c0*/ 	.short	0x0007
        /*00c2*/ 	.short	0x0028
        /*00c4*/ 	.byte	0x00, 0xf0, 0x11, 0x00


	//----- nvinfo : EIATTR_KPARAM_INFO
	.align		4
.L_109:
        /*00c8*/ 	.byte	0x04, 0x17
        /*00ca*/ 	.short	(.L_111 - .L_110)
.L_110:
        /*00cc*/ 	.word	0x00000000
        /*00d0*/ 	.short	0x0006
        /*00d2*/ 	.short	0x0024
        /*00d4*/ 	.byte	0x00, 0xf0, 0x11, 0x00


	//----- nvinfo : EIATTR_KPARAM_INFO
	.align		4
.L_111:
        /*00d8*/ 	.byte	0x04, 0x17
        /*00da*/ 	.short	(.L_113 - .L_112)
.L_112:
        /*00dc*/ 	.word	0x00000000
        /*00e0*/ 	.short	0x0005
        /*00e2*/ 	.short	0x0020
        /*00e4*/ 	.byte	0x00, 0xf0, 0x11, 0x00


	//----- nvinfo : EIATTR_KPARAM_INFO
	.align		4
.L_113:
        /*00e8*/ 	.byte	0x04, 0x17
        /*00ea*/ 	.short	(.L_115 - .L_114)
.L_114:
        /*00ec*/ 	.word	0x00000000
        /*00f0*/ 	.short	0x0004
        /*00f2*/ 	.short	0x001c
        /*00f4*/ 	.byte	0x00, 0xf0, 0x11, 0x00


	//----- nvinfo : EIATTR_KPARAM_INFO
	.align		4
.L_115:
        /*00f8*/ 	.byte	0x04, 0x17
        /*00fa*/ 	.short	(.L_117 - .L_116)
.L_116:
        /*00fc*/ 	.word	0x00000000
        /*0100*/ 	.short	0x0003
        /*0102*/ 	.short	0x0018
        /*0104*/ 	.byte	0x00, 0xf0, 0x11, 0x00


	//----- nvinfo : EIATTR_KPARAM_INFO
	.align		4
.L_117:
        /*0108*/ 	.byte	0x04, 0x17
        /*010a*/ 	.short	(.L_119 - .L_118)
.L_118:
        /*010c*/ 	.word	0x00000000
        /*0110*/ 	.short	0x0002
        /*0112*/ 	.short	0x0010
        /*0114*/ 	.byte	0x00, 0xf5, 0x21, 0x00


	//----- nvinfo : EIATTR_KPARAM_INFO
	.align		4
.L_119:
        /*0118*/ 	.byte	0x04, 0x17
        /*011a*/ 	.short	(.L_121 - .L_120)
.L_120:
        /*011c*/ 	.word	0x00000000
        /*0120*/ 	.short	0x0001
        /*0122*/ 	.short	0x0008
        /*0124*/ 	.byte	0x00, 0xf5, 0x21, 0x00


	//----- nvinfo : EIATTR_KPARAM_INFO
	.align		4
.L_121:
        /*0128*/ 	.byte	0x04, 0x17
        /*012a*/ 	.short	(.L_123 - .L_122)
.L_122:
        /*012c*/ 	.word	0x00000000
        /*0130*/ 	.short	0x0000
        /*0132*/ 	.short	0x0000
        /*0134*/ 	.byte	0x00, 0xf5, 0x21, 0x00


	//----- nvinfo : EIATTR_SPARSE_MMA_MASK
	.align		4
.L_123:
        /*0138*/ 	.byte	0x03, 0x50
        /*013a*/ 	.short	0x0000


	//----- nvinfo : EIATTR_MAXREG_COUNT
	.align		4
        /*013c*/ 	.byte	0x03, 0x1b
        /*013e*/ 	.short	0x00ff


	//----- nvinfo : EIATTR_MERCURY_ISA_VERSION
	.align		4
        /*0140*/ 	.byte	0x03, 0x5f
        /*0142*/ 	.short	0x0101


	//----- nvinfo : EIATTR_VRC_CTA_INIT_COUNT
	.align		4
        /*0144*/ 	.byte	0x02, 0x4a
	.zero		1
	.zero		1


	//----- nvinfo : EIATTR_EXIT_INSTR_OFFSETS
	.align		4
        /*0148*/ 	.byte	0x04, 0x1c
        /*014a*/ 	.short	(.L_125 - .L_124)


	//   ....[0]....
.L_124:
        /*014c*/ 	.word	0x000000c0


	//   ....[1]....
        /*0150*/ 	.word	0x00004070


	//----- nvinfo : EIATTR_CRS_STACK_SIZE
	.align		4
.L_125:
        /*0154*/ 	.byte	0x04, 0x1e
        /*0156*/ 	.short	(.L_127 - .L_126)
.L_126:
        /*0158*/ 	.word	0x00000000


	//----- nvinfo : EIATTR_CBANK_PARAM_SIZE
	.align		4
.L_127:
        /*015c*/ 	.byte	0x03, 0x19
        /*015e*/ 	.short	0x0058


	//----- nvinfo : EIATTR_PARAM_CBANK
	.align		4
        /*0160*/ 	.byte	0x04, 0x0a
        /*0162*/ 	.short	(.L_129 - .L_128)
	.align		4
.L_128:
        /*0164*/ 	.word	index@(.nv.constant0.UpsampleKernel)
        /*0168*/ 	.short	0x0380
        /*016a*/ 	.short	0x0058


	//----- nvinfo : EIATTR_SW_WAR
	.align		4
.L_129:
        /*016c*/ 	.byte	0x04, 0x36
        /*016e*/ 	.short	(.L_131 - .L_130)
.L_130:
        /*0170*/ 	.word	0x00000008
.L_131:


//--------------------- .nv.info.HorizontalBlurKernel --------------------------
	.section	.nv.info.HorizontalBlurKernel,"",@"SHT_CUDA_INFO"
	.sectionflags	@""
	.align	4


	//----- nvinfo : EIATTR_CUDA_API_VERSION
	.align		4
        /*0000*/ 	.byte	0x04, 0x37
        /*0002*/ 	.short	(.L_133 - .L_132)
.L_132:
        /*0004*/ 	.word	0x00000082


	//----- nvinfo : EIATTR_KPARAM_INFO
	.align		4
.L_133:
        /*0008*/ 	.byte	0x04, 0x17
        /*000a*/ 	.short	(.L_135 - .L_134)
.L_134:
        /*000c*/ 	.word	0x00000000
        /*0010*/ 	.short	0x0005
        /*0012*/ 	.short	0x001c
        /*0014*/ 	.byte	0x00, 0xf0, 0x11, 0x00


	//----- nvinfo : EIATTR_KPARAM_INFO
	.align		4
.L_135:
        /*0018*/ 	.byte	0x04, 0x17
        /*001a*/ 	.short	(.L_137 - .L_136)
.L_136:
        /*001c*/ 	.word	0x00000000
        /*0020*/ 	.short	0x0004
        /*0022*/ 	.short	0x0018
        /*0024*/ 	.byte	0x00, 0xf0, 0x11, 0x00


	//----- nvinfo : EIATTR_KPARAM_INFO
	.align		4
.L_137:
        /*0028*/ 	.byte	0x04, 0x17
        /*002a*/ 	.short	(.L_139 - .L_138)
.L_138:
        /*002c*/ 	.word	0x00000000
        /*0030*/ 	.short	0x0003
        /*0032*/ 	.short	0x0014
        /*0034*/ 	.byte	0x00, 0xf0, 0x11, 0x00


	//----- nvinfo : EIATTR_KPARAM_INFO
	.align		4
.L_139:
        /*0038*/ 	.byte	0x04, 0x17
        /*003a*/ 	.short	(.L_141 - .L_140)
.L_140:
        /*003c*/ 	.word	0x00000000
        /*0040*/ 	.short	0x0002
        /*0042*/ 	.short	0x0010
        /*0044*/ 	.byte	0x00, 0xf0, 0x11, 0x00


	//----- nvinfo : EIATTR_KPARAM_INFO
	.align		4
.L_141:
        /*0048*/ 	.byte	0x04, 0x17
        /*004a*/ 	.short	(.L_143 - .L_142)
.L_142:
        /*004c*/ 	.word	0x00000000
        /*0050*/ 	.short	0x0001
        /*0052*/ 	.short	0x0008
        /*0054*/ 	.byte	0x00, 0xf5, 0x21, 0x00


	//----- nvinfo : EIATTR_KPARAM_INFO
	.align		4
.L_143:
        /*0058*/ 	.byte	0x04, 0x17
        /*005a*/ 	.short	(.L_145 - .L_144)
.L_144:
        /*005c*/ 	.word	0x00000000
        /*0060*/ 	.short	0x0000
        /*0062*/ 	.short	0x0000
        /*0064*/ 	.byte	0x00, 0xf5, 0x21, 0x00


	//----- nvinfo : EIATTR_SPARSE_MMA_MASK
	.align		4
.L_145:
        /*0068*/ 	.byte	0x03, 0x50
        /*006a*/ 	.short	0x0000


	//----- nvinfo : EIATTR_MAXREG_COUNT
	.align		4
        /*006c*/ 	.byte	0x03, 0x1b
        /*006e*/ 	.short	0x00ff


	//----- nvinfo : EIATTR_MERCURY_ISA_VERSION
	.align		4
        /*0070*/ 	.byte	0x03, 0x5f
        /*0072*/ 	.short	0x0101


	//----- nvinfo : EIATTR_VRC_CTA_INIT_COUNT
	.align		4
        /*0074*/ 	.byte	0x02, 0x4a
	.zero		1
	.zero		1


	//----- nvinfo : EIATTR_EXIT_INSTR_OFFSETS
	.align		4
        /*0078*/ 	.byte	0x04, 0x1c
        /*007a*/ 	.short	(.L_147 - .L_146)


	//   ....[0]....
.L_146:
        /*007c*/ 	.word	0x000000c0


	//   ....[1]....
        /*0080*/ 	.word	0x00001830


	//----- nvinfo : EIATTR_CRS_STACK_SIZE
	.align		4
.L_147:
        /*0084*/ 	.byte	0x04, 0x1e
        /*0086*/ 	.short	(.L_149 - .L_148)
.L_148:
        /*0088*/ 	.word	0x00000000


	//----- nvinfo : EIATTR_CBANK_PARAM_SIZE
	.align		4
.L_149:
        /*008c*/ 	.byte	0x03, 0x19
        /*008e*/ 	.short	0x0020


	//----- nvinfo : EIATTR_PARAM_CBANK
	.align		4
        /*0090*/ 	.byte	0x04, 0x0a
        /*0092*/ 	.short	(.L_151 - .L_150)
	.align		4
.L_150:
        /*0094*/ 	.word	index@(.nv.constant0.HorizontalBlurKernel)
        /*0098*/ 	.short	0x0380
        /*009a*/ 	.short	0x0020


	//----- nvinfo : EIATTR_SW_WAR
	.align		4
.L_151:
        /*009c*/ 	.byte	0x04, 0x36
        /*009e*/ 	.short	(.L_153 - .L_152)
.L_152:
        /*00a0*/ 	.word	0x00000008
.L_153:


//--------------------- .nv.info.DownsampleKernel --------------------------
	.section	.nv.info.DownsampleKernel,"",@"SHT_CUDA_INFO"
	.sectionflags	@""
	.align	4


	//----- nvinfo : EIATTR_CUDA_API_VERSION
	.align		4
        /*0000*/ 	.byte	0x04, 0x37
        /*0002*/ 	.short	(.L_155 - .L_154)
.L_154:
        /*0004*/ 	.word	0x00000082


	//----- nvinfo : EIATTR_KPARAM_INFO
	.align		4
.L_155:
        /*0008*/ 	.byte	0x04, 0x17
        /*000a*/ 	.short	(.L_157 - .L_156)
.L_156:
        /*000c*/ 	.word	0x00000000
        /*0010*/ 	.short	0x0009
        /*0012*/ 	.short	0x002c
        /*0014*/ 	.byte	0x00, 0xf0, 0x11, 0x00


	//----- nvinfo : EIATTR_KPARAM_INFO
	.align		4
.L_157:
        /*0018*/ 	.byte	0x04, 0x17
        /*001a*/ 	.short	(.L_159 - .L_158)
.L_158:
        /*001c*/ 	.word	0x00000000
        /*0020*/ 	.short	0x0008
        /*0022*/ 	.short	0x0028
        /*0024*/ 	.byte	0x00, 0xf0, 0x11, 0x00


	//----- nvinfo : EIATTR_KPARAM_INFO
	.align		4
.L_159:
        /*0028*/ 	.byte	0x04, 0x17
        /*002a*/ 	.short	(.L_161 - .L_160)
.L_160:
        /*002c*/ 	.word	0x00000000
        /*0030*/ 	.short	0x0007
        /*0032*/ 	.short	0x0024
        /*0034*/ 	.byte	0x00, 0xf0, 0x11, 0x00


	//----- nvinfo : EIATTR_KPARAM_INFO
	.align		4
.L_161:
        /*0038*/ 	.byte	0x04, 0x17
        /*003a*/ 	.short	(.L_163 - .L_162)
.L_162:
        /*003c*/ 	.word	0x00000000
        /*0040*/ 	.short	0x0006
        /*0042*/ 	.short	0x0020
        /*0044*/ 	.byte	0x00, 0xf0, 0x11, 0x00


	//----- nvinfo : EIATTR_KPARAM_INFO
	.align		4
.L_163:
        /*0048*/ 	.byte	0x04, 0x17
        /*004a*/ 	.short	(.L_165 - .L_164)
.L_164:
        /*004c*/ 	.word	0x00000000
        /*0050*/ 	.short	0x0005
        /*0052*/ 	.short	0x001c
        /*0054*/ 	.byte	0x00, 0xf0, 0x11, 0x00


	//----- nvinfo : EIATTR_KPARAM_INFO
	.align		4
.L_165:
        /*0058*/ 	.byte	0x04, 0x17
        /*005a*/ 	.short	(.L_167 - .L_166)
.L_166:
        /*005c*/ 	.word	0x00000000
        /*0060*/ 	.short	0x0004
        /*0062*/ 	.short	0x0018
        /*0064*/ 	.byte	0x00, 0xf0, 0x11, 0x00


	//----- nvinfo : EIATTR_KPARAM_INFO
	.align		4
.L_167:
        /*0068*/ 	.byte	0x04, 0x17
        /*006a*/ 	.short	(.L_169 - .L_168)
.L_168:
        /*006c*/ 	.word	0x00000000
        /*0070*/ 	.short	0x0003
        /*0072*/ 	.short	0x0014
        /*0074*/ 	.byte	0x00, 0xf0, 0x11, 0x00


	//----- nvinfo : EIATTR_KPARAM_INFO
	.align		4
.L_169:
        /*0078*/ 	.byte	0x04, 0x17
        /*007a*/ 	.short	(.L_171 - .L_170)
.L_170:
        /*007c*/ 	.word	0x00000000
        /*0080*/ 	.short	0x0002
        /*0082*/ 	.short	0x0010
        /*0084*/ 	.byte	0x00, 0xf0, 0x11, 0x00


	//----- nvinfo : EIATTR_KPARAM_INFO
	.align		4
.L_171:
        /*0088*/ 	.byte	0x04, 0x17
        /*008a*/ 	.short	(.L_173 - .L_172)
.L_172:
        /*008c*/ 	.word	0x00000000
        /*0090*/ 	.short	0x0001
        /*0092*/ 	.short	0x0008
        /*0094*/ 	.byte	0x00, 0xf5, 0x21, 0x00


	//----- nvinfo : EIATTR_KPARAM_INFO
	.align		4
.L_173:
        /*0098*/ 	.byte	0x04, 0x17
        /*009a*/ 	.short	(.L_175 - .L_174)
.L_174:
        /*009c*/ 	.word	0x00000000
        /*00a0*/ 	.short	0x0000
        /*00a2*/ 	.short	0x0000
        /*00a4*/ 	.byte	0x00, 0xf5, 0x21, 0x00


	//----- nvinfo : EIATTR_SPARSE_MMA_MASK
	.align		4
.L_175:
        /*00a8*/ 	.byte	0x03, 0x50
        /*00aa*/ 	.short	0x0000


	//----- nvinfo : EIATTR_MAXREG_COUNT
	.align		4
        /*00ac*/ 	.byte	0x03, 0x1b
        /*00ae*/ 	.short	0x00ff


	//----- nvinfo : EIATTR_MERCURY_ISA_VERSION
	.align		4
        /*00b0*/ 	.byte	0x03, 0x5f
        /*00b2*/ 	.short	0x0101


	//----- nvinfo : EIATTR_VRC_CTA_INIT_COUNT
	.align		4
        /*00b4*/ 	.byte	0x02, 0x4a
	.zero		1
	.zero		1


	//----- nvinfo : EIATTR_EXIT_INSTR_OFFSETS
	.align		4
        /*00b8*/ 	.byte	0x04, 0x1c
        /*00ba*/ 	.short	(.L_177 - .L_176)


	//   ....[0]....
.L_176:
        /*00bc*/ 	.word	0x000000d0


	//   ....[1]....
        /*00c0*/ 	.word	0x00002440


	//----- nvinfo : EIATTR_CRS_STACK_SIZE
	.align		4
.L_177:
        /*00c4*/ 	.byte	0x04, 0x1e
        /*00c6*/ 	.short	(.L_179 - .L_178)
.L_178:
        /*00c8*/ 	.word	0x00000000


	//----- nvinfo : EIATTR_CBANK_PARAM_SIZE
	.align		4
.L_179:
        /*00cc*/ 	.byte	0x03, 0x19
        /*00ce*/ 	.short	0x0030


	//----- nvinfo : EIATTR_PARAM_CBANK
	.align		4
        /*00d0*/ 	.byte	0x04, 0x0a
        /*00d2*/ 	.short	(.L_181 - .L_180)
	.align		4
.L_180:
        /*00d4*/ 	.word	index@(.nv.constant0.DownsampleKernel)
        /*00d8*/ 	.short	0x0380
        /*00da*/ 	.short	0x0030


	//----- nvinfo : EIATTR_SW_WAR
	.align		4
.L_181:
        /*00dc*/ 	.byte	0x04, 0x36
        /*00de*/ 	.short	(.L_183 - .L_182)
.L_182:
        /*00e0*/ 	.word	0x00000008
.L_183:


//--------------------- .nv.info.PrefilterKernel  --------------------------
	.section	.nv.info.PrefilterKernel,"",@"SHT_CUDA_INFO"
	.sectionflags	@""
	.align	4


	//----- nvinfo : EIATTR_CUDA_API_VERSION
	.align		4
        /*0000*/ 	.byte	0x04, 0x37
        /*0002*/ 	.short	(.L_185 - .L_184)
.L_184:
        /*0004*/ 	.word	0x00000082


	//----- nvinfo : EIATTR_KPARAM_INFO
	.align		4
.L_185:
        /*0008*/ 	.byte	0x04, 0x17
        /*000a*/ 	.short	(.L_187 - .L_186)
.L_186:
        /*000c*/ 	.word	0x00000000
        /*0010*/ 	.short	0x0014
        /*0012*/ 	.short	0x0058
        /*0014*/ 	.byte	0x00, 0xf0, 0x11, 0x00


	//----- nvinfo : EIATTR_KPARAM_INFO
	.align		4
.L_187:
        /*0018*/ 	.byte	0x04, 0x17
        /*001a*/ 	.short	(.L_189 - .L_188)
.L_188:
        /*001c*/ 	.word	0x00000000
        /*0020*/ 	.short	0x0013
        /*0022*/ 	.short	0x0054
        /*0024*/ 	.byte	0x00, 0xf0, 0x11, 0x00


	//----- nvinfo : EIATTR_KPARAM_INFO
	.align		4
.L_189:
        /*0028*/ 	.byte	0x04, 0x17
        /*002a*/ 	.short	(.L_191 - .L_190)
.L_190:
        /*002c*/ 	.word	0x00000000
        /*0030*/ 	.short	0x0012
        /*0032*/ 	.short	0x0050
        /*0034*/ 	.byte	0x00, 0xf0, 0x11, 0x00


	//----- nvinfo : EIATTR_KPARAM_INFO
	.align		4
.L_191:
        /*0038*/ 	.byte	0x04, 0x17
        /*003a*/ 	.short	(.L_193 - .L_192)
.L_192:
        /*003c*/ 	.word	0x00000000
        /*0040*/ 	.short	0x0011
        /*0042*/ 	.short	0x004c
        /*0044*/ 	.byte	0x00, 0xf0, 0x11, 0x00


	//----- nvinfo : EIATTR_KPARAM_INFO
	.align		4
.L_193:
        /*0048*/ 	.byte	0x04, 0x17
        /*004a*/ 	.short	(.L_195 - .L_194)
.L_194:
        /*004c*/ 	.word	0x00000000
        /*0050*/ 	.short	0x0010
        /*0052*/ 	.short	0x0048
        /*0054*/ 	.byte	0x00, 0xf0, 0x11, 0x00


	//----- nvinfo : EIATTR_KPARAM_INFO
	.align		4
.L_195:
        /*0058*/ 	.byte	0x04, 0x17
        /*005a*/ 	.short	(.L_197 - .L_196)
.L_196:
        /*005c*/ 	.word	0x00000000
        /*0060*/ 	.short	0x000f
        /*0062*/ 	.short	0x0044
        /*0064*/ 	.byte	0x00, 0xf0, 0x11, 0x00


	//----- nvinfo : EIATTR_KPARAM_INFO
	.align		4
.L_197:
        /*0068*/ 	.byte	0x04, 0x17
        /*006a*/ 	.short	(.L_199 - .L_198)
.L_198:
        /*006c*/ 	.word	0x00000000
        /*0070*/ 	.short	0x000e
        /*0072*/ 	.short	0x0040
        /*0074*/ 	.byte	0x00, 0xf0, 0x11, 0x00


	//----- nvinfo : EIATTR_KPARAM_INFO
	.align		4
.L_199:
        /*0078*/ 	.byte	0x04, 0x17
        /*007a*/ 	.short	(.L_201 - .L_200)
.L_200:
        /*007c*/ 	.word	0x00000000
        /*0080*/ 	.short	0x000d
        /*0082*/ 	.short	0x003c
        /*0084*/ 	.byte	0x00, 0xf0, 0x11, 0x00


	//----- nvinfo : EIATTR_KPARAM_INFO
	.align		4
.L_201:
        /*0088*/ 	.byte	0x04, 0x17
        /*008a*/ 	.short	(.L_203 - .L_202)
.L_202:
        /*008c*/ 	.word	0x00000000
        /*0090*/ 	.short	0x000c
        /*0092*/ 	.short	0x0038
        /*0094*/ 	.byte	0x00, 0xf0, 0x11, 0x00


	//----- nvinfo : EIATTR_KPARAM_INFO
	.align		4
.L_203:
        /*0098*/ 	.byte	0x04, 0x17
        /*009a*/ 	.short	(.L_205 - .L_204)
.L_204:
        /*009c*/ 	.word	0x00000000
        /*00a0*/ 	.short	0x000b
        /*00a2*/ 	.short	0x0034
        /*00a4*/ 	.byte	0x00, 0xf0, 0x11, 0x00


	//----- nvinfo : EIATTR_KPARAM_INFO
	.align		4
.L_205:
        /*00a8*/ 	.byte	0x04, 0x17
        /*00aa*/ 	.short	(.L_207 - .L_206)
.L_206:
        /*00ac*/ 	.word	0x00000000
        /*00b0*/ 	.short	0x000a
        /*00b2*/ 	.short	0x0030
        /*00b4*/ 	.byte	0x00, 0xf0, 0x11, 0x00


	//----- nvinfo : EIATTR_KPARAM_INFO
	.align		4
.L_207:
        /*00b8*/ 	.byte	0x04, 0x17
        /*00ba*/ 	.short	(.L_209 - .L_208)
.L_208:
        /*00bc*/ 	.word	0x00000000
        /*00c0*/ 	.short	0x0009
        /*00c2*/ 	.short	0x002c
        /*00c4*/ 	.byte	0x00, 0xf0, 0x11, 0x00


	//----- nvinfo : EIATTR_KPARAM_INFO
	.align		4
.L_209:
        /*00c8*/ 	.byte	0x04, 0x17
        /*00ca*/ 	.short	(.L_211 - .L_210)
.L_210:
        /*00cc*/ 	.word	0x00000000
        /*00d0*/ 	.short	0x0008
        /*00d2*/ 	.short	0x0028
        /*00d4*/ 	.byte	0x00, 0xf0, 0x11, 0x00


	//----- nvinfo : EIATTR_KPARAM_INFO
	.align		4
.L_211:
        /*00d8*/ 	.byte	0x04, 0x17
        /*00da*/ 	.short	(.L_213 - .L_212)
.L_212:
        /*00dc*/ 	.word	0x00000000
        /*00e0*/ 	.short	0x0007
        /*00e2*/ 	.short	0x0024
        /*00e4*/ 	.byte	0x00, 0xf0, 0x11, 0x00


	//----- nvinfo : EIATTR_KPARAM_INFO
	.align		4
.L_213:
        /*00e8*/ 	.byte	0x04, 0x17
        /*00ea*/ 	.short	(.L_215 - .L_214)
.L_214:
        /*00ec*/ 	.word	0x00000000
        /*00f0*/ 	.short	0x0006
        /*00f2*/ 	.short	0x0020
        /*00f4*/ 	.byte	0x00, 0xf0, 0x11, 0x00


	//----- nvinfo : EIATTR_KPARAM_INFO
	.align		4
.L_215:
        /*00f8*/ 	.byte	0x04, 0x17
        /*00fa*/ 	.short	(.L_217 - .L_216)
.L_216:
        /*00fc*/ 	.word	0x00000000
        /*0100*/ 	.short	0x0005
        /*0102*/ 	.short	0x001c
        /*0104*/ 	.byte	0x00, 0xf0, 0x11, 0x00


	//----- nvinfo : EIATTR_KPARAM_INFO
	.align		4
.L_217:
        /*0108*/ 	.byte	0x04, 0x17
        /*010a*/ 	.short	(.L_219 - .L_218)
.L_218:
        /*010c*/ 	.word	0x00000000
        /*0110*/ 	.short	0x0004
        /*0112*/ 	.short	0x0018
        /*0114*/ 	.byte	0x00, 0xf0, 0x11, 0x00


	//----- nvinfo : EIATTR_KPARAM_INFO
	.align		4
.L_219:
        /*0118*/ 	.byte	0x04, 0x17
        /*011a*/ 	.short	(.L_221 - .L_220)
.L_220:
        /*011c*/ 	.word	0x00000000
        /*0120*/ 	.short	0x0003
        /*0122*/ 	.short	0x0014
        /*0124*/ 	.byte	0x00, 0xf0, 0x11, 0x00


	//----- nvinfo : EIATTR_KPARAM_INFO
	.align		4
.L_221:
        /*0128*/ 	.byte	0x04, 0x17
        /*012a*/ 	.short	(.L_223 - .L_222)
.L_222:
        /*012c*/ 	.word	0x00000000
        /*0130*/ 	.short	0x0002
        /*0132*/ 	.short	0x0010
        /*0134*/ 	.byte	0x00, 0xf0, 0x11, 0x00


	//----- nvinfo : EIATTR_KPARAM_INFO
	.align		4
.L_223:
        /*0138*/ 	.byte	0x04, 0x17
        /*013a*/ 	.short	(.L_225 - .L_224)
.L_224:
        /*013c*/ 	.word	0x00000000
        /*0140*/ 	.short	0x0001
        /*0142*/ 	.short	0x0008
        /*0144*/ 	.byte	0x00, 0xf5, 0x21, 0x00


	//----- nvinfo : EIATTR_KPARAM_INFO
	.align		4
.L_225:
        /*0148*/ 	.byte	0x04, 0x17
        /*014a*/ 	.short	(.L_227 - .L_226)
.L_226:
        /*014c*/ 	.word	0x00000000
        /*0150*/ 	.short	0x0000
        /*0152*/ 	.short	0x0000
        /*0154*/ 	.byte	0x00, 0xf5, 0x21, 0x00


	//----- nvinfo : EIATTR_SPARSE_MMA_MASK
	.align		4
.L_227:
        /*0158*/ 	.byte	0x03, 0x50
        /*015a*/ 	.short	0x0000


	//----- nvinfo : EIATTR_MAXREG_COUNT
	.align		4
        /*015c*/ 	.byte	0x03, 0x1b
        /*015e*/ 	.short	0x00ff


	//----- nvinfo : EIATTR_MERCURY_ISA_VERSION
	.align		4
        /*0160*/ 	.byte	0x03, 0x5f
        /*0162*/ 	.short	0x0101


	//----- nvinfo : EIATTR_VRC_CTA_INIT_COUNT
	.align		4
        /*0164*/ 	.byte	0x02, 0x4a
	.zero		1
	.zero		1


	//----- nvinfo : EIATTR_EXIT_INSTR_OFFSETS
	.align		4
        /*0168*/ 	.byte	0x04, 0x1c
        /*016a*/ 	.short	(.L_229 - .L_228)


	//   ....[0]....
.L_228:
        /*016c*/ 	.word	0x000000d0


	//   ....[1]....
        /*0170*/ 	.word	0x00000270


	//   ....[2]....
        /*0174*/ 	.word	0x000055a0


	//----- nvinfo : EIATTR_CRS_STACK_SIZE
	.align		4
.L_229:
        /*0178*/ 	.byte	0x04, 0x1e
        /*017a*/ 	.short	(.L_231 - .L_230)
.L_230:
        /*017c*/ 	.word	0x00000000


	//----- nvinfo : EIATTR_CBANK_PARAM_SIZE
	.align		4
.L_231:
        /*0180*/ 	.byte	0x03, 0x19
        /*0182*/ 	.short	0x005c


	//----- nvinfo : EIATTR_PARAM_CBANK
	.align		4
        /*0184*/ 	.byte	0x04, 0x0a
        /*0186*/ 	.short	(.L_233 - .L_232)
	.align		4
.L_232:
        /*0188*/ 	.word	index@(.nv.constant0.PrefilterKernel)
        /*018c*/ 	.short	0x0380
        /*018e*/ 	.short	0x005c


	//----- nvinfo : EIATTR_SW_WAR
	.align		4
.L_233:
        /*0190*/ 	.byte	0x04, 0x36
        /*0192*/ 	.short	(.L_235 - .L_234)
.L_234:
        /*0194*/ 	.word	0x00000008
.L_235:


//--------------------- .nv.callgraph             --------------------------
	.section	.nv.callgraph,"",@"SHT_CUDA_CALLGRAPH"
	.align	4
	.sectionentsize	8
	.align		4
        /*0000*/ 	.word	0x00000000
	.align		4
        /*0004*/ 	.word	0xffffffff
	.align		4
        /*0008*/ 	.word	0x00000000
	.align		4
        /*000c*/ 	.word	0xfffffffe
	.align		4
        /*0010*/ 	.word	0x00000000
	.align		4
        /*0014*/ 	.word	0xfffffffd
	.align		4
        /*0018*/ 	.word	0x00000000
	.align		4
        /*001c*/ 	.word	0xfffffffc


//--------------------- .text.CompositeKernel     --------------------------
	.section	.text.CompositeKernel,"ax",@progbits
	.align	128
        .global         CompositeKernel
        .type           CompositeKernel,@function
        .size           CompositeKernel,(.L_x_210 - CompositeKernel)
        .other          CompositeKernel,@"STO_CUDA_ENTRY STV_DEFAULT"
CompositeKernel:
.text.CompositeKernel:
[----:B------:R-:W-:Y:S01]  /*0000*/  LDC R1, c[0x0][0x37c] ;  /* 0x0000df00ff017b82 */ /* 0x000fe20000000800 */
[----:B------:R-:W0:Y:S07]  /*0010*/  S2R R3, SR_TID.Y ;  /* 0x0000000000037919 */ /* 0x000e2e0000002200 */
[----:B------:R-:W1:Y:S01]  /*0020*/  LDC R5, c[0x0][0x360] ;  /* 0x0000d800ff057b82 */ /* 0x000e620000000800 */
[----:B------:R-:W2:Y:S01]  /*0030*/  LDCU.64 UR6, c[0x0][0x398] ;  /* 0x00007300ff0677ac */ /* 0x000ea20008000a00 */
[----:B------:R-:W1:Y:S06]  /*0040*/  S2R R0, SR_TID.X ;  /* 0x0000000000007919 */ /* 0x000e6c0000002100 */
[----:B------:R-:W0:Y:S08]  /*0050*/  S2UR UR5, SR_CTAID.Y ;  /* 0x00000000000579c3 */ /* 0x000e300000002600 */
[----:B------:R-:W0:Y:S08]  /*0060*/  LDC R4, c[0x0][0x364] ;  /* 0x0000d900ff047b82 */ /* 0x000e300000000800 */
[----:B------:R-:W1:Y:S01]  /*0070*/  S2UR UR4, SR_CTAID.X ;  /* 0x00000000000479c3 */ /* 0x000e620000002500 */
[----:B0-----:R-:W-:-:S05]  /*0080*/  IMAD R4, R4, UR5, R3 ;  /* 0x0000000504047c24 */ /* 0x001fca000f8e0203 */
[----:B--2---:R-:W-:Y:S01]  /*0090*/  ISETP.GE.AND P0, PT, R4, UR7, PT ;  /* 0x0000000704007c0c */ /* 0x004fe2000bf06270 */
[----:B-1----:R-:W-:-:S05]  /*00a0*/  IMAD R5, R5, UR4, R0 ;  /* 0x0000000405057c24 */ /* 0x002fca000f8e0200 */
[----:B------:R-:W-:-:S13]  /*00b0*/  ISETP.GE.OR P0, PT, R5, UR6, P0 ;  /* 0x0000000605007c0c */ /* 0x000fda0008706670 */
[----:B------:R-:W-:Y:S05]  /*00c0*/  @P0 EXIT ;  /* 0x000000000000094d */ /* 0x000fea0003800000 */
[----:B------:R-:W0:Y:S01]  /*00d0*/  LDCU.64 UR8, c[0x0][0x3a0] ;  /* 0x00007400ff0877ac */ /* 0x000e220008000a00 */
[----:B------:R-:W-:Y:S01]  /*00e0*/  CS2R R14, SRZ ;  /* 0x00000000000e7805 */ /* 0x000fe2000001ff00 */
[----:B0-----:R-:W-:Y:S02]  /*00f0*/  UIADD3 UR4, UPT, UPT, UR6, -UR8, URZ ;  /* 0x8000000806047290 */ /* 0x001fe4000fffe0ff */
[----:B------:R-:W-:Y:S02]  /*0100*/  UIADD3 UR5, UPT, UPT, UR7, -UR9, URZ ;  /* 0x8000000907057290 */ /* 0x000fe4000fffe0ff */
[----:B------:R-:W-:Y:S02]  /*0110*/  ULEA.HI UR4, UR4, UR4, URZ, 0x1 ;  /* 0x0000000404047291 */ /* 0x000fe4000f8f08ff */
[----:B------:R-:W-:Y:S02]  /*0120*/  ULEA.HI UR5, UR5, UR5, URZ, 0x1 ;  /* 0x0000000505057291 */ /* 0x000fe4000f8f08ff */
[----:B------:R-:W-:-:S02]  /*0130*/  USHF.R.S32.HI UR4, URZ, 0x1, UR4 ;  /* 0x00000001ff047899 */ /* 0x000fc40008011404 */
[----:B------:R-:W-:-:S04]  /*0140*/  USHF.R.S32.HI UR5, URZ, 0x1, UR5 ;  /* 0x00000001ff057899 */ /* 0x000fc80008011405 */
[----:B------:R-:W-:Y:S02]  /*0150*/  IADD3 R0, PT, PT, R5, -UR4, RZ ;  /* 0x8000000405007c10 */ /* 0x000fe4000fffe0ff */
[----:B------:R-:W-:Y:S02]  /*0160*/  IADD3 R7, PT, PT, R4, -UR5, RZ ;  /* 0x8000000504077c10 */ /* 0x000fe4000fffe0ff */
[C---:B------:R-:W-:Y:S02]  /*0170*/  ISETP.GE.AND P0, PT, R0.reuse, UR8, PT ;  /* 0x0000000800007c0c */ /* 0x040fe4000bf06270 */
[C---:B------:R-:W-:Y:S01]  /*0180*/  ISETP.GE.AND P1, PT, R7.reuse, UR9, PT ;  /* 0x0000000907007c0c */ /* 0x040fe2000bf26270 */
[----:B------:R-:W0:Y:S01]  /*0190*/  LDCU.64 UR4, c[0x0][0x358] ;  /* 0x00006b00ff0477ac */ /* 0x000e220008000a00 */
[----:B------:R-:W-:Y:S02]  /*01a0*/  ISETP.GT.AND P0, PT, R0, -0x1, !P0 ;  /* 0xffffffff0000780c */ /* 0x000fe40004704270 */
[----:B------:R-:W-:-:S04]  /*01b0*/  ISETP.GT.AND P1, PT, R7, -0x1, !P1 ;  /* 0xffffffff0700780c */ /* 0x000fc80004f24270 */
[----:B------:R-:W-:-:S13]  /*01c0*/  PLOP3.LUT P0, PT, P0, P1, PT, 0x80, 0x8 ;  /* 0x000000000008781c */ /* 0x000fda0000703070 */
[----:B------:R-:W1:Y:S08]  /*01d0*/  @P0 LDC R6, c[0x0][0x3a8] ;  /* 0x0000ea00ff060b82 */ /* 0x000e700000000800 */
[----:B------:R-:W2:Y:S01]  /*01e0*/  @P0 LDC.64 R2, c[0x0][0x380] ;  /* 0x0000e000ff020b82 */ /* 0x000ea20000000a00 */
[----:B-1----:R-:W-:Y:S01]  /*01f0*/  @P0 IMAD R0, R7, R6, R0 ;  /* 0x0000000607000224 */ /* 0x002fe200078e0200 */
[----:B------:R-:W-:-:S04]  /*0200*/  CS2R R6, SRZ ;  /* 0x0000000000067805 */ /* 0x000fc8000001ff00 */
[----:B------:R-:W-:-:S05]  /*0210*/  @P0 SHF.L.U32 R9, R0, 0x2, RZ ;  /* 0x0000000200090819 */ /* 0x000fca00000006ff */
[----:B--2---:R-:W-:Y:S01]  /*0220*/  @P0 IMAD.WIDE R2, R9, 0x4, R2 ;  /* 0x0000000409020825 */ /* 0x004fe200078e0202 */
[----:B------:R-:W-:-:S04]  /*0230*/  I2FP.F32.S32 R9, UR6 ;  /* 0x0000000600097c45 */ /* 0x000fc80008201400 */
[----:B------:R-:W1:Y:S01]  /*0240*/  MUFU.RCP R8, R9 ;  /* 0x0000000900087308 */ /* 0x000e620000001000 */
[----:B------:R-:W-:Y:S01]  /*0250*/  I2FP.F32.S32 R0, R5 ;  /* 0x0000000500007245 */ /* 0x000fe20000201400 */
[----:B0-----:R0:W5:Y:S04]  /*0260*/  @P0 LDG.E.CONSTANT R7, desc[UR4][R2.64] ;  /* 0x0000000402070981 */ /* 0x001168000c1e9900 */
[----:B------:R-:W-:Y:S01]  /*0270*/  FADD R0, R0, 0.5 ;  /* 0x3f00000000007421 */ /* 0x000fe20000000000 */
[----:B------:R0:W5:Y:S04]  /*0280*/  @P0 LDG.E.CONSTANT R14, desc[UR4][R2.64+0x4] ;  /* 0x00000404020e0981 */ /* 0x000168000c1e9900 */
[----:B------:R0:W5:Y:S04]  /*0290*/  @P0 LDG.E.CONSTANT R15, desc[UR4][R2.64+0x8] ;  /* 0x00000804020f0981 */ /* 0x000168000c1e9900 */
[----:B------:R0:W5:Y:S01]  /*02a0*/  @P0 LDG.E.CONSTANT R6, desc[UR4][R2.64+0xc] ;  /* 0x00000c0402060981 */ /* 0x000162000c1e9900 */
[----:B------:R-:W2:Y:S01]  /*02b0*/  FCHK P0, R0, R9 ;  /* 0x0000000900007302 */ /* 0x000ea20000000000 */
[----:B-1----:R-:W-:Y:S01]  /*02c0*/  FFMA R11, -R9, R8, 1 ;  /* 0x3f800000090b7423 */ /* 0x002fe20000000108 */
[----:B------:R-:W-:Y:S03]  /*02d0*/  BSSY.RECONVERGENT B0, `(.L_x_0) ;  /* 0x000000a000007945 */ /* 0x000fe60003800200 */
[----:B------:R-:W-:-:S04]  /*02e0*/  FFMA R11, R8, R11, R8 ;  /* 0x0000000b080b7223 */ /* 0x000fc80000000008 */
[----:B------:R-:W-:-:S04]  /*02f0*/  FFMA R8, R0, R11, RZ ;  /* 0x0000000b00087223 */ /* 0x000fc800000000ff */
[----:B------:R-:W-:-:S04]  /*0300*/  FFMA R10, -R9, R8, R0 ;  /* 0x00000008090a7223 */ /* 0x000fc80000000100 */
[----:B------:R-:W-:Y:S01]  /*0310*/  FFMA R8, R11, R10, R8 ;  /* 0x0000000a0b087223 */ /* 0x000fe20000000008 */
[----:B0-2---:R-:W-:Y:S06]  /*0320*/  @!P0 BRA `(.L_x_1) ;  /* 0x0000000000108947 */ /* 0x005fec0003800000 */
[----:B------:R-:W-:Y:S01]  /*0330*/  IMAD.MOV.U32 R3, RZ, RZ, R9 ;  /* 0x000000ffff037224 */ /* 0x000fe200078e0009 */
[----:B------:R-:W-:-:S07]  /*0340*/  MOV R2, 0x360 ;  /* 0x0000036000027802 */ /* 0x000fce0000000f00 */
[----:B-----5:R-:W-:Y:S05]  /*0350*/  CALL.REL.NOINC `($__internal_1_$__cuda_sm3x_div_rn_noftz_f32_slowpath) ;  /* 0x0000000c00a47944 */ /* 0x020fea0003c00000 */
[----:B------:R-:W-:-:S07]  /*0360*/  MOV R8, R0 ;  /* 0x0000000000087202 */ /* 0x000fce0000000f00 */
.L_x_1:
[----:B------:R-:W-:Y:S05]  /*0370*/  BSYNC.RECONVERGENT B0 ;  /* 0x0000000000007941 */ /* 0x000fea0003800200 */
.L_x_0:
[----:B------:R-:W0:Y:S01]  /*0380*/  LDCU UR6, c[0x0][0x39c] ;  /* 0x00007380ff0677ac */ /* 0x000e220008000800 */
[----:B------:R-:W-:Y:S01]  /*0390*/  I2FP.F32.U32 R0, R4 ;  /* 0x0000000400007245 */ /* 0x000fe20000201000 */
[----:B------:R-:W-:Y:S04]  /*03a0*/  BSSY.RECONVERGENT B0, `(.L_x_2) ;  /* 0x000000f000007945 */ /* 0x000fe80003800200 */
[----:B------:R-:W-:Y:S01]  /*03b0*/  FADD R0, R0, 0.5 ;  /* 0x3f00000000007421 */ /* 0x000fe20000000000 */
[----:B0-----:R-:W-:-:S04]  /*03c0*/  I2FP.F32.U32 R11, UR6 ;  /* 0x00000006000b7c45 */ /* 0x001fc80008201000 */
[----:B------:R-:W0:Y:S08]  /*03d0*/  MUFU.RCP R2, R11 ;  /* 0x0000000b00027308 */ /* 0x000e300000001000 */
[----:B------:R-:W1:Y:S01]  /*03e0*/  FCHK P0, R0, R11 ;  /* 0x0000000b00007302 */ /* 0x000e620000000000 */
[----:B0-----:R-:W-:-:S04]  /*03f0*/  FFMA R3, -R11, R2, 1 ;  /* 0x3f8000000b037423 */ /* 0x001fc80000000102 */
[----:B------:R-:W-:-:S04]  /*0400*/  FFMA R3, R2, R3, R2 ;  /* 0x0000000302037223 */ /* 0x000fc80000000002 */
[----:B------:R-:W-:-:S04]  /*0410*/  FFMA R2, R0, R3, RZ ;  /* 0x0000000300027223 */ /* 0x000fc800000000ff */
[----:B------:R-:W-:-:S04]  /*0420*/  FFMA R10, -R11, R2, R0 ;  /* 0x000000020b0a7223 */ /* 0x000fc80000000100 */
[----:B------:R-:W-:Y:S01]  /*0430*/  FFMA R10, R3, R10, R2 ;  /* 0x0000000a030a7223 */ /* 0x000fe20000000002 */
[----:B-1----:R-:W-:Y:S06]  /*0440*/  @!P0 BRA `(.L_x_3) ;  /* 0x0000000000108947 */ /* 0x002fec0003800000 */
[----:B------:R-:W-:Y:S02]  /*0450*/  MOV R3, R11 ;  /* 0x0000000b00037202 */ /* 0x000fe40000000f00 */
[----:B------:R-:W-:-:S07]  /*0460*/  MOV R2, 0x480 ;  /* 0x0000048000027802 */ /* 0x000fce0000000f00 */
[----:B-----5:R-:W-:Y:S05]  /*0470*/  CALL.REL.NOINC `($__internal_1_$__cuda_sm3x_div_rn_noftz_f32_slowpath) ;  /* 0x0000000c005c7944 */ /* 0x020fea0003c00000 */
[----:B------:R-:W-:-:S07]  /*0480*/  MOV R10, R0 ;  /* 0x00000000000a7202 */ /* 0x000fce0000000f00 */
.L_x_3:
[----:B------:R-:W-:Y:S05]  /*0490*/  BSYNC.RECONVERGENT B0 ;  /* 0x0000000000007941 */ /* 0x000fea0003800200 */
.L_x_2:
[----:B------:R-:W0:Y:S01]  /*04a0*/  LDC.64 R2, c[0x0][0x398] ;  /* 0x0000e600ff027b82 */ /* 0x000e220000000a00 */
[----:B------:R-:W-:Y:S01]  /*04b0*/  FADD.SAT R8, RZ, R8 ;  /* 0x00000008ff087221 */ /* 0x000fe20000002000 */
[----:B------:R-:W-:Y:S01]  /*04c0*/  FADD.SAT R10, RZ, R10 ;  /* 0x0000000aff0a7221 */ /* 0x000fe20000002000 */
[----:B------:R-:W1:Y:S02]  /*04d0*/  LDCU UR6, c[0x0][0x3ac] ;  /* 0x00007580ff0677ac */ /* 0x000e640008000800 */
[----:B------:R-:W-:Y:S01]  /*04e0*/  FFMA R18, R9, R8, -0.5 ;  /* 0xbf00000009127423 */ /* 0x000fe20000000008 */
[----:B------:R-:W-:Y:S02]  /*04f0*/  FFMA R16, R11, R10, -0.5 ;  /* 0xbf0000000b107423 */ /* 0x000fe4000000000a */
[----:B------:R-:W2:Y:S01]  /*0500*/  LDC.64 R8, c[0x0][0x388] ;  /* 0x0000e200ff087b82 */ /* 0x000ea20000000a00 */
[----:B------:R-:W3:Y:S08]  /*0510*/  F2I.FLOOR.NTZ R17, R18 ;  /* 0x0000001200117305 */ /* 0x000ef00000207100 */
[----:B------:R-:W4:Y:S01]  /*0520*/  F2I.FLOOR.NTZ R0, R16 ;  /* 0x0000001000007305 */ /* 0x000f220000207100 */
[----:B0-----:R-:W-:Y:S01]  /*0530*/  VIADD R2, R2, 0xffffffff ;  /* 0xffffffff02027836 */ /* 0x001fe20000000000 */
[----:B------:R-:W-:-:S04]  /*0540*/  IADD3 R11, PT, PT, R3, -0x1, RZ ;  /* 0xffffffff030b7810 */ /* 0x000fc80007ffe0ff */
[C---:B---3--:R-:W-:Y:S02]  /*0550*/  VIADDMNMX.RELU R3, R17.reuse, 0x1, R2, PT ;  /* 0x0000000111037846 */ /* 0x048fe40003801102 */
[----:B------:R-:W-:Y:S02]  /*0560*/  VIMNMX.RELU R2, PT, PT, R17, R2, PT ;  /* 0x0000000211027248 */ /* 0x000fe40003fe1100 */
[C---:B----4-:R-:W-:Y:S02]  /*0570*/  VIMNMX.RELU R10, PT, PT, R0.reuse, R11, PT ;  /* 0x0000000b000a7248 */ /* 0x050fe40003fe1100 */
[----:B------:R-:W-:-:S03]  /*0580*/  VIADDMNMX.RELU R11, R0, 0x1, R11, PT ;  /* 0x00000001000b7846 */ /* 0x000fc6000380110b */
[C-C-:B-1----:R-:W-:Y:S02]  /*0590*/  IMAD R12, R10.reuse, UR6, R3.reuse ;  /* 0x000000060a0c7c24 */ /* 0x142fe4000f8e0203 */
[--C-:B------:R-:W-:Y:S02]  /*05a0*/  IMAD R10, R10, UR6, R2.reuse ;  /* 0x000000060a0a7c24 */ /* 0x100fe4000f8e0202 */
[C---:B------:R-:W-:Y:S01]  /*05b0*/  IMAD R20, R11.reuse, UR6, R3 ;  /* 0x000000060b147c24 */ /* 0x040fe2000f8e0203 */
[----:B------:R-:W-:Y:S02]  /*05c0*/  SHF.L.U32 R13, R12, 0x2, RZ ;  /* 0x000000020c0d7819 */ /* 0x000fe400000006ff */
[----:B------:R-:W-:Y:S01]  /*05d0*/  SHF.L.U32 R19, R10, 0x2, RZ ;  /* 0x000000020a137819 */ /* 0x000fe200000006ff */
[----:B------:R-:W-:Y:S01]  /*05e0*/  IMAD R10, R11, UR6, R2 ;  /* 0x000000060b0a7c24 */ /* 0x000fe2000f8e0202 */
[----:B------:R-:W-:Y:S01]  /*05f0*/  SHF.L.U32 R23, R20, 0x2, RZ ;  /* 0x0000000214177819 */ /* 0x000fe200000006ff */
[--C-:B--2---:R-:W-:Y:S01]  /*0600*/  IMAD.WIDE R12, R13, 0x4, R8.reuse ;  /* 0x000000040d0c7825 */ /* 0x104fe200078e0208 */
[----:B------:R-:W-:Y:S01]  /*0610*/  I2FP.F32.S32 R0, R0 ;  /* 0x0000000000007245 */ /* 0x000fe20000201400 */
[----:B------:R-:W0:Y:S02]  /*0620*/  LDCU UR6, c[0x0][0x3b8] ;  /* 0x00007700ff0677ac */ /* 0x000e240008000800 */
[----:B------:R-:W-:Y:S01]  /*0630*/  IMAD.SHL.U32 R11, R10, 0x4, RZ ;  /* 0x000000040a0b7824 */ /* 0x000fe200078e00ff */
[----:B------:R-:W2:Y:S01]  /*0640*/  LDG.E.CONSTANT R21, desc[UR4][R12.64] ;  /* 0x000000040c157981 */ /* 0x000ea2000c1e9900 */
[----:B------:R-:W-:-:S03]  /*0650*/  IMAD.WIDE R2, R19, 0x4, R8 ;  /* 0x0000000413027825 */ /* 0x000fc600078e0208 */
[----:B------:R-:W3:Y:S01]  /*0660*/  LDG.E.CONSTANT R20, desc[UR4][R12.64+0x4] ;  /* 0x000004040c147981 */ /* 0x000ee2000c1e9900 */
[----:B------:R-:W-:-:S03]  /*0670*/  IMAD.WIDE R10, R11, 0x4, R8 ;  /* 0x000000040b0a7825 */ /* 0x000fc600078e0208 */
[----:B------:R1:W4:Y:S01]  /*0680*/  LDG.E.CONSTANT R22, desc[UR4][R12.64+0x8] ;  /* 0x000008040c167981 */ /* 0x000322000c1e9900 */
[----:B------:R-:W-:-:S03]  /*0690*/  IMAD.WIDE R8, R23, 0x4, R8 ;  /* 0x0000000417087825 */ /* 0x000fc600078e0208 */
[----:B------:R-:W4:Y:S04]  /*06a0*/  LDG.E.CONSTANT R19, desc[UR4][R2.64] ;  /* 0x0000000402137981 */ /* 0x000f28000c1e9900 */
[----:B------:R-:W4:Y:S04]  /*06b0*/  LDG.E.CONSTANT R23, desc[UR4][R2.64+0x4] ;  /* 0x0000040402177981 */ /* 0x000f28000c1e9900 */
[----:B------:R0:W4:Y:S04]  /*06c0*/  LDG.E.CONSTANT R26, desc[UR4][R2.64+0x8] ;  /* 0x00000804021a7981 */ /* 0x000128000c1e9900 */
[----:B------:R-:W4:Y:S04]  /*06d0*/  LDG.E.CONSTANT R25, desc[UR4][R10.64] ;  /* 0x000000040a197981 */ /* 0x000f28000c1e9900 */
[----:B------:R-:W4:Y:S04]  /*06e0*/  LDG.E.CONSTANT R24, desc[UR4][R10.64+0x4] ;  /* 0x000004040a187981 */ /* 0x000f28000c1e9900 */
[----:B------:R0:W4:Y:S04]  /*06f0*/  LDG.E.CONSTANT R29, desc[UR4][R10.64+0x8] ;  /* 0x000008040a1d7981 */ /* 0x000128000c1e9900 */
[----:B------:R-:W4:Y:S04]  /*0700*/  LDG.E.CONSTANT R28, desc[UR4][R8.64] ;  /* 0x00000004081c7981 */ /* 0x000f28000c1e9900 */
[----:B------:R-:W4:Y:S04]  /*0710*/  LDG.E.CONSTANT R27, desc[UR4][R8.64+0x4] ;  /* 0x00000404081b7981 */ /* 0x000f28000c1e9900 */
[----:B------:R0:W4:Y:S01]  /*0720*/  LDG.E.CONSTANT R12, desc[UR4][R8.64+0x8] ;  /* 0x00000804080c7981 */ /* 0x000122000c1e9900 */
[----:B------:R-:W-:-:S02]  /*0730*/  FADD R16, R16, -R0 ;  /* 0x8000000010107221 */ /* 0x000fc40000000000 */
[----:B------:R-:W0:Y:S01]  /*0740*/  LDC R0, c[0x0][0x3b4] ;  /* 0x0000ed00ff007b82 */ /* 0x000e220000000800 */
[----:B-1----:R-:W-:Y:S01]  /*0750*/  I2FP.F32.S32 R13, R17 ;  /* 0x00000011000d7245 */ /* 0x002fe20000201400 */
[----:B0-----:R-:W-:-:S04]  /*0760*/  FADD R2, -R16, 1 ;  /* 0x3f80000010027421 */ /* 0x001fc80000000100 */
[----:B------:R-:W-:-:S04]  /*0770*/  FADD R13, R18, -R13 ;  /* 0x8000000d120d7221 */ /* 0x000fc80000000000 */
[C---:B------:R-:W-:Y:S01]  /*0780*/  FMUL R11, R13.reuse, R2 ;  /* 0x000000020d0b7220 */ /* 0x040fe20000400000 */
[----:B------:R-:W-:-:S04]  /*0790*/  FADD R3, -R13, 1 ;  /* 0x3f8000000d037421 */ /* 0x000fc80000000100 */
[----:B------:R-:W-:Y:S01]  /*07a0*/  FMUL R2, R3, R2 ;  /* 0x0000000203027220 */ /* 0x000fe20000400000 */
[----:B------:R-:W-:Y:S01]  /*07b0*/  FMUL R8, R16, R3 ;  /* 0x0000000310087220 */ /* 0x000fe20000400000 */
[----:B------:R-:W-:Y:S01]  /*07c0*/  FMUL R13, R13, R16 ;  /* 0x000000100d0d7220 */ /* 0x000fe20000400000 */
[----:B------:R-:W-:Y:S01]  /*07d0*/  ISETP.NE.AND P0, PT, R0, 0x2, PT ;  /* 0x000000020000780c */ /* 0x000fe20003f05270 */
[C---:B--2---:R-:W-:Y:S01]  /*07e0*/  FMUL R21, R11.reuse, R21 ;  /* 0x000000150b157220 */ /* 0x044fe20000400000 */
[C---:B---3--:R-:W-:Y:S01]  /*07f0*/  FMUL R9, R11.reuse, R20 ;  /* 0x000000140b097220 */ /* 0x048fe20000400000 */
[----:B----4-:R-:W-:Y:S02]  /*0800*/  FMUL R11, R11, R22 ;  /* 0x000000160b0b7220 */ /* 0x010fe40000400000 */
[C---:B------:R-:W-:Y:S01]  /*0810*/  FFMA R19, R2.reuse, R19, R21 ;  /* 0x0000001302137223 */ /* 0x040fe20000000015 */
[C---:B------:R-:W-:Y:S01]  /*0820*/  FFMA R9, R2.reuse, R23, R9 ;  /* 0x0000001702097223 */ /* 0x040fe20000000009 */
[----:B------:R-:W-:-:S02]  /*0830*/  FFMA R26, R2, R26, R11 ;  /* 0x0000001a021a7223 */ /* 0x000fc4000000000b */
[C---:B------:R-:W-:Y:S01]  /*0840*/  FFMA R2, R8.reuse, R25, R19 ;  /* 0x0000001908027223 */ /* 0x040fe20000000013 */
[C---:B------:R-:W-:Y:S01]  /*0850*/  FFMA R24, R8.reuse, R24, R9 ;  /* 0x0000001808187223 */ /* 0x040fe20000000009 */
[----:B------:R-:W-:Y:S02]  /*0860*/  FFMA R29, R8, R29, R26 ;  /* 0x0000001d081d7223 */ /* 0x000fe4000000001a */
[C---:B------:R-:W-:Y:S01]  /*0870*/  FFMA R2, R13.reuse, R28, R2 ;  /* 0x0000001c0d027223 */ /* 0x040fe20000000002 */
[C---:B------:R-:W-:Y:S01]  /*0880*/  FFMA R9, R13.reuse, R27, R24 ;  /* 0x0000001b0d097223 */ /* 0x040fe20000000018 */
[----:B------:R-:W-:Y:S02]  /*0890*/  FFMA R10, R13, R12, R29 ;  /* 0x0000000c0d0a7223 */ /* 0x000fe4000000001d */
[----:B------:R-:W-:Y:S01]  /*08a0*/  FMUL R8, R2, UR6 ;  /* 0x0000000602087c20 */ /* 0x000fe20008400000 */
[----:B------:R-:W-:Y:S01]  /*08b0*/  FMUL R9, R9, UR6 ;  /* 0x0000000609097c20 */ /* 0x000fe20008400000 */
[----:B------:R-:W-:Y:S01]  /*08c0*/  FMUL R10, R10, UR6 ;  /* 0x000000060a0a7c20 */ /* 0x000fe20008400000 */
[----:B------:R-:W-:Y:S06]  /*08d0*/  @!P0 BRA `(.L_x_4) ;  /* 0x00000000003c8947 */ /* 0x000fec0003800000 */
[----:B------:R-:W-:-:S13]  /*08e0*/  ISETP.NE.AND P0, PT, R0, 0x1, PT ;  /* 0x000000010000780c */ /* 0x000fda0003f05270 */
[----:B-----5:R-:W-:Y:S01]  /*08f0*/  @P0 FADD R3, R8, R7 ;  /* 0x0000000708030221 */ /* 0x020fe20000000000 */
[----:B------:R-:W-:Y:S01]  /*0900*/  @P0 FADD R12, R9, R14 ;  /* 0x0000000e090c0221 */ /* 0x000fe20000000000 */
[----:B------:R-:W-:Y:S01]  /*0910*/  @P0 FADD R11, R10, R15 ;  /* 0x0000000f0a0b0221 */ /* 0x000fe20000000000 */
[----:B------:R-:W-:Y:S06]  /*0920*/  @P0 BRA `(.L_x_5) ;  /* 0x00000000007c0947 */ /* 0x000fec0003800000 */
[----:B------:R-:W-:Y:S01]  /*0930*/  FADD R3, -R7, 1 ;  /* 0x3f80000007037421 */ /* 0x000fe20000000100 */
[----:B------:R-:W-:Y:S01]  /*0940*/  FADD R12, -R14, 1 ;  /* 0x3f8000000e0c7421 */ /* 0x000fe20000000100 */
[----:B------:R-:W-:Y:S01]  /*0950*/  FADD R11, -R15, 1 ;  /* 0x3f8000000f0b7421 */ /* 0x000fe20000000100 */
[----:B------:R-:W-:Y:S01]  /*0960*/  FADD R0, -R8, 1 ;  /* 0x3f80000008007421 */ /* 0x000fe20000000100 */
[----:B------:R-:W-:Y:S01]  /*0970*/  FADD R7, -R9, 1 ;  /* 0x3f80000009077421 */ /* 0x000fe20000000100 */
[----:B------:R-:W-:Y:S02]  /*0980*/  FADD R2, -R10, 1 ;  /* 0x3f8000000a027421 */ /* 0x000fe40000000100 */
[----:B------:R-:W-:Y:S01]  /*0990*/  FFMA R3, -R3, R0, 1 ;  /* 0x3f80000003037423 */ /* 0x000fe20000000100 */
[----:B------:R-:W-:Y:S01]  /*09a0*/  FFMA R12, -R12, R7, 1 ;  /* 0x3f8000000c0c7423 */ /* 0x000fe20000000107 */
[----:B------:R-:W-:Y:S01]  /*09b0*/  FFMA R11, -R11, R2, 1 ;  /* 0x3f8000000b0b7423 */ /* 0x000fe20000000102 */
[----:B------:R-:W-:Y:S06]  /*09c0*/  BRA `(.L_x_5) ;  /* 0x0000000000547947 */ /* 0x000fec0003800000 */
.L_x_4:
[----:B-----5:R-:W-:Y:S02]  /*09d0*/  FSETP.GEU.AND P0, PT, R7, 0.5, PT ;  /* 0x3f0000000700780b */ /* 0x020fe40003f0e000 */
[----:B------:R-:W-:Y:S02]  /*09e0*/  FSETP.GEU.AND P1, PT, R14, 0.5, PT ;  /* 0x3f0000000e00780b */ /* 0x000fe40003f2e000 */
[----:B------:R-:W-:-:S09]  /*09f0*/  FSETP.GEU.AND P2, PT, R15, 0.5, PT ;  /* 0x3f0000000f00780b */ /* 0x000fd20003f4e000 */
[C---:B------:R-:W-:Y:S01]  /*0a00*/  @!P0 FADD R3, R7.reuse, R7 ;  /* 0x0000000707038221 */ /* 0x040fe20000000000 */
[----:B------:R-:W-:Y:S01]  /*0a10*/  @P0 FADD R0, -R7, 1 ;  /* 0x3f80000007000421 */ /* 0x000fe20000000100 */
[C---:B------:R-:W-:Y:S01]  /*0a20*/  @P1 FADD R2, -R14.reuse, 1 ;  /* 0x3f8000000e021421 */ /* 0x040fe20000000100 */
[----:B------:R-:W-:Y:S01]  /*0a30*/  @!P1 FADD R12, R14, R14 ;  /* 0x0000000e0e0c9221 */ /* 0x000fe20000000000 */
[C---:B------:R-:W-:Y:S01]  /*0a40*/  @P2 FADD R7, -R15.reuse, 1 ;  /* 0x3f8000000f072421 */ /* 0x040fe20000000100 */
[----:B------:R-:W-:Y:S01]  /*0a50*/  @!P2 FADD R11, R15, R15 ;  /* 0x0000000f0f0ba221 */ /* 0x000fe20000000000 */
[----:B------:R-:W-:Y:S01]  /*0a60*/  @P0 FADD R13, -R8, 1 ;  /* 0x3f800000080d0421 */ /* 0x000fe20000000100 */
[----:B------:R-:W-:Y:S01]  /*0a70*/  @P1 FADD R15, -R9, 1 ;  /* 0x3f800000090f1421 */ /* 0x000fe20000000100 */
[----:B------:R-:W-:Y:S01]  /*0a80*/  @P2 FADD R14, -R10, 1 ;  /* 0x3f8000000a0e2421 */ /* 0x000fe20000000100 */
[----:B------:R-:W-:Y:S01]  /*0a90*/  @P0 FADD R0, R0, R0 ;  /* 0x0000000000000221 */ /* 0x000fe20000000000 */
[----:B------:R-:W-:Y:S01]  /*0aa0*/  @P1 FADD R2, R2, R2 ;  /* 0x0000000202021221 */ /* 0x000fe20000000000 */
[----:B------:R-:W-:Y:S01]  /*0ab0*/  @P2 FADD R7, R7, R7 ;  /* 0x0000000707072221 */ /* 0x000fe20000000000 */
[----:B------:R-:W-:Y:S01]  /*0ac0*/  @!P0 FMUL R3, R8, R3 ;  /* 0x0000000308038220 */ /* 0x000fe20000400000 */
[----:B------:R-:W-:Y:S01]  /*0ad0*/  @!P1 FMUL R12, R9, R12 ;  /* 0x0000000c090c9220 */ /* 0x000fe20000400000 */
[----:B------:R-:W-:Y:S01]  /*0ae0*/  @!P2 FMUL R11, R10, R11 ;  /* 0x0000000b0a0ba220 */ /* 0x000fe20000400000 */
[----:B------:R-:W-:Y:S01]  /*0af0*/  @P0 FFMA R3, R13, -R0, 1 ;  /* 0x3f8000000d030423 */ /* 0x000fe20000000800 */
[----:B------:R-:W-:Y:S01]  /*0b00*/  @P1 FFMA R12, R15, -R2, 1 ;  /* 0x3f8000000f0c1423 */ /* 0x000fe20000000802 */
[----:B------:R-:W-:-:S07]  /*0b10*/  @P2 FFMA R11, R14, -R7, 1 ;  /* 0x3f8000000e0b2423 */ /* 0x000fce0000000807 */
.L_x_5:
[----:B------:R-:W-:Y:S01]  /*0b20*/  FMNMX3 R0, R3, R12, R11, !PT ;  /* 0x0000000c03007276 */ /* 0x000fe2000780000b */
[----:B------:R-:W-:Y:S03]  /*0b30*/  BSSY.RECONVERGENT B0, `(.L_x_6) ;  /* 0x000002a000007945 */ /* 0x000fe60003800200 */
[----:B------:R-:W-:-:S13]  /*0b40*/  FSETP.GT.AND P0, PT, R0, 1, PT ;  /* 0x3f8000000000780b */ /* 0x000fda0003f04000 */
[----:B------:R-:W-:Y:S05]  /*0b50*/  @!P0 BRA `(.L_x_7) ;  /* 0x00000000009c8947 */ /* 0x000fea0003800000 */
[----:B------:R-:W-:Y:S01]  /*0b60*/  IADD3 R2, PT, PT, R0, 0x1800000, RZ ;  /* 0x0180000000027810 */ /* 0x000fe20007ffe0ff */
[----:B------:R-:W-:Y:S03]  /*0b70*/  BSSY.RECONVERGENT B1, `(.L_x_8) ;  /* 0x000000c000017945 */ /* 0x000fe60003800200 */
[----:B------:R-:W-:-:S04]  /*0b80*/  LOP3.LUT R2, R2, 0x7f800000, RZ, 0xc0, !PT ;  /* 0x7f80000002027812 */ /* 0x000fc800078ec0ff */
[----:B------:R-:W-:-:S13]  /*0b90*/  ISETP.GT.U32.AND P0, PT, R2, 0x1ffffff, PT ;  /* 0x01ffffff0200780c */ /* 0x000fda0003f04070 */
[----:B------:R-:W-:Y:S05]  /*0ba0*/  @P0 BRA `(.L_x_9) ;  /* 0x0000000000100947 */ /* 0x000fea0003800000 */
[----:B------:R-:W-:-:S07]  /*0bb0*/  MOV R14, 0xbd0 ;  /* 0x00000bd0000e7802 */ /* 0x000fce0000000f00 */
[----:B------:R-:W-:Y:S05]  /*0bc0*/  CALL.REL.NOINC `($__internal_0_$__cuda_sm20_rcp_rn_f32_slowpath) ;  /* 0x0000000000b87944 */ /* 0x000fea0003c00000 */
[----:B------:R-:W-:Y:S01]  /*0bd0*/  MOV R2, R7 ;  /* 0x0000000700027202 */ /* 0x000fe20000000f00 */
[----:B------:R-:W-:Y:S06]  /*0be0*/  BRA `(.L_x_10) ;  /* 0x0000000000107947 */ /* 0x000fec0003800000 */
.L_x_9:
[----:B------:R-:W0:Y:S02]  /*0bf0*/  MUFU.RCP R7, R0 ;  /* 0x0000000000077308 */ /* 0x000e240000001000 */
[----:B0-----:R-:W-:-:S04]  /*0c00*/  FFMA R2, R0, R7, -1 ;  /* 0xbf80000000027423 */ /* 0x001fc80000000007 */
[----:B------:R-:W-:-:S04]  /*0c10*/  FADD.FTZ R2, -R2, -RZ ;  /* 0x800000ff02027221 */ /* 0x000fc80000010100 */
[----:B------:R-:W-:-:S07]  /*0c20*/  FFMA R2, R7, R2, R7 ;  /* 0x0000000207027223 */ /* 0x000fce0000000007 */
.L_x_10:
[----:B------:R-:W-:Y:S05]  /*0c30*/  BSYNC.RECONVERGENT B1 ;  /* 0x0000000000017941 */ /* 0x000fea0003800200 */
.L_x_8:
[----:B------:R-:W-:Y:S01]  /*0c40*/  FADD R0, R0, -1 ;  /* 0xbf80000000007421 */ /* 0x000fe20000000000 */
[----:B------:R-:W-:Y:S01]  /*0c50*/  BSSY.RECONVERGENT B1, `(.L_x_11) ;  /* 0x0000011000017945 */ /* 0x000fe20003800200 */
[-C--:B------:R-:W-:Y:S01]  /*0c60*/  FMUL R12, R12, R2.reuse ;  /* 0x000000020c0c7220 */ /* 0x080fe20000400000 */
[----:B------:R-:W-:Y:S01]  /*0c70*/  FMUL R11, R11, R2 ;  /* 0x000000020b0b7220 */ /* 0x000fe20000400000 */
[----:B------:R-:W-:-:S04]  /*0c80*/  FADD R17, R0, 1000 ;  /* 0x447a000000117421 */ /* 0x000fc80000000000 */
[----:B------:R-:W0:Y:S08]  /*0c90*/  MUFU.RCP R7, R17 ;  /* 0x0000001100077308 */ /* 0x000e300000001000 */
[----:B------:R-:W1:Y:S01]  /*0ca0*/  FCHK P0, R0, R17 ;  /* 0x0000001100007302 */ /* 0x000e620000000000 */
[----:B0-----:R-:W-:-:S04]  /*0cb0*/  FFMA R14, -R17, R7, 1 ;  /* 0x3f800000110e7423 */ /* 0x001fc80000000107 */
[----:B------:R-:W-:Y:S01]  /*0cc0*/  FFMA R13, R7, R14, R7 ;  /* 0x0000000e070d7223 */ /* 0x000fe20000000007 */
[----:B------:R-:W-:-:S03]  /*0cd0*/  FMUL R7, R3, R2 ;  /* 0x0000000203077220 */ /* 0x000fc60000400000 */
[----:B------:R-:W-:-:S04]  /*0ce0*/  FFMA R14, R0, R13, RZ ;  /* 0x0000000d000e7223 */ /* 0x000fc800000000ff */
[----:B------:R-:W-:-:S04]  /*0cf0*/  FFMA R15, -R17, R14, R0 ;  /* 0x0000000e110f7223 */ /* 0x000fc80000000100 */
[----:B------:R-:W-:Y:S01]  /*0d00*/  FFMA R14, R13, R15, R14 ;  /* 0x0000000f0d0e7223 */ /* 0x000fe2000000000e */
[----:B-1----:R-:W-:Y:S06]  /*0d10*/  @!P0 BRA `(.L_x_12) ;  /* 0x0000000000108947 */ /* 0x002fec0003800000 */
[----:B------:R-:W-:Y:S01]  /*0d20*/  IMAD.MOV.U32 R3, RZ, RZ, R17 ;  /* 0x000000ffff037224 */ /* 0x000fe200078e0011 */
[----:B------:R-:W-:-:S07]  /*0d30*/  MOV R2, 0xd50 ;  /* 0x00000d5000027802 */ /* 0x000fce0000000f00 */
[----:B------:R-:W-:Y:S05]  /*0d40*/  CALL.REL.NOINC `($__internal_1_$__cuda_sm3x_div_rn_noftz_f32_slowpath) ;  /* 0x0000000400287944 */ /* 0x000fea0003c00000 */
[----:B------:R-:W-:-:S07]  /*0d50*/  MOV R14, R0 ;  /* 0x00000000000e7202 */ /* 0x000fce0000000f00 */
.L_x_12:
[----:B------:R-:W-:Y:S05]  /*0d60*/  BSYNC.RECONVERGENT B1 ;  /* 0x0000000000017941 */ /* 0x000fea0003800200 */
.L_x_11:
[----:B------:R-:W-:Y:S01]  /*0d70*/  FADD R0, -R7, 1 ;  /* 0x3f80000007007421 */ /* 0x000fe20000000100 */
[----:B------:R-:W-:Y:S01]  /*0d80*/  FADD R13, -R12, 1 ;  /* 0x3f8000000c0d7421 */ /* 0x000fe20000000100 */
[----:B------:R-:W-:Y:S02]  /*0d90*/  FADD R2, -R11, 1 ;  /* 0x3f8000000b027421 */ /* 0x000fe40000000100 */
[-C--:B------:R-:W-:Y:S01]  /*0da0*/  FFMA R3, R0, R14.reuse, R7 ;  /* 0x0000000e00037223 */ /* 0x080fe20000000007 */
[-C--:B------:R-:W-:Y:S01]  /*0db0*/  FFMA R12, R13, R14.reuse, R12 ;  /* 0x0000000e0d0c7223 */ /* 0x080fe2000000000c */
[----:B------:R-:W-:-:S07]  /*0dc0*/  FFMA R11, R2, R14, R11 ;  /* 0x0000000e020b7223 */ /* 0x000fce000000000b */
.L_x_7:
[----:B------:R-:W-:Y:S05]  /*0dd0*/  BSYNC.RECONVERGENT B0 ;  /* 0x0000000000007941 */ /* 0x000fea0003800200 */
.L_x_6:
[----:B------:R-:W0:Y:S01]  /*0de0*/  LDCU UR6, c[0x0][0x3b0] ;  /* 0x00007600ff0677ac */ /* 0x000e220008000800 */
[----:B------:R-:W1:Y:S01]  /*0df0*/  LDC.64 R14, c[0x0][0x390] ;  /* 0x0000e400ff0e7b82 */ /* 0x000e620000000a00 */
[----:B------:R-:W-:-:S05]  /*0e00*/  FMNMX3 R8, R8, R9, R10, !PT ;  /* 0x0000000908087276 */ /* 0x000fca000780000a */
[----:B------:R-:W-:-:S05]  /*0e10*/  FADD.SAT R7, RZ, R8 ;  /* 0x00000008ff077221 */ /* 0x000fca0000002000 */
[----:B------:R-:W-:Y:S01]  /*0e20*/  FMNMX R7, R7, R6, !PT ;  /* 0x0000000607077209 */ /* 0x000fe20007800000 */
[----:B0-----:R-:W-:-:S05]  /*0e30*/  IMAD R4, R4, UR6, R5 ;  /* 0x0000000604047c24 */ /* 0x001fca000f8e0205 */
[----:B------:R-:W-:-:S05]  /*0e40*/  SHF.L.U32 R5, R4, 0x2, RZ ;  /* 0x0000000204057819 */ /* 0x000fca00000006ff */
[----:B-1----:R-:W-:-:S05]  /*0e50*/  IMAD.WIDE R4, R5, 0x4, R14 ;  /* 0x0000000405047825 */ /* 0x002fca00078e020e */
[----:B------:R-:W-:Y:S04]  /*0e60*/  STG.E desc[UR4][R4.64], R3 ;  /* 0x0000000304007986 */ /* 0x000fe8000c101904 */
[----:B------:R-:W-:Y:S04]  /*0e70*/  STG.E desc[UR4][R4.64+0x4], R12 ;  /* 0x0000040c04007986 */ /* 0x000fe8000c101904 */
[----:B------:R-:W-:Y:S04]  /*0e80*/  STG.E desc[UR4][R4.64+0x8], R11 ;  /* 0x0000080b04007986 */ /* 0x000fe8000c101904 */
[----:B------:R-:W-:Y:S01]  /*0e90*/  STG.E desc[UR4][R4.64+0xc], R7 ;  /* 0x00000c0704007986 */ /* 0x000fe2000c101904 */
[----:B------:R-:W-:Y:S05]  /*0ea0*/  EXIT ;  /* 0x000000000000794d */ /* 0x000fea0003800000 */
        .weak           $__internal_0_$__cuda_sm20_rcp_rn_f32_slowpath
        .type           $__internal_0_$__cuda_sm20_rcp_rn_f32_slowpath,@function
        .size           $__internal_0_$__cuda_sm20_rcp_rn_f32_slowpath,($__internal_1_$__cuda_sm3x_div_rn_noftz_f32_slowpath - $__internal_0_$__cuda_sm20_rcp_rn_f32_slowpath)
$__internal_0_$__cuda_sm20_rcp_rn_f32_slowpath:
[----:B------:R-:W-:Y:S01]  /*0eb0*/  SHF.L.U32 R2, R0, 0x1, RZ ;  /* 0x0000000100027819 */ /* 0x000fe200000006ff */
[----:B------:R-:W-:Y:S03]  /*0ec0*/  BSSY.RECONVERGENT B2, `(.L_x_13) ;  /* 0x0000030000027945 */ /* 0x000fe60003800200 */
[----:B------:R-:W-:-:S04]  /*0ed0*/  SHF.R.U32.HI R2, RZ, 0x18, R2 ;  /* 0x00000018ff027819 */ /* 0x000fc80000011602 */
[----:B------:R-:W-:-:S13]  /*0ee0*/  ISETP.NE.U32.AND P0, PT, R2, RZ, PT ;  /* 0x000000ff0200720c */ /* 0x000fda0003f05070 */
[----:B------:R-:W-:Y:S05]  /*0ef0*/  @P0 BRA `(.L_x_14) ;  /* 0x0000000000280947 */ /* 0x000fea0003800000 */
[----:B------:R-:W-:-:S05]  /*0f00*/  IMAD.SHL.U32 R2, R0, 0x2, RZ ;  /* 0x0000000200027824 */ /* 0x000fca00078e00ff */
[----:B------:R-:W-:-:S13]  /*0f10*/  ISETP.NE.AND P0, PT, R2, RZ, PT ;  /* 0x000000ff0200720c */ /* 0x000fda0003f05270 */
[----:B------:R-:W-:Y:S01]  /*0f20*/  @P0 FFMA R13, R0, 1.84467440737095516160e+19, RZ ;  /* 0x5f800000000d0823 */ /* 0x000fe200000000ff */
[----:B------:R-:W-:Y:S08]  /*0f30*/  @!P0 MUFU.RCP R7, R0 ;  /* 0x0000000000078308 */ /* 0x000ff00000001000 */
[----:B------:R-:W0:Y:S02]  /*0f40*/  @P0 MUFU.RCP R2, R13 ;  /* 0x0000000d00020308 */ /* 0x000e240000001000 */
[----:B0-----:R-:W-:-:S04]  /*0f50*/  @P0 FFMA R15, R13, R2, -1 ;  /* 0xbf8000000d0f0423 */ /* 0x001fc80000000002 */
[----:B------:R-:W-:-:S04]  /*0f60*/  @P0 FADD.FTZ R15, -R15, -RZ ;  /* 0x800000ff0f0f0221 */ /* 0x000fc80000010100 */
[----:B------:R-:W-:-:S04]  /*0f70*/  @P0 FFMA R2, R2, R15, R2 ;  /* 0x0000000f02020223 */ /* 0x000fc80000000002 */
[----:B------:R-:W-:Y:S01]  /*0f80*/  @P0 FFMA R7, R2, 1.84467440737095516160e+19, RZ ;  /* 0x5f80000002070823 */ /* 0x000fe200000000ff */
[----:B------:R-:W-:Y:S06]  /*0f90*/  BRA `(.L_x_15) ;  /* 0x0000000000887947 */ /* 0x000fec0003800000 */
.L_x_14:
[----:B------:R-:W-:-:S04]  /*0fa0*/  IADD3 R17, PT, PT, R2, -0xfd, RZ ;  /* 0xffffff0302117810 */ /* 0x000fc80007ffe0ff */
[----:B------:R-:W-:-:S13]  /*0fb0*/  ISETP.GT.U32.AND P0, PT, R17, 0x1, PT ;  /* 0x000000011100780c */ /* 0x000fda0003f04070 */
[----:B------:R-:W-:Y:S05]  /*0fc0*/  @P0 BRA `(.L_x_16) ;  /* 0x0000000000780947 */ /* 0x000fea0003800000 */
[----:B------:R-:W-:Y:S01]  /*0fd0*/  LOP3.LUT R7, R0, 0x7fffff, RZ, 0xc0, !PT ;  /* 0x007fffff00077812 */ /* 0x000fe200078ec0ff */
[----:B------:R-:W-:Y:S01]  /*0fe0*/  HFMA2 R18, -RZ, RZ, 0, 1.78813934326171875e-07 ;  /* 0x00000003ff127431 */ /* 0x000fe200000001ff */
[----:B------:R-:W-:Y:S02]  /*0ff0*/  IADD3 R2, PT, PT, R2, -0xfc, RZ ;  /* 0xffffff0402027810 */ /* 0x000fe40007ffe0ff */
[----:B------:R-:W-:-:S04]  /*1000*/  LOP3.LUT R7, R7, 0x3f800000, RZ, 0xfc, !PT ;  /* 0x3f80000007077812 */ /* 0x000fc800078efcff */
[----:B------:R-:W0:Y:S01]  /*1010*/  MUFU.RCP R16, R7 ;  /* 0x0000000700107308 */ /* 0x000e220000001000 */
[----:B------:R-:W-:Y:S01]  /*1020*/  SHF.L.U32 R18, R18, R17, RZ ;  /* 0x0000001112127219 */ /* 0x000fe200000006ff */
[----:B0-----:R-:W-:-:S04]  /*1030*/  FFMA R13, R7, R16, -1 ;  /* 0xbf800000070d7423 */ /* 0x001fc80000000010 */
[----:B------:R-:W-:-:S04]  /*1040*/  FADD.FTZ R13, -R13, -RZ ;  /* 0x800000ff0d0d7221 */ /* 0x000fc80000010100 */
[CCC-:B------:R-:W-:Y:S01]  /*1050*/  FFMA.RM R15, R16.reuse, R13.reuse, R16.reuse ;  /* 0x0000000d100f7223 */ /* 0x1c0fe20000004010 */
[----:B------:R-:W-:-:S04]  /*1060*/  FFMA.RP R16, R16, R13, R16 ;  /* 0x0000000d10107223 */ /* 0x000fc80000008010 */
[C---:B------:R-:W-:Y:S02]  /*1070*/  LOP3.LUT R13, R15.reuse, 0x7fffff, RZ, 0xc0, !PT ;  /* 0x007fffff0f0d7812 */ /* 0x040fe400078ec0ff */
[----:B------:R-:W-:Y:S02]  /*1080*/  FSETP.NEU.FTZ.AND P0, PT, R15, R16, PT ;  /* 0x000000100f00720b */ /* 0x000fe40003f1d000 */
[----:B------:R-:W-:Y:S02]  /*1090*/  LOP3.LUT R13, R13, 0x800000, RZ, 0xfc, !PT ;  /* 0x008000000d0d7812 */ /* 0x000fe400078efcff */
[----:B------:R-:W-:Y:S02]  /*10a0*/  SEL R15, RZ, 0xffffffff, !P0 ;  /* 0xffffffffff0f7807 */ /* 0x000fe40004000000 */
[----:B------:R-:W-:Y:S02]  /*10b0*/  LOP3.LUT R18, R18, R13, RZ, 0xc0, !PT ;  /* 0x0000000d12127212 */ /* 0x000fe400078ec0ff */
[----:B------:R-:W-:-:S02]  /*10c0*/  IADD3 R16, PT, PT, -R15, RZ, RZ ;  /* 0x000000ff0f107210 */ /* 0x000fc40007ffe1ff */
[-C--:B------:R-:W-:Y:S02]  /*10d0*/  SHF.R.U32.HI R18, RZ, R17.reuse, R18 ;  /* 0x00000011ff127219 */ /* 0x080fe40000011612 */
[----:B------:R-:W-:Y:S02]  /*10e0*/  LOP3.LUT P1, RZ, R16, R17, R13, 0xf8, !PT ;  /* 0x0000001110ff7212 */ /* 0x000fe4000782f80d */
[C---:B------:R-:W-:Y:S02]  /*10f0*/  LOP3.LUT P0, RZ, R18.reuse, 0x1, RZ, 0xc0, !PT ;  /* 0x0000000112ff7812 */ /* 0x040fe4000780c0ff */
[----:B------:R-:W-:-:S04]  /*1100*/  LOP3.LUT P2, RZ, R18, 0x2, RZ, 0xc0, !PT ;  /* 0x0000000212ff7812 */ /* 0x000fc8000784c0ff */
[----:B------:R-:W-:Y:S02]  /*1110*/  PLOP3.LUT P0, PT, P0, P1, P2, 0xe0, 0x0 ;  /* 0x000000000000781c */ /* 0x000fe40000703c20 */
[----:B------:R-:W-:Y:S02]  /*1120*/  LOP3.LUT P1, RZ, R0, 0x7fffff, RZ, 0xc0, !PT ;  /* 0x007fffff00ff7812 */ /* 0x000fe4000782c0ff */
[----:B------:R-:W-:-:S05]  /*1130*/  SEL R7, RZ, 0x1, !P0 ;  /* 0x00000001ff077807 */ /* 0x000fca0004000000 */
[----:B------:R-:W-:-:S05]  /*1140*/  IMAD.MOV R7, RZ, RZ, -R7 ;  /* 0x000000ffff077224 */ /* 0x000fca00078e0a07 */
[----:B------:R-:W-:Y:S02]  /*1150*/  ISETP.GE.AND P0, PT, R7, RZ, PT ;  /* 0x000000ff0700720c */ /* 0x000fe40003f06270 */
[----:B------:R-:W-:-:S11]  /*1160*/  SHF.R.U32.HI R7, RZ, R2, R13 ;  /* 0x00000002ff077219 */ /* 0x000fd6000001160d */
[----:B------:R-:W-:-:S04]  /*1170*/  @!P0 IADD3 R7, PT, PT, R7, 0x1, RZ ;  /* 0x0000000107078810 */ /* 0x000fc80007ffe0ff */
[----:B------:R-:W-:-:S04]  /*1180*/  @!P1 SHF.L.U32 R7, R7, 0x1, RZ ;  /* 0x0000000107079819 */ /* 0x000fc800000006ff */
[----:B------:R-:W-:Y:S01]  /*1190*/  LOP3.LUT R7, R7, 0x80000000, R0, 0xf8, !PT ;  /* 0x8000000007077812 */ /* 0x000fe200078ef800 */
[----:B------:R-:W-:Y:S06]  /*11a0*/  BRA `(.L_x_15) ;  /* 0x0000000000047947 */ /* 0x000fec0003800000 */
.L_x_16:
[----:B------:R0:W1:Y:S02]  /*11b0*/  MUFU.RCP R7, R0 ;  /* 0x0000000000077308 */ /* 0x0000640000001000 */
.L_x_15:
[----:B------:R-:W-:Y:S05]  /*11c0*/  BSYNC.RECONVERGENT B2 ;  /* 0x0000000000027941 */ /* 0x000fea0003800200 */
.L_x_13:
[----:B------:R-:W-:-:S04]  /*11d0*/  IMAD.MOV.U32 R15, RZ, RZ, 0x0 ;  /* 0x00000000ff0f7424 */ /* 0x000fc800078e00ff */
[----:B01----:R-:W-:Y:S05]  /*11e0*/  RET.REL.NODEC R14 `(CompositeKernel) ;  /* 0xffffffec0e847950 */ /* 0x003fea0003c3ffff */
        .weak           $__internal_1_$__cuda_sm3x_div_rn_noftz_f32_slowpath
        .type           $__internal_1_$__cuda_sm3x_div_rn_noftz_f32_slowpath,@function
        .size           $__internal_1_$__cuda_sm3x_div_rn_noftz_f32_slowpath,(.L_x_210 - $__internal_1_$__cuda_sm3x_div_rn_noftz_f32_slowpath)
$__internal_1_$__cuda_sm3x_div_rn_noftz_f32_slowpath:
[----:B------:R-:W-:Y:S01]  /*11f0*/  SHF.R.U32.HI R13, RZ, 0x17, R3 ;  /* 0x00000017ff0d7819 */ /* 0x000fe20000011603 */
[----:B------:R-:W-:Y:S01]  /*1200*/  BSSY.RECONVERGENT B2, `(.L_x_17) ;  /* 0x0000062000027945 */ /* 0x000fe20003800200 */
[----:B------:R-:W-:Y:S02]  /*1210*/  SHF.R.U32.HI R16, RZ, 0x17, R0 ;  /* 0x00000017ff107819 */ /* 0x000fe40000011600 */
[----:B------:R-:W-:Y:S02]  /*1220*/  LOP3.LUT R13, R13, 0xff, RZ, 0xc0, !PT ;  /* 0x000000ff0d0d7812 */ /* 0x000fe400078ec0ff */
[----:B------:R-:W-:Y:S02]  /*1230*/  LOP3.LUT R20, R16, 0xff, RZ, 0xc0, !PT ;  /* 0x000000ff10147812 */ /* 0x000fe400078ec0ff */
[----:B------:R-:W-:Y:S02]  /*1240*/  IADD3 R18, PT, PT, R13, -0x1, RZ ;  /* 0xffffffff0d127810 */ /* 0x000fe40007ffe0ff */
[----:B------:R-:W-:-:S02]  /*1250*/  IADD3 R17, PT, PT, R20, -0x1, RZ ;  /* 0xffffffff14117810 */ /* 0x000fc40007ffe0ff */
[----:B------:R-:W-:-:S04]  /*1260*/  ISETP.GT.U32.AND P0, PT, R18, 0xfd, PT ;  /* 0x000000fd1200780c */ /* 0x000fc80003f04070 */
[----:B------:R-:W-:-:S13]  /*1270*/  ISETP.GT.U32.OR P0, PT, R17, 0xfd, P0 ;  /* 0x000000fd1100780c */ /* 0x000fda0000704470 */
[----:B------:R-:W-:Y:S01]  /*1280*/  @!P0 MOV R16, RZ ;  /* 0x000000ff00108202 */ /* 0x000fe20000000f00 */
[----:B------:R-:W-:Y:S06]  /*1290*/  @!P0 BRA `(.L_x_18) ;  /* 0x00000000005c8947 */ /* 0x000fec0003800000 */
[----:B------:R-:W-:Y:S02]  /*12a0*/  FSETP.GTU.FTZ.AND P0, PT, |R0|, +INF , PT ;  /* 0x7f8000000000780b */ /* 0x000fe40003f1c200 */
[----:B------:R-:W-:-:S04]  /*12b0*/  FSETP.GTU.FTZ.AND P1, PT, |R3|, +INF , PT ;  /* 0x7f8000000300780b */ /* 0x000fc80003f3c200 */
[----:B------:R-:W-:-:S13]  /*12c0*/  PLOP3.LUT P0, PT, P0, P1, PT, 0xf8, 0x8f ;  /* 0x00000000008f781c */ /* 0x000fda0000703f70 */
[----:B------:R-:W-:Y:S05]  /*12d0*/  @P0 BRA `(.L_x_19) ;  /* 0x00000004004c0947 */ /* 0x000fea0003800000 */
[----:B------:R-:W-:-:S13]  /*12e0*/  LOP3.LUT P0, RZ, R3, 0x7fffffff, R0, 0xc8, !PT ;  /* 0x7fffffff03ff7812 */ /* 0x000fda000780c800 */
[----:B------:R-:W-:Y:S05]  /*12f0*/  @!P0 BRA `(.L_x_20) ;  /* 0x00000004003c8947 */ /* 0x000fea0003800000 */
[C---:B------:R-:W-:Y:S02]  /*1300*/  FSETP.NEU.FTZ.AND P2, PT, |R0|.reuse, +INF , PT ;  /* 0x7f8000000000780b */ /* 0x040fe40003f5d200 */
[----:B------:R-:W-:Y:S02]  /*1310*/  FSETP.NEU.FTZ.AND P1, PT, |R3|, +INF , PT ;  /* 0x7f8000000300780b */ /* 0x000fe40003f3d200 */
[----:B------:R-:W-:-:S11]  /*1320*/  FSETP.NEU.FTZ.AND P0, PT, |R0|, +INF , PT ;  /* 0x7f8000000000780b */ /* 0x000fd60003f1d200 */
[----:B------:R-:W-:Y:S05]  /*1330*/  @!P1 BRA !P2, `(.L_x_20) ;  /* 0x00000004002c9947 */ /* 0x000fea0005000000 */
[----:B------:R-:W-:-:S04]  /*1340*/  LOP3.LUT P2, RZ, R0, 0x7fffffff, RZ, 0xc0, !PT ;  /* 0x7fffffff00ff7812 */ /* 0x000fc8000784c0ff */
[----:B------:R-:W-:-:S13]  /*1350*/  PLOP3.LUT P1, PT, P1, P2, PT, 0x2f, 0xf2 ;  /* 0x0000000000f2781c */ /* 0x000fda0000f24577 */
[----:B------:R-:W-:Y:S05]  /*1360*/  @P1 BRA `(.L_x_21) ;  /* 0x0000000400181947 */ /* 0x000fea0003800000 */
[----:B------:R-:W-:-:S04]  /*1370*/  LOP3.LUT P1, RZ, R3, 0x7fffffff, RZ, 0xc0, !PT ;  /* 0x7fffffff03ff7812 */ /* 0x000fc8000782c0ff */
[----:B------:R-:W-:-:S13]  /*1380*/  PLOP3.LUT P0, PT, P0, P1, PT, 0x2f, 0xf2 ;  /* 0x0000000000f2781c */ /* 0x000fda0000702577 */
[----:B------:R-:W-:Y:S05]  /*1390*/  @P0 BRA `(.L_x_22) ;  /* 0x0000000400000947 */ /* 0x000fea0003800000 */
[----:B------:R-:W-:Y:S02]  /*13a0*/  ISETP.GE.AND P0, PT, R17, RZ, PT ;  /* 0x000000ff1100720c */ /* 0x000fe40003f06270 */
[----:B------:R-:W-:-:S11]  /*13b0*/  ISETP.GE.AND P1, PT, R18, RZ, PT ;  /* 0x000000ff1200720c */ /* 0x000fd60003f26270 */
[----:B------:R-:W-:Y:S01]  /*13c0*/  @P0 IMAD.MOV.U32 R16, RZ, RZ, RZ ;  /* 0x000000ffff100224 */ /* 0x000fe200078e00ff */
[----:B------:R-:W-:Y:S01]  /*13d0*/  @!P0 MOV R16, 0xffffffc0 ;  /* 0xffffffc000108802 */ /* 0x000fe20000000f00 */
[----:B------:R-:W-:Y:S01]  /*13e0*/  @!P0 FFMA R0, R0, 1.84467440737095516160e+19, RZ ;  /* 0x5f80000000008823 */ /* 0x000fe200000000ff */
[----:B------:R-:W-:Y:S02]  /*13f0*/  @!P1 FFMA R3, R3, 1.84467440737095516160e+19, RZ ;  /* 0x5f80000003039823 */ /* 0x000fe400000000ff */
[----:B------:R-:W-:-:S07]  /*1400*/  @!P1 IADD3 R16, PT, PT, R16, 0x40, RZ ;  /* 0x0000004010109810 */ /* 0x000fce0007ffe0ff */
.L_x_18:
[----:B------:R-:W-:Y:S01]  /*1410*/  LEA R18, R13, 0xc0800000, 0x17 ;  /* 0xc08000000d127811 */ /* 0x000fe200078eb8ff */
[----:B------:R-:W-:Y:S03]  /*1420*/  BSSY.RECONVERGENT B3, `(.L_x_23) ;  /* 0x0000036000037945 */ /* 0x000fe60003800200 */
[----:B------:R-:W-:Y:S01]  /*1430*/  IADD3 R19, PT, PT, -R18, R3, RZ ;  /* 0x0000000312137210 */ /* 0x000fe20007ffe1ff */
[----:B------:R-:W-:-:S03]  /*1440*/  VIADD R18, R20, 0xffffff81 ;  /* 0xffffff8114127836 */ /* 0x000fc60000000000 */
[----:B------:R0:W1:Y:S01]  /*1450*/  MUFU.RCP R3, R19 ;  /* 0x0000001300037308 */ /* 0x0000620000001000 */
[----:B------:R-:W-:Y:S01]  /*1460*/  FADD.FTZ R17, -R19, -RZ ;  /* 0x800000ff13117221 */ /* 0x000fe20000010100 */
[C---:B------:R-:W-:Y:S01]  /*1470*/  IMAD R0, R18.reuse, -0x800000, R0 ;  /* 0xff80000012007824 */ /* 0x040fe200078e0200 */
[----:B0-----:R-:W-:-:S04]  /*1480*/  IADD3 R19, PT, PT, R18, 0x7f, -R13 ;  /* 0x0000007f12137810 */ /* 0x001fc80007ffe80d */
[----:B------:R-:W-:Y:S01]  /*1490*/  IADD3 R19, PT, PT, R19, R16, RZ ;  /* 0x0000001013137210 */ /* 0x000fe20007ffe0ff */
[----:B-1----:R-:W-:-:S04]  /*14a0*/  FFMA R20, R3, R17, 1 ;  /* 0x3f80000003147423 */ /* 0x002fc80000000011 */
[----:B------:R-:W-:-:S04]  /*14b0*/  FFMA R3, R3, R20, R3 ;  /* 0x0000001403037223 */ /* 0x000fc80000000003 */
[----:B------:R-:W-:-:S04]  /*14c0*/  FFMA R20, R0, R3, RZ ;  /* 0x0000000300147223 */ /* 0x000fc800000000ff */
[----:B------:R-:W-:-:S04]  /*14d0*/  FFMA R21, R17, R20, R0 ;  /* 0x0000001411157223 */ /* 0x000fc80000000000 */
[----:B------:R-:W-:-:S04]  /*14e0*/  FFMA R20, R3, R21, R20 ;  /* 0x0000001503147223 */ /* 0x000fc80000000014 */
[----:B------:R-:W-:-:S04]  /*14f0*/  FFMA R17, R17, R20, R0 ;  /* 0x0000001411117223 */ /* 0x000fc80000000000 */
[----:B------:R-:W-:-:S05]  /*1500*/  FFMA R0, R3, R17, R20 ;  /* 0x0000001103007223 */ /* 0x000fca0000000014 */
[----:B------:R-:W-:-:S04]  /*1510*/  SHF.R.U32.HI R13, RZ, 0x17, R0 ;  /* 0x00000017ff0d7819 */ /* 0x000fc80000011600 */
[----:B------:R-:W-:-:S04]  /*1520*/  LOP3.LUT R13, R13, 0xff, RZ, 0xc0, !PT ;  /* 0x000000ff0d0d7812 */ /* 0x000fc800078ec0ff */
[----:B------:R-:W-:-:S04]  /*1530*/  IADD3 R18, PT, PT, R13, R19, RZ ;  /* 0x000000130d127210 */ /* 0x000fc80007ffe0ff */
[----:B------:R-:W-:-:S04]  /*1540*/  IADD3 R13, PT, PT, R18, -0x1, RZ ;  /* 0xffffffff120d7810 */ /* 0x000fc80007ffe0ff */
[----:B------:R-:W-:-:S13]  /*1550*/  ISETP.GE.U32.AND P0, PT, R13, 0xfe, PT ;  /* 0x000000fe0d00780c */ /* 0x000fda0003f06070 */
[----:B------:R-:W-:Y:S05]  /*1560*/  @!P0 BRA `(.L_x_24) ;  /* 0x0000000000808947 */ /* 0x000fea0003800000 */
[----:B------:R-:W-:-:S13]  /*1570*/  ISETP.GT.AND P0, PT, R18, 0xfe, PT ;  /* 0x000000fe1200780c */ /* 0x000fda0003f04270 */
[----:B------:R-:W-:Y:S05]  /*1580*/  @P0 BRA `(.L_x_25) ;  /* 0x00000000006c0947 */ /* 0x000fea0003800000 */
[----:B------:R-:W-:-:S13]  /*1590*/  ISETP.GE.AND P0, PT, R18, 0x1, PT ;  /* 0x000000011200780c */ /* 0x000fda0003f06270 */
[----:B------:R-:W-:Y:S05]  /*15a0*/  @P0 BRA `(.L_x_26) ;  /* 0x0000000000740947 */ /* 0x000fea0003800000 */
[----:B------:R-:W-:Y:S02]  /*15b0*/  ISETP.GE.AND P0, PT, R18, -0x18, PT ;  /* 0xffffffe81200780c */ /* 0x000fe40003f06270 */
[----:B------:R-:W-:-:S11]  /*15c0*/  LOP3.LUT R0, R0, 0x80000000, RZ, 0xc0, !PT ;  /* 0x8000000000007812 */ /* 0x000fd600078ec0ff */
[----:B------:R-:W-:Y:S05]  /*15d0*/  @!P0 BRA `(.L_x_26) ;  /* 0x0000000000688947 */ /* 0x000fea0003800000 */
[-CC-:B------:R-:W-:Y:S01]  /*15e0*/  FFMA.RZ R13, R3, R17.reuse, R20.reuse ;  /* 0x00000011030d7223 */ /* 0x180fe2000000c014 */
[C---:B------:R-:W-:Y:S02]  /*15f0*/  ISETP.NE.AND P2, PT, R18.reuse, RZ, PT ;  /* 0x000000ff1200720c */ /* 0x040fe40003f45270 */
[C---:B------:R-:W-:Y:S02]  /*1600*/  ISETP.NE.AND P1, PT, R18.reuse, RZ, PT ;  /* 0x000000ff1200720c */ /* 0x040fe40003f25270 */
[----:B------:R-:W-:Y:S01]  /*1610*/  LOP3.LUT R16, R13, 0x7fffff, RZ, 0xc0, !PT ;  /* 0x007fffff0d107812 */ /* 0x000fe200078ec0ff */
[CCC-:B------:R-:W-:Y:S01]  /*1620*/  FFMA.RP R13, R3.reuse, R17.reuse, R20.reuse ;  /* 0x00000011030d7223 */ /* 0x1c0fe20000008014 */
[----:B------:R-:W-:Y:S01]  /*1630*/  FFMA.RM R20, R3, R17, R20 ;  /* 0x0000001103147223 */ /* 0x000fe20000004014 */
[----:B------:R-:W-:Y:S01]  /*1640*/  VIADD R3, R18, 0x20 ;  /* 0x0000002012037836 */ /* 0x000fe20000000000 */
[----:B------:R-:W-:Y:S02]  /*1650*/  LOP3.LUT R16, R16, 0x800000, RZ, 0xfc, !PT ;  /* 0x0080000010107812 */ /* 0x000fe400078efcff */
[----:B------:R-:W-:-:S02]  /*1660*/  IADD3 R17, PT, PT, -R18, RZ, RZ ;  /* 0x000000ff12117210 */ /* 0x000fc40007ffe1ff */
[----:B------:R-:W-:Y:S02]  /*1670*/  SHF.L.U32 R3, R16, R3, RZ ;  /* 0x0000000310037219 */ /* 0x000fe400000006ff */
[----:B------:R-:W-:Y:S02]  /*1680*/  FSETP.NEU.FTZ.AND P0, PT, R13, R20, PT ;  /* 0x000000140d00720b */ /* 0x000fe40003f1d000 */
[----:B------:R-:W-:Y:S02]  /*1690*/  SEL R13, R17, RZ, P2 ;  /* 0x000000ff110d7207 */ /* 0x000fe40001000000 */
[----:B------:R-:W-:Y:S02]  /*16a0*/  ISETP.NE.AND P1, PT, R3, RZ, P1 ;  /* 0x000000ff0300720c */ /* 0x000fe40000f25270 */
[----:B------:R-:W-:Y:S02]  /*16b0*/  SHF.R.U32.HI R13, RZ, R13, R16 ;  /* 0x0000000dff0d7219 */ /* 0x000fe40000011610 */
[----:B------:R-:W-:-:S02]  /*16c0*/  PLOP3.LUT P0, PT, P0, P1, PT, 0xf8, 0x8f ;  /* 0x00000000008f781c */ /* 0x000fc40000703f70 */
[----:B------:R-:W-:Y:S02]  /*16d0*/  SHF.R.U32.HI R16, RZ, 0x1, R13 ;  /* 0x00000001ff107819 */ /* 0x000fe4000001160d */
[----:B------:R-:W-:-:S04]  /*16e0*/  SEL R3, RZ, 0x1, !P0 ;  /* 0x00000001ff037807 */ /* 0x000fc80004000000 */
[----:B------:R-:W-:-:S04]  /*16f0*/  LOP3.LUT R18, R3, 0x1, R16, 0xf8, !PT ;  /* 0x0000000103127812 */ /* 0x000fc800078ef810 */
[----:B------:R-:W-:-:S04]  /*1700*/  LOP3.LUT R13, R18, R13, RZ, 0xc0, !PT ;  /* 0x0000000d120d7212 */ /* 0x000fc800078ec0ff */
[----:B------:R-:W-:-:S04]  /*1710*/  IADD3 R13, PT, PT, R16, R13, RZ ;  /* 0x0000000d100d7210 */ /* 0x000fc80007ffe0ff */
[----:B------:R-:W-:Y:S01]  /*1720*/  LOP3.LUT R0, R13, R0, RZ, 0xfc, !PT ;  /* 0x000000000d007212 */ /* 0x000fe200078efcff */
[----:B------:R-:W-:Y:S06]  /*1730*/  BRA `(.L_x_26) ;  /* 0x0000000000107947 */ /* 0x000fec0003800000 */
.L_x_25:
[----:B------:R-:W-:-:S04]  /*1740*/  LOP3.LUT R0, R0, 0x80000000, RZ, 0xc0, !PT ;  /* 0x8000000000007812 */ /* 0x000fc800078ec0ff */
[----:B------:R-:W-:Y:S01]  /*1750*/  LOP3.LUT R0, R0, 0x7f800000, RZ, 0xfc, !PT ;  /* 0x7f80000000007812 */ /* 0x000fe200078efcff */
[----:B------:R-:W-:Y:S06]  /*1760*/  BRA `(.L_x_26) ;  /* 0x0000000000047947 */ /* 0x000fec0003800000 */
.L_x_24:
[----:B------:R-:W-:-:S07]  /*1770*/  LEA R0, R19, R0, 0x17 ;  /* 0x0000000013007211 */ /* 0x000fce00078eb8ff */
.L_x_26:
[----:B------:R-:W-:Y:S05]  /*1780*/  BSYNC.RECONVERGENT B3 ;  /* 0x0000000000037941 */ /* 0x000fea0003800200 */
.L_x_23:
[----:B------:R-:W-:Y:S05]  /*1790*/  BRA `(.L_x_27) ;  /* 0x0000000000207947 */ /* 0x000fea0003800000 */
.L_x_22:
[----:B------:R-:W-:-:S04]  /*17a0*/  LOP3.LUT R0, R3, 0x80000000, R0, 0x48, !PT ;  /* 0x8000000003007812 */ /* 0x000fc800078e4800 */
[----:B------:R-:W-:Y:S01]  /*17b0*/  LOP3.LUT R0, R0, 0x7f800000, RZ, 0xfc, !PT ;  /* 0x7f80000000007812 */ /* 0x000fe200078efcff */
[----:B------:R-:W-:Y:S06]  /*17c0*/  BRA `(.L_x_27) ;  /* 0x0000000000147947 */ /* 0x000fec0003800000 */
.L_x_21:
[----:B------:R-:W-:Y:S01]  /*17d0*/  LOP3.LUT R0, R3, 0x80000000, R0, 0x48, !PT ;  /* 0x8000000003007812 */ /* 0x000fe200078e4800 */
[----:B------:R-:W-:Y:S06]  /*17e0*/  BRA `(.L_x_27) ;  /* 0x00000000000c7947 */ /* 0x000fec0003800000 */
.L_x_20:
[----:B------:R-:W0:Y:S01]  /*17f0*/  MUFU.RSQ R0, -QNAN ;  /* 0xffc0000000007908 */ /* 0x000e220000001400 */
[----:B------:R-:W-:Y:S05]  /*1800*/  BRA `(.L_x_27) ;  /* 0x0000000000047947 */ /* 0x000fea0003800000 */
.L_x_19:
[----:B------:R-:W-:-:S07]  /*1810*/  FADD.FTZ R0, R0, R3 ;  /* 0x0000000300007221 */ /* 0x000fce0000010000 */
.L_x_27:
[----:B------:R-:W-:Y:S05]  /*1820*/  BSYNC.RECONVERGENT B2 ;  /* 0x0000000000027941 */ /* 0x000fea0003800200 */
.L_x_17:
[----:B------:R-:W-:-:S04]  /*1830*/  HFMA2 R3, -RZ, RZ, 0, 0 ;  /* 0x00000000ff037431 */ /* 0x000fc800000001ff */
[----:B0-----:R-:W-:Y:S05]  /*1840*/  RET.REL.NODEC R2 `(CompositeKernel) ;  /* 0xffffffe402ec7950 */ /* 0x001fea0003c3ffff */
.L_x_28:
[----:B------:R-:W-:-:S00]  /*1850*/  BRA `(.L_x_28) ;  /* 0xfffffffc00fc7947 */ /* 0x000fc0000383ffff */
[----:B------:R-:W-:-:S00]  /*1860*/  NOP ;  /* 0x0000000000007918 */ /* 0x000fc00000000000 */
        /* <DEDUP_REMOVED lines=9> */
.L_x_210:


//--------------------- .text.UpsampleKernel      --------------------------
	.section	.text.UpsampleKernel,"ax",@progbits
	.align	128
        .global         UpsampleKernel
        .type           UpsampleKernel,@function
        .size           UpsampleKernel,(.L_x_212 - UpsampleKernel)
        .other          UpsampleKernel,@"STO_CUDA_ENTRY STV_DEFAULT"
UpsampleKernel:
.text.UpsampleKernel:
        /* <DEDUP_REMOVED lines=13> */
[----:B------:R-:W-:Y:S01]  /*00d0*/  I2FP.F32.S32 R5, UR6 ;  /* 0x0000000600057c45 */ /* 0x000fe20008201400 */
[----:B------:R-:W-:Y:S01]  /*00e0*/  BSSY.RECONVERGENT B0, `(.L_x_29) ;  /* 0x000000e000007945 */ /* 0x000fe20003800200 */
[----:B------:R-:W-:Y:S02]  /*00f0*/  I2FP.F32.S32 R4, R3 ;  /* 0x0000000300047245 */ /* 0x000fe40000201400 */
[----:B------:R-:W0:Y:S03]  /*0100*/  MUFU.RCP R2, R5 ;  /* 0x0000000500027308 */ /* 0x000e260000001000 */
[----:B------:R-:W-:-:S05]  /*0110*/  FADD R4, R4, 0.5 ;  /* 0x3f00000004047421 */ /* 0x000fca0000000000 */
[----:B------:R-:W1:Y:S01]  /*0120*/  FCHK P0, R4, R5 ;  /* 0x0000000504007302 */ /* 0x000e620000000000 */
[----:B0-----:R-:W-:-:S04]  /*0130*/  FFMA R7, -R5, R2, 1 ;  /* 0x3f80000005077423 */ /* 0x001fc80000000102 */
[----:B------:R-:W-:-:S04]  /*0140*/  FFMA R7, R2, R7, R2 ;  /* 0x0000000702077223 */ /* 0x000fc80000000002 */
[----:B------:R-:W-:-:S04]  /*0150*/  FFMA R2, R4, R7, RZ ;  /* 0x0000000704027223 */ /* 0x000fc800000000ff */
[----:B------:R-:W-:-:S04]  /*0160*/  FFMA R6, -R5, R2, R4 ;  /* 0x0000000205067223 */ /* 0x000fc80000000104 */
[----:B------:R-:W-:Y:S01]  /*0170*/  FFMA R2, R7, R6, R2 ;  /* 0x0000000607027223 */ /* 0x000fe20000000002 */
[----:B-1----:R-:W-:Y:S06]  /*0180*/  @!P0 BRA `(.L_x_30) ;  /* 0x00000000000c8947 */ /* 0x002fec0003800000 */
[----:B------:R-:W-:-:S07]  /*0190*/  MOV R14, 0x1b0 ;  /* 0x000001b0000e7802 */ /* 0x000fce0000000f00 */
[----:B------:R-:W-:Y:S05]  /*01a0*/  CALL.REL.NOINC `($__internal_3_$__cuda_sm3x_div_rn_noftz_f32_slowpath) ;  /* 0x0000004000847944 */ /* 0x000fea0003c00000 */
[----:B------:R-:W-:-:S07]  /*01b0*/  MOV R2, R4 ;  /* 0x0000000400027202 */ /* 0x000fce0000000f00 */
.L_x_30:
[----:B------:R-:W-:Y:S05]  /*01c0*/  BSYNC.RECONVERGENT B0 ;  /* 0x0000000000007941 */ /* 0x000fea0003800200 */
.L_x_29:
        /* <DEDUP_REMOVED lines=14> */
[----:B------:R-:W-:Y:S02]  /*02b0*/  MOV R5, R6 ;  /* 0x0000000600057202 */ /* 0x000fe40000000f00 */
[----:B------:R-:W-:-:S07]  /*02c0*/  MOV R14, 0x2e0 ;  /* 0x000002e0000e7802 */ /* 0x000fce0000000f00 */
[----:B------:R-:W-:Y:S05]  /*02d0*/  CALL.REL.NOINC `($__internal_3_$__cuda_sm3x_div_rn_noftz_f32_slowpath) ;  /* 0x0000004000387944 */ /* 0x000fea0003c00000 */
.L_x_32:
[----:B------:R-:W-:Y:S05]  /*02e0*/  BSYNC.RECONVERGENT B0 ;  /* 0x0000000000007941 */ /* 0x000fea0003800200 */
.L_x_31:
[----:B------:R-:W0:Y:S01]  /*02f0*/  LDCU.64 UR6, c[0x0][0x388] ;  /* 0x00007100ff0677ac */ /* 0x000e220008000a00 */
[----:B------:R-:W-:Y:S01]  /*0300*/  HFMA2 R8, -RZ, RZ, 0, 0 ;  /* 0x00000000ff087431 */ /* 0x000fe200000001ff */
[----:B------:R-:W-:Y:S01]  /*0310*/  CS2R R6, SRZ ;  /* 0x0000000000067805 */ /* 0x000fe2000001ff00 */
[----:B------:R-:W1:Y:S01]  /*0320*/  LDCU.64 UR4, c[0x0][0x358] ;  /* 0x00006b00ff0477ac */ /* 0x000e620008000a00 */
[----:B0-----:R-:W-:-:S04]  /*0330*/  UISETP.NE.U32.AND UP0, UPT, UR6, URZ, UPT ;  /* 0x000000ff0600728c */ /* 0x001fc8000bf05070 */
[----:B------:R-:W-:-:S09]  /*0340*/  UISETP.NE.AND.EX UP0, UPT, UR7, URZ, UPT, UP0 ;  /* 0x000000ff0700728c */ /* 0x000fd2000bf05300 */
[----:B-1----:R-:W-:Y:S05]  /*0350*/  BRA.U !UP0, `(.L_x_33) ;  /* 0x0000002d08e07547 */ /* 0x002fea000b800000 */
[----:B------:R-:W0:Y:S02]  /*0360*/  LDCU UR6, c[0x0][0x3a8] ;  /* 0x00007500ff0677ac */ /* 0x000e240008000800 */
[----:B0-----:R-:W-:-:S04]  /*0370*/  I2FP.F32.S32 R40, UR6 ;  /* 0x0000000600287c45 */ /* 0x001fc80008201400 */
[----:B------:R-:W-:-:S04]  /*0380*/  IADD3 R5, PT, PT, R40, 0x1800000, RZ ;  /* 0x0180000028057810 */ /* 0x000fc80007ffe0ff */
[----:B------:R-:W-:-:S04]  /*0390*/  LOP3.LUT R5, R5, 0x7f800000, RZ, 0xc0, !PT ;  /* 0x7f80000005057812 */ /* 0x000fc800078ec0ff */
[----:B------:R-:W-:-:S13]  /*03a0*/  ISETP.GT.U32.AND P0, PT, R5, 0x1ffffff, PT ;  /* 0x01ffffff0500780c */ /* 0x000fda0003f04070 */
[----:B------:R-:W-:Y:S05]  /*03b0*/  @P0 BRA `(.L_x_34) ;  /* 0x0000000000140947 */ /* 0x000fea0003800000 */
[----:B------:R-:W-:Y:S02]  /*03c0*/  MOV R39, R40 ;  /* 0x0000002800277202 */ /* 0x000fe40000000f00 */
[----:B------:R-:W-:-:S07]  /*03d0*/  MOV R10, 0x3f0 ;  /* 0x000003f0000a7802 */ /* 0x000fce0000000f00 */
[----:B------:R-:W-:Y:S05]  /*03e0*/  CALL.REL.NOINC `($__internal_2_$__cuda_sm20_rcp_rn_f32_slowpath) ;  /* 0x0000003c00247944 */ /* 0x000fea0003c00000 */
[----:B------:R-:W-:Y:S01]  /*03f0*/  MOV R29, R5 ;  /* 0x00000005001d7202 */ /* 0x000fe20000000f00 */
[----:B------:R-:W-:Y:S06]  /*0400*/  BRA `(.L_x_35) ;  /* 0x0000000000107947 */ /* 0x000fec0003800000 */
.L_x_34:
[----:B------:R-:W0:Y:S02]  /*0410*/  MUFU.RCP R29, R40 ;  /* 0x00000028001d7308 */ /* 0x000e240000001000 */
[----:B0-----:R-:W-:-:S04]  /*0420*/  FFMA R5, R40, R29, -1 ;  /* 0xbf80000028057423 */ /* 0x001fc8000000001d */
[----:B------:R-:W-:-:S04]  /*0430*/  FADD.FTZ R6, -R5, -RZ ;  /* 0x800000ff05067221 */ /* 0x000fc80000010100 */
[----:B------:R-:W-:-:S07]  /*0440*/  FFMA R29, R29, R6, R29 ;  /* 0x000000061d1d7223 */ /* 0x000fce000000001d */
.L_x_35:
[----:B------:R-:W0:Y:S01]  /*0450*/  LDCU UR6, c[0x0][0x3d4] ;  /* 0x00007a80ff0677ac */ /* 0x000e220008000800 */
[----:B------:R-:W1:Y:S08]  /*0460*/  LDC R45, c[0x0][0x3bc] ;  /* 0x0000ef00ff2d7b82 */ /* 0x000e700000000800 */
[----:B------:R-:W2:Y:S01]  /*0470*/  LDC R39, c[0x0][0x3a4] ;  /* 0x0000e900ff277b82 */ /* 0x000ea20000000800 */
[----:B0-----:R-:W-:Y:S01]  /*0480*/  UISETP.NE.AND UP0, UPT, UR6, 0x1, UPT ;  /* 0x000000010600788c */ /* 0x001fe2000bf05270 */
[----:B-1----:R-:W-:-:S08]  /*0490*/  FADD R45, R45, 0.5 ;  /* 0x3f0000002d2d7421 */ /* 0x002fd00000000000 */
[----:B------:R-:W-:Y:S05]  /*04a0*/  BRA.U UP0, `(.L_x_36) ;  /* 0x00000011003c7547 */ /* 0x000fea000b800000 */
[----:B------:R-:W0:Y:S01]  /*04b0*/  LDC R8, c[0x0][0x3a8] ;  /* 0x0000ea00ff087b82 */ /* 0x000e220000000800 */
[----:B------:R-:W-:Y:S01]  /*04c0*/  FADD R41, R45, R45 ;  /* 0x0000002d2d297221 */ /* 0x000fe20000000000 */
[----:B--2---:R-:W-:Y:S01]  /*04d0*/  I2FP.F32.S32 R6, R39 ;  /* 0x0000002700067245 */ /* 0x004fe20000201400 */
[----:B------:R-:W-:Y:S01]  /*04e0*/  FADD.SAT R37, RZ, R2 ;  /* 0x00000002ff257221 */ /* 0x000fe20000002000 */
[----:B------:R-:W1:Y:S01]  /*04f0*/  LDCU UR6, c[0x0][0x3ac] ;  /* 0x00007580ff0677ac */ /* 0x000e620008000800 */
[----:B------:R-:W-:Y:S02]  /*0500*/  FFMA.SAT R5, R41, -R29, R4 ;  /* 0x8000001d29057223 */ /* 0x000fe40000002004 */
[----:B------:R-:W-:Y:S01]  /*0510*/  FFMA R37, R37, R6, -0.5 ;  /* 0xbf00000025257423 */ /* 0x000fe20000000006 */
[----:B------:R-:W2:Y:S01]  /*0520*/  LDC.64 R24, c[0x0][0x388] ;  /* 0x0000e200ff187b82 */ /* 0x000ea20000000a00 */
[----:B------:R-:W-:Y:S01]  /*0530*/  FFMA R34, R40, R5, -0.5 ;  /* 0xbf00000028227423 */ /* 0x000fe20000000005 */
[----:B------:R-:W-:Y:S01]  /*0540*/  IADD3 R6, PT, PT, R39, -0x1, RZ ;  /* 0xffffffff27067810 */ /* 0x000fe20007ffe0ff */
[----:B------:R-:W3:Y:S08]  /*0550*/  F2I.FLOOR.NTZ R35, R37 ;  /* 0x0000002500237305 */ /* 0x000ef00000207100 */
[----:B------:R-:W4:Y:S01]  /*0560*/  F2I.FLOOR.NTZ R33, R34 ;  /* 0x0000002200217305 */ /* 0x000f220000207100 */
[----:B0-----:R-:W-:-:S02]  /*0570*/  IADD3 R8, PT, PT, R8, -0x1, RZ ;  /* 0xffffffff08087810 */ /* 0x001fc40007ffe0ff */
[C---:B---3--:R-:W-:Y:S02]  /*0580*/  VIADDMNMX.RELU R7, R35.reuse, 0x1, R6, PT ;  /* 0x0000000123077846 */ /* 0x048fe40003801106 */
[----:B------:R-:W-:Y:S02]  /*0590*/  VIMNMX.RELU R11, PT, PT, R35, R6, PT ;  /* 0x00000006230b7248 */ /* 0x000fe40003fe1100 */
[----:B----4-:R-:W-:-:S05]  /*05a0*/  VIMNMX.RELU R10, PT, PT, R33, R8, PT ;  /* 0x00000008210a7248 */ /* 0x010fca0003fe1100 */
[C---:B-1----:R-:W-:Y:S02]  /*05b0*/  IMAD R5, R10.reuse, UR6, R7 ;  /* 0x000000060a057c24 */ /* 0x042fe4000f8e0207 */
[----:B------:R-:W-:-:S03]  /*05c0*/  IMAD R10, R10, UR6, R11 ;  /* 0x000000060a0a7c24 */ /* 0x000fc6000f8e020b */
[----:B------:R-:W-:Y:S02]  /*05d0*/  SHF.L.U32 R5, R5, 0x2, RZ ;  /* 0x0000000205057819 */ /* 0x000fe400000006ff */
[----:B------:R-:W-:-:S03]  /*05e0*/  SHF.L.U32 R15, R10, 0x2, RZ ;  /* 0x000000020a0f7819 */ /* 0x000fc600000006ff */
[----:B--2---:R-:W-:-:S04]  /*05f0*/  IMAD.WIDE R12, R5, 0x4, R24 ;  /* 0x00000004050c7825 */ /* 0x004fc800078e0218 */
[----:B------:R-:W-:Y:S01]  /*0600*/  IMAD.WIDE R14, R15, 0x4, R24 ;  /* 0x000000040f0e7825 */ /* 0x000fe200078e0218 */
[----:B------:R-:W2:Y:S04]  /*0610*/  LDG.E.CONSTANT R46, desc[UR4][R12.64] ;  /* 0x000000040c2e7981 */ /* 0x000ea8000c1e9900 */
[----:B------:R-:W3:Y:S04]  /*0620*/  LDG.E.CONSTANT R39, desc[UR4][R12.64+0x4] ;  /* 0x000004040c277981 */ /* 0x000ee8000c1e9900 */
[----:B------:R0:W4:Y:S04]  /*0630*/  LDG.E.CONSTANT R32, desc[UR4][R12.64+0x8] ;  /* 0x000008040c207981 */ /* 0x000128000c1e9900 */
[----:B------:R-:W5:Y:S01]  /*0640*/  LDG.E.CONSTANT R49, desc[UR4][R14.64+0x4] ;  /* 0x000004040e317981 */ /* 0x000f62000c1e9900 */
[----:B------:R-:W-:-:S03]  /*0650*/  VIADDMNMX.RELU R18, R33, 0x1, R8, PT ;  /* 0x0000000121127846 */ /* 0x000fc60003801108 */
[----:B------:R-:W5:Y:S04]  /*0660*/  LDG.E.CONSTANT R47, desc[UR4][R14.64] ;  /* 0x000000040e2f7981 */ /* 0x000f68000c1e9900 */
[----:B------:R1:W5:Y:S01]  /*0670*/  LDG.E.CONSTANT R28, desc[UR4][R14.64+0x8] ;  /* 0x000008040e1c7981 */ /* 0x000362000c1e9900 */
[----:B------:R-:W-:-:S05]  /*0680*/  IMAD R5, R18, UR6, R11 ;  /* 0x0000000612057c24 */ /* 0x000fca000f8e020b */
[----:B------:R-:W-:-:S05]  /*0690*/  SHF.L.U32 R5, R5, 0x2, RZ ;  /* 0x0000000205057819 */ /* 0x000fca00000006ff */
[----:B------:R-:W-:-:S05]  /*06a0*/  IMAD.WIDE R16, R5, 0x4, R24 ;  /* 0x0000000405107825 */ /* 0x000fca00078e0218 */
[----:B------:R-:W5:Y:S01]  /*06b0*/  LDG.E.CONSTANT R6, desc[UR4][R16.64] ;  /* 0x0000000410067981 */ /* 0x000f62000c1e9900 */
[----:B------:R-:W-:Y:S01]  /*06c0*/  FFMA.SAT R5, R45, -R29, R4 ;  /* 0x8000001d2d057223 */ /* 0x000fe20000002004 */
[----:B------:R-:W-:Y:S02]  /*06d0*/  IMAD R18, R18, UR6, R7 ;  /* 0x0000000612127c24 */ /* 0x000fe4000f8e0207 */
[----:B------:R-:W5:Y:S01]  /*06e0*/  LDG.E.CONSTANT R10, desc[UR4][R16.64+0x4] ;  /* 0x00000404100a7981 */ /* 0x000f62000c1e9900 */
[----:B0-----:R-:W-:-:S03]  /*06f0*/  FFMA R12, R40, R5, -0.5 ;  /* 0xbf000000280c7423 */ /* 0x001fc60000000005 */
[----:B------:R0:W5:Y:S01]  /*0700*/  LDG.E.CONSTANT R9, desc[UR4][R16.64+0x8] ;  /* 0x0000080410097981 */ /* 0x000162000c1e9900 */
[----:B------:R-:W0:Y:S01]  /*0710*/  F2I.FLOOR.NTZ R13, R12 ;  /* 0x0000000c000d7305 */ /* 0x000e220000207100 */
[----:B-1----:R-:W-:Y:S02]  /*0720*/  SHF.L.U32 R15, R18, 0x2, RZ ;  /* 0x00000002120f7819 */ /* 0x002fe400000006ff */
[----:B0-----:R-:W-:-:S05]  /*0730*/  VIMNMX.RELU R18, PT, PT, R13, R8, PT ;  /* 0x000000080d127248 */ /* 0x001fca0003fe1100 */
[----:B------:R-:W-:Y:S01]  /*0740*/  IMAD R5, R18, UR6, R7 ;  /* 0x0000000612057c24 */ /* 0x000fe2000f8e0207 */
[----:B------:R-:W-:-:S04]  /*0750*/  VIADDMNMX.RELU R36, R13, 0x1, R8, PT ;  /* 0x000000010d247846 */ /* 0x000fc80003801108 */
[----:B------:R-:W-:Y:S01]  /*0760*/  SHF.L.U32 R5, R5, 0x2, RZ ;  /* 0x0000000205057819 */ /* 0x000fe200000006ff */
[----:B------:R-:W-:-:S04]  /*0770*/  IMAD R17, R36, UR6, R11 ;  /* 0x0000000624117c24 */ /* 0x000fc8000f8e020b */
[----:B------:R-:W-:-:S04]  /*0780*/  IMAD.WIDE R30, R5, 0x4, R24 ;  /* 0x00000004051e7825 */ /* 0x000fc800078e0218 */
[----:B------:R-:W-:Y:S01]  /*0790*/  FADD.SAT R5, RZ, R4 ;  /* 0x00000004ff057221 */ /* 0x000fe20000002000 */
[----:B------:R-:W-:-:S03]  /*07a0*/  SHF.L.U32 R43, R17, 0x2, RZ ;  /* 0x00000002112b7819 */ /* 0x000fc600000006ff */
[----:B------:R-:W-:Y:S01]  /*07b0*/  FFMA R16, R40, R5, -0.5 ;  /* 0xbf00000028107423 */ /* 0x000fe20000000005 */
[----:B------:R-:W-:Y:S01]  /*07c0*/  IMAD R18, R18, UR6, R11 ;  /* 0x0000000612127c24 */ /* 0x000fe2000f8e020b */
[----:B------:R-:W5:Y:S01]  /*07d0*/  LDG.E.CONSTANT R20, desc[UR4][R30.64] ;  /* 0x000000041e147981 */ /* 0x000f62000c1e9900 */
[----:B------:R-:W-:Y:S01]  /*07e0*/  IMAD.WIDE R14, R15, 0x4, R24 ;  /* 0x000000040f0e7825 */ /* 0x000fe200078e0218 */
[----:B------:R-:W0:Y:S02]  /*07f0*/  F2I.FLOOR.NTZ R17, R16 ;  /* 0x0000001000117305 */ /* 0x000e240000207100 */
[----:B------:R-:W-:Y:S01]  /*0800*/  SHF.L.U32 R27, R18, 0x2, RZ ;  /* 0x00000002121b7819 */ /* 0x000fe200000006ff */
[----:B------:R-:W5:Y:S04]  /*0810*/  LDG.E.CONSTANT R19, desc[UR4][R30.64+0x4] ;  /* 0x000004041e137981 */ /* 0x000f68000c1e9900 */
[----:B------:R-:W5:Y:S04]  /*0820*/  LDG.E.CONSTANT R23, desc[UR4][R14.64+0x4] ;  /* 0x000004040e177981 */ /* 0x000f68000c1e9900 */
[----:B------:R1:W5:Y:S01]  /*0830*/  LDG.E.CONSTANT R18, desc[UR4][R30.64+0x8] ;  /* 0x000008041e127981 */ /* 0x000362000c1e9900 */
[----:B------:R-:W-:-:S03]  /*0840*/  IMAD R38, R36, UR6, R7 ;  /* 0x0000000624267c24 */ /* 0x000fc6000f8e0207 */
[----:B------:R-:W5:Y:S01]  /*0850*/  LDG.E.CONSTANT R22, desc[UR4][R14.64+0x8] ;  /* 0x000008040e167981 */ /* 0x000f62000c1e9900 */
[----:B------:R-:W-:-:S03]  /*0860*/  I2FP.F32.S32 R36, R35 ;  /* 0x0000002300247245 */ /* 0x000fc60000201400 */
[----:B------:R-:W5:Y:S01]  /*0870*/  LDG.E.CONSTANT R21, desc[UR4][R14.64] ;  /* 0x000000040e157981 */ /* 0x000f62000c1e9900 */
[----:B-1----:R-:W-:Y:S01]  /*0880*/  I2FP.F32.S32 R31, R33 ;  /* 0x00000021001f7245 */ /* 0x002fe20000201400 */
[----:B------:R-:W-:-:S04]  /*0890*/  IMAD.WIDE R26, R27, 0x4, R24 ;  /* 0x000000041b1a7825 */ /* 0x000fc800078e0218 */
[----:B------:R-:W-:Y:S01]  /*08a0*/  FADD R34, R34, -R31 ;  /* 0x8000001f22227221 */ /* 0x000fe20000000000 */
[----:B------:R-:W-:Y:S01]  /*08b0*/  FADD R37, R37, -R36 ;  /* 0x8000002425257221 */ /* 0x000fe20000000000 */
[----:B0-----:R-:W-:Y:S01]  /*08c0*/  VIMNMX.RELU R50, PT, PT, R17, R8, PT ;  /* 0x0000000811327248 */ /* 0x001fe20003fe1100 */
[----:B------:R-:W-:-:S04]  /*08d0*/  IMAD.WIDE R42, R43, 0x4, R24 ;  /* 0x000000042b2a7825 */ /* 0x000fc800078e0218 */
[----:B------:R-:W-:Y:S01]  /*08e0*/  FADD R48, -R34, 1 ;  /* 0x3f80000022307421 */ /* 0x000fe20000000100 */
[----:B------:R-:W-:Y:S01]  /*08f0*/  SHF.L.U32 R35, R38, 0x2, RZ ;  /* 0x0000000226237819 */ /* 0x000fe200000006ff */
[----:B------:R-:W5:Y:S01]  /*0900*/  LDG.E.CONSTANT R15, desc[UR4][R26.64] ;  /* 0x000000041a0f7981 */ /* 0x000f62000c1e9900 */
[-CC-:B------:R-:W-:Y:S01]  /*0910*/  FFMA.SAT R45, R45, R29.reuse, R4.reuse ;  /* 0x0000001d2d2d7223 */ /* 0x180fe20000002004 */
[----:B------:R-:W-:Y:S01]  /*0920*/  FFMA.SAT R33, R41, R29, R4 ;  /* 0x0000001d29217223 */ /* 0x000fe20000002004 */
[C---:B------:R-:W-:Y:S01]  /*0930*/  FADD R41, -R37.reuse, 1 ;  /* 0x3f80000025297421 */ /* 0x040fe20000000100 */
[----:B------:R-:W5:Y:S01]  /*0940*/  LDG.E.CONSTANT R14, desc[UR4][R26.64+0x4] ;  /* 0x000004041a0e7981 */ /* 0x000f62000c1e9900 */
[-C--:B------:R-:W-:Y:S01]  /*0950*/  FMUL R29, R37, R48.reuse ;  /* 0x00000030251d7220 */ /* 0x080fe20000400000 */
[C---:B------:R-:W-:Y:S02]  /*0960*/  IMAD R51, R50.reuse, UR6, R7 ;  /* 0x0000000632337c24 */ /* 0x040fe4000f8e0207 */
[----:B------:R0:W5:Y:S01]  /*0970*/  LDG.E.CONSTANT R5, desc[UR4][R26.64+0x8] ;  /* 0x000008041a057981 */ /* 0x000162000c1e9900 */
[----:B------:R-:W-:Y:S01]  /*0980*/  FMUL R48, R41, R48 ;  /* 0x0000003029307220 */ /* 0x000fe20000400000 */
[----:B------:R-:W-:-:S02]  /*0990*/  IMAD R50, R50, UR6, R11 ;  /* 0x0000000632327c24 */ /* 0x000fc4000f8e020b */
[----:B------:R-:W5:Y:S01]  /*09a0*/  LDG.E.CONSTANT R30, desc[UR4][R42.64] ;  /* 0x000000042a1e7981 */ /* 0x000f62000c1e9900 */
[----:B------:R-:W-:-:S03]  /*09b0*/  SHF.L.U32 R51, R51, 0x2, RZ ;  /* 0x0000000233337819 */ /* 0x000fc600000006ff */
[----:B------:R-:W5:Y:S01]  /*09c0*/  LDG.E.CONSTANT R36, desc[UR4][R42.64+0x8] ;  /* 0x000008042a247981 */ /* 0x000f62000c1e9900 */
[----:B0-----:R-:W-:-:S03]  /*09d0*/  IMAD.WIDE R26, R35, 0x4, R24 ;  /* 0x00000004231a7825 */ /* 0x001fc600078e0218 */
[----:B------:R-:W5:Y:S04]  /*09e0*/  LDG.E.CONSTANT R35, desc[UR4][R42.64+0x4] ;  /* 0x000004042a237981 */ /* 0x000f68000c1e9900 */
[----:B------:R-:W5:Y:S04]  /*09f0*/  LDG.E.CONSTANT R38, desc[UR4][R26.64] ;  /* 0x000000041a267981 */ /* 0x000f68000c1e9900 */
[----:B------:R-:W5:Y:S04]  /*0a00*/  LDG.E.CONSTANT R31, desc[UR4][R26.64+0x4] ;  /* 0x000004041a1f7981 */ /* 0x000f68000c1e9900 */
[----:B------:R0:W5:Y:S02]  /*0a10*/  LDG.E.CONSTANT R44, desc[UR4][R26.64+0x8] ;  /* 0x000008041a2c7981 */ /* 0x000164000c1e9900 */
[----:B0-----:R-:W-:-:S04]  /*0a20*/  IMAD.WIDE R26, R51, 0x4, R24 ;  /* 0x00000004331a7825 */ /* 0x001fc800078e0218 */
[C---:B------:R-:W-:Y:S01]  /*0a30*/  FFMA R45, R40.reuse, R45, -0.5 ;  /* 0xbf000000282d7423 */ /* 0x040fe2000000002d */
[----:B------:R-:W-:Y:S01]  /*0a40*/  FFMA R40, R40, R33, -0.5 ;  /* 0xbf00000028287423 */ /* 0x000fe20000000021 */
[----:B------:R-:W-:Y:S01]  /*0a50*/  FMUL R53, R34, R41 ;  /* 0x0000002922357220 */ /* 0x000fe20000400000 */
[C---:B--2---:R-:W-:Y:S02]  /*0a60*/  FMUL R43, R29.reuse, R46 ;  /* 0x0000002e1d2b7220 */ /* 0x044fe40000400000 */
[----:B------:R-:W2:Y:S01]  /*0a70*/  LDG.E.CONSTANT R46, desc[UR4][R26.64+0x8] ;  /* 0x000008041a2e7981 */ /* 0x000ea2000c1e9900 */
[C---:B---3--:R-:W-:Y:S01]  /*0a80*/  FMUL R42, R29.reuse, R39 ;  /* 0x000000271d2a7220 */ /* 0x048fe20000400000 */
[----:B----4-:R-:W-:Y:S01]  /*0a90*/  FMUL R29, R29, R32 ;  /* 0x000000201d1d7220 */ /* 0x010fe20000400000 */
[----:B------:R-:W-:Y:S02]  /*0aa0*/  SHF.L.U32 R39, R50, 0x2, RZ ;  /* 0x0000000232277819 */ /* 0x000fe400000006ff */
[C---:B-----5:R-:W-:Y:S01]  /*0ab0*/  FFMA R49, R48.reuse, R49, R42 ;  /* 0x0000003130317223 */ /* 0x060fe2000000002a */
[----:B------:R-:W-:-:S02]  /*0ac0*/  FFMA R47, R48, R47, R43 ;  /* 0x0000002f302f7223 */ /* 0x000fc4000000002b */
[----:B------:R-:W3:Y:S01]  /*0ad0*/  LDG.E.CONSTANT R43, desc[UR4][R26.64] ;  /* 0x000000041a2b7981 */ /* 0x000ee2000c1e9900 */
[----:B------:R-:W-:Y:S01]  /*0ae0*/  FFMA R42, R48, R28, R29 ;  /* 0x0000001c302a7223 */ /* 0x000fe2000000001d */
[----:B------:R-:W-:Y:S01]  /*0af0*/  VIADDMNMX.RELU R48, R17, 0x1, R8, PT ;  /* 0x0000000111307846 */ /* 0x000fe20003801108 */
[----:B------:R-:W-:Y:S02]  /*0b00*/  IMAD.WIDE R28, R39, 0x4, R24 ;  /* 0x00000004271c7825 */ /* 0x000fe400078e0218 */
[----:B------:R-:W4:Y:S02]  /*0b10*/  LDG.E.CONSTANT R39, desc[UR4][R26.64+0x4] ;  /* 0x000004041a277981 */ /* 0x000f24000c1e9900 */
[----:B------:R-:W-:Y:S02]  /*0b20*/  IMAD R32, R48, UR6, R11 ;  /* 0x0000000630207c24 */ /* 0x000fe4000f8e020b */
[----:B------:R-:W5:Y:S03]  /*0b30*/  LDG.E.CONSTANT R51, desc[UR4][R28.64] ;  /* 0x000000041c337981 */ /* 0x000f66000c1e9900 */
[----:B------:R-:W-:Y:S01]  /*0b40*/  SHF.L.U32 R32, R32, 0x2, RZ ;  /* 0x0000000220207819 */ /* 0x000fe200000006ff */
[----:B------:R-:W5:Y:S04]  /*0b50*/  LDG.E.CONSTANT R52, desc[UR4][R28.64+0x8] ;  /* 0x000008041c347981 */ /* 0x000f68000c1e9900 */
[----:B------:R-:W-:Y:S01]  /*0b60*/  IMAD.WIDE R32, R32, 0x4, R24 ;  /* 0x0000000420207825 */ /* 0x000fe200078e0218 */
[----:B------:R0:W5:Y:S03]  /*0b70*/  LDG.E.CONSTANT R50, desc[UR4][R28.64+0x4] ;  /* 0x000004041c327981 */ /* 0x000166000c1e9900 */
[C---:B------:R-:W-:Y:S01]  /*0b80*/  FFMA R47, R53.reuse, R6, R47 ;  /* 0x00000006352f7223 */ /* 0x040fe2000000002f */
[----:B------:R-:W5:Y:S04]  /*0b90*/  LDG.E.CONSTANT R27, desc[UR4][R32.64+0x8] ;  /* 0x00000804201b7981 */ /* 0x000f68000c1e9900 */
[----:B------:R-:W5:Y:S04]  /*0ba0*/  LDG.E.CONSTANT R26, desc[UR4][R32.64] ;  /* 0x00000004201a7981 */ /* 0x000f68000c1e9900 */
[----:B------:R1:W5:Y:S01]  /*0bb0*/  LDG.E.CONSTANT R6, desc[UR4][R32.64+0x4] ;  /* 0x0000040420067981 */ /* 0x000362000c1e9900 */
[----:B------:R-:W-:-:S02]  /*0bc0*/  FFMA R10, R53, R10, R49 ;  /* 0x0000000a350a7223 */ /* 0x000fc40000000031 */
[----:B------:R-:W1:Y:S01]  /*0bd0*/  F2I.FLOOR.NTZ R49, R40 ;  /* 0x0000002800317305 */ /* 0x000e620000207100 */
[----:B------:R-:W-:-:S07]  /*0be0*/  I2FP.F32.S32 R13, R13 ;  /* 0x0000000d000d7245 */ /* 0x000fce0000201400 */
[----:B0-----:R-:W0:Y:S01]  /*0bf0*/  F2I.FLOOR.NTZ R29, R45 ;  /* 0x0000002d001d7305 */ /* 0x001e220000207100 */
[----:B------:R-:W-:Y:S01]  /*0c00*/  FADD R12, R12, -R13 ;  /* 0x8000000d0c0c7221 */ /* 0x000fe20000000000 */
[----:B-1----:R-:W-:Y:S01]  /*0c10*/  I2FP.F32.S32 R13, R49 ;  /* 0x00000031000d7245 */ /* 0x002fe20000201400 */
[----:B------:R-:W-:Y:S01]  /*0c20*/  FFMA R9, R53, R9, R42 ;  /* 0x0000000935097223 */ /* 0x000fe2000000002a */
[----:B------:R-:W-:-:S03]  /*0c30*/  VIMNMX.RELU R42, PT, PT, R49, R8, PT ;  /* 0x00000008312a7248 */ /* 0x000fc60003fe1100 */
[----:B------:R-:W-:Y:S01]  /*0c40*/  FADD R32, R40, -R13 ;  /* 0x8000000d28207221 */ /* 0x000fe20000000000 */
[----:B------:R-:W-:Y:S01]  /*0c50*/  FMUL R13, R37, R34 ;  /* 0x00000022250d7220 */ /* 0x000fe20000400000 */
[----:B0-----:R-:W-:Y:S02]  /*0c60*/  I2FP.F32.S32 R28, R29 ;  /* 0x0000001d001c7245 */ /* 0x001fe40000201400 */
[C---:B------:R-:W-:Y:S02]  /*0c70*/  VIMNMX.RELU R34, PT, PT, R29.reuse, R8, PT ;  /* 0x000000081d227248 */ /* 0x040fe40003fe1100 */
[--C-:B------:R-:W-:Y:S02]  /*0c80*/  VIADDMNMX.RELU R29, R29, 0x1, R8.reuse, PT ;  /* 0x000000011d1d7846 */ /* 0x100fe40003801108 */
[----:B------:R-:W-:Y:S01]  /*0c90*/  VIADDMNMX.RELU R8, R49, 0x1, R8, PT ;  /* 0x0000000131087846 */ /* 0x000fe20003801108 */
[----:B------:R-:W-:Y:S01]  /*0ca0*/  IMAD R40, R34, UR6, R11 ;  /* 0x0000000622287c24 */ /* 0x000fe2000f8e020b */
[----:B------:R-:W-:Y:S01]  /*0cb0*/  I2FP.F32.S32 R17, R17 ;  /* 0x0000001100117245 */ /* 0x000fe20000201400 */
[----:B------:R-:W-:-:S02]  /*0cc0*/  IMAD R33, R29, UR6, R7 ;  /* 0x000000061d217c24 */ /* 0x000fc4000f8e0207 */
[C---:B------:R-:W-:Y:S01]  /*0cd0*/  FFMA R23, R13.reuse, R23, R10 ;  /* 0x000000170d177223 */ /* 0x040fe2000000000a */
[----:B------:R-:W-:Y:S01]  /*0ce0*/  FADD R10, -R12, 1 ;  /* 0x3f8000000c0a7421 */ /* 0x000fe20000000100 */
[----:B------:R-:W-:Y:S02]  /*0cf0*/  IMAD R48, R48, UR6, R7 ;  /* 0x0000000630307c24 */ /* 0x000fe4000f8e0207 */
[----:B------:R-:W-:Y:S01]  /*0d00*/  FFMA R22, R13, R22, R9 ;  /* 0x000000160d167223 */ /* 0x000fe20000000009 */
[----:B------:R-:W-:Y:S02]  /*0d10*/  IMAD R9, R34, UR6, R7 ;  /* 0x0000000622097c24 */ /* 0x000fe4000f8e0207 */
[----:B------:R-:W-:Y:S02]  /*0d20*/  IMAD R34, R29, UR6, R11 ;  /* 0x000000061d227c24 */ /* 0x000fe4000f8e020b */
[----:B------:R-:W-:Y:S01]  /*0d30*/  FFMA R21, R13, R21, R47 ;  /* 0x000000150d157223 */ /* 0x000fe2000000002f */
[----:B------:R-:W-:-:S02]  /*0d40*/  IMAD R13, R42, UR6, R11 ;  /* 0x000000062a0d7c24 */ /* 0x000fc4000f8e020b */
[----:B------:R-:W-:Y:S02]  /*0d50*/  IMAD R29, R8, UR6, R11 ;  /* 0x00000006081d7c24 */ /* 0x000fe4000f8e020b */
[-C--:B------:R-:W-:Y:S01]  /*0d60*/  FMUL R11, R37, R10.reuse ;  /* 0x0000000a250b7220 */ /* 0x080fe20000400000 */
[----:B------:R-:W-:Y:S01]  /*0d70*/  FADD R16, R16, -R17 ;  /* 0x8000001110107221 */ /* 0x000fe20000000000 */
[----:B------:R-:W-:Y:S01]  /*0d80*/  FADD R28, R45, -R28 ;  /* 0x8000001c2d1c7221 */ /* 0x000fe20000000000 */
[----:B------:R-:W-:Y:S02]  /*0d90*/  IMAD R17, R42, UR6, R7 ;  /* 0x000000062a117c24 */ /* 0x000fe4000f8e0207 */
[----:B------:R-:W-:Y:S01]  /*0da0*/  FMUL R42, R41, R10 ;  /* 0x0000000a292a7220 */ /* 0x000fe20000400000 */
[C---:B------:R-:W-:Y:S01]  /*0db0*/  FMUL R45, R11.reuse, R20 ;  /* 0x000000140b2d7220 */ /* 0x040fe20000400000 */
[C---:B------:R-:W-:Y:S01]  /*0dc0*/  FMUL R19, R11.reuse, R19 ;  /* 0x000000130b137220 */ /* 0x040fe20000400000 */
[----:B------:R-:W-:Y:S01]  /*0dd0*/  FMUL R18, R11, R18 ;  /* 0x000000120b127220 */ /* 0x000fe20000400000 */
[----:B------:R-:W-:Y:S01]  /*0de0*/  SHF.L.U32 R47, R48, 0x2, RZ ;  /* 0x00000002302f7819 */ /* 0x000fe200000006ff */
[C---:B------:R-:W-:Y:S01]  /*0df0*/  FFMA R15, R42.reuse, R15, R45 ;  /* 0x0000000f2a0f7223 */ /* 0x040fe2000000002d */
[----:B------:R-:W-:Y:S01]  /*0e00*/  SHF.L.U32 R11, R9, 0x2, RZ ;  /* 0x00000002090b7819 */ /* 0x000fe200000006ff */
[----:B------:R-:W-:Y:S01]  /*0e10*/  FMUL R53, R41, R12 ;  /* 0x0000000c29357220 */ /* 0x000fe20000400000 */
[----:B------:R-:W-:Y:S01]  /*0e20*/  FFMA R48, R42, R14, R19 ;  /* 0x0000000e2a307223 */ /* 0x000fe20000000013 */
[----:B------:R-:W-:-:S02]  /*0e30*/  IMAD R7, R8, UR6, R7 ;  /* 0x0000000608077c24 */ /* 0x000fc4000f8e0207 */
[----:B------:R-:W-:Y:S01]  /*0e40*/  FFMA R49, R42, R5, R18 ;  /* 0x000000052a317223 */ /* 0x000fe20000000012 */
[----:B------:R-:W-:Y:S01]  /*0e50*/  IMAD.WIDE R8, R47, 0x4, R24 ;  /* 0x000000042f087825 */ /* 0x000fe200078e0218 */
[----:B------:R-:W-:-:S03]  /*0e60*/  SHF.L.U32 R14, R40, 0x2, RZ ;  /* 0x00000002280e7819 */ /* 0x000fc600000006ff */
[----:B------:R-:W-:Y:S01]  /*0e70*/  FMUL R12, R37, R12 ;  /* 0x0000000c250c7220 */ /* 0x000fe20000400000 */
[----:B------:R-:W-:Y:S01]  /*0e80*/  FFMA R47, R53, R30, R15 ;  /* 0x0000001e352f7223 */ /* 0x000fe2000000000f */
[----:B------:R-:W-:Y:S01]  /*0e90*/  IMAD.WIDE R10, R11, 0x4, R24 ;  /* 0x000000040b0a7825 */ /* 0x000fe200078e0218 */
[----:B------:R-:W-:Y:S01]  /*0ea0*/  SHF.L.U32 R34, R34, 0x2, RZ ;  /* 0x0000000222227819 */ /* 0x000fe200000006ff */
[----:B------:R-:W5:Y:S02]  /*0eb0*/  LDG.E.CONSTANT R5, desc[UR4][R8.64] ;  /* 0x0000000408057981 */ /* 0x000f64000c1e9900 */
[C---:B------:R-:W-:Y:S02]  /*0ec0*/  FFMA R49, R53.reuse, R36, R49 ;  /* 0x0000002435317223 */ /* 0x040fe40000000031 */
[----:B------:R-:W5:Y:S01]  /*0ed0*/  LDG.E.CONSTANT R18, desc[UR4][R8.64+0x4] ;  /* 0x0000040408127981 */ /* 0x000f62000c1e9900 */
[----:B------:R-:W-:Y:S01]  /*0ee0*/  FFMA R40, R53, R35, R48 ;  /* 0x0000002335287223 */ /* 0x000fe20000000030 */
[----:B------:R-:W-:-:S02]  /*0ef0*/  IMAD.WIDE R14, R14, 0x4, R24 ;  /* 0x000000040e0e7825 */ /* 0x000fc400078e0218 */
[----:B------:R0:W5:Y:S02]  /*0f00*/  LDG.E.CONSTANT R42, desc[UR4][R8.64+0x8] ;  /* 0x00000804082a7981 */ /* 0x000164000c1e9900 */
[C---:B------:R-:W-:Y:S02]  /*0f10*/  FFMA R38, R12.reuse, R38, R47 ;  /* 0x000000260c267223 */ /* 0x040fe4000000002f */
[----:B------:R-:W5:Y:S01]  /*0f20*/  LDG.E.CONSTANT R19, desc[UR4][R10.64] ;  /* 0x000000040a137981 */ /* 0x000f62000c1e9900 */
[----:B------:R-:W-:-:S03]  /*0f30*/  FFMA R40, R12, R31, R40 ;  /* 0x0000001f0c287223 */ /* 0x000fc60000000028 */
[----:B------:R-:W5:Y:S01]  /*0f40*/  LDG.E.CONSTANT R20, desc[UR4][R10.64+0x4] ;  /* 0x000004040a147981 */ /* 0x000f62000c1e9900 */
[----:B------:R-:W-:Y:S01]  /*0f50*/  FFMA R49, R12, R44, R49 ;  /* 0x0000002c0c317223 */ /* 0x000fe20000000031 */
[----:B------:R-:W-:Y:S01]  /*0f60*/  FADD R12, -R16, 1 ;  /* 0x3f800000100c7421 */ /* 0x000fe20000000100 */
[----:B0-----:R-:W-:Y:S01]  /*0f70*/  IMAD.WIDE R8, R34, 0x4, R24 ;  /* 0x0000000422087825 */ /* 0x001fe200078e0218 */
[----:B------:R0:W5:Y:S03]  /*0f80*/  LDG.E.CONSTANT R45, desc[UR4][R10.64+0x8] ;  /* 0x000008040a2d7981 */ /* 0x000166000c1e9900 */
[-C--:B------:R-:W-:Y:S01]  /*0f90*/  FMUL R44, R37, R12.reuse ;  /* 0x0000000c252c7220 */ /* 0x080fe20000400000 */
[----:B------:R-:W5:Y:S01]  /*0fa0*/  LDG.E.CONSTANT R30, desc[UR4][R14.64] ;  /* 0x000000040e1e7981 */ /* 0x000f62000c1e9900 */
[----:B------:R-:W-:-:S03]  /*0fb0*/  FMUL R47, R41, R12 ;  /* 0x0000000c292f7220 */ /* 0x000fc60000400000 */
[----:B------:R-:W5:Y:S01]  /*0fc0*/  LDG.E.CONSTANT R36, desc[UR4][R8.64+0x4] ;  /* 0x0000040408247981 */ /* 0x000f62000c1e9900 */
[----:B0-----:R-:W-:-:S03]  /*0fd0*/  SHF.L.U32 R11, R33, 0x2, RZ ;  /* 0x00000002210b7819 */ /* 0x001fc600000006ff */
[----:B------:R-:W5:Y:S01]  /*0fe0*/  LDG.E.CONSTANT R33, desc[UR4][R8.64] ;  /* 0x0000000408217981 */ /* 0x000f62000c1e9900 */
[----:B------:R-:W-:Y:S01]  /*0ff0*/  SHF.L.U32 R13, R13, 0x2, RZ ;  /* 0x000000020d0d7819 */ /* 0x000fe200000006ff */
[----:B------:R-:W-:Y:S02]  /*1000*/  IMAD.WIDE R10, R11, 0x4, R24 ;  /* 0x000000040b0a7825 */ /* 0x000fe400078e0218 */
[----:B------:R0:W5:Y:S04]  /*1010*/  LDG.E.CONSTANT R48, desc[UR4][R8.64+0x8] ;  /* 0x0000080408307981 */ /* 0x000168000c1e9900 */
[----:B------:R-:W5:Y:S04]  /*1020*/  LDG.E.CONSTANT R34, desc[UR4][R14.64+0x4] ;  /* 0x000004040e227981 */ /* 0x000f68000c1e9900 */
[----:B------:R-:W5:Y:S01]  /*1030*/  LDG.E.CONSTANT R35, desc[UR4][R14.64+0x8] ;  /* 0x000008040e237981 */ /* 0x000f62000c1e9900 */
[----:B0-----:R-:W-:-:S03]  /*1040*/  SHF.L.U32 R9, R17, 0x2, RZ ;  /* 0x0000000211097819 */ /* 0x001fc600000006ff */
[----:B------:R-:W5:Y:S04]  /*1050*/  LDG.E.CONSTANT R31, desc[UR4][R10.64+0x8] ;  /* 0x000008040a1f7981 */ /* 0x000f68000c1e9900 */
[----:B------:R-:W5:Y:S04]  /*1060*/  LDG.E.CONSTANT R15, desc[UR4][R10.64] ;  /* 0x000000040a0f7981 */ /* 0x000f68000c1e9900 */
[----:B------:R0:W5:Y:S02]  /*1070*/  LDG.E.CONSTANT R14, desc[UR4][R10.64+0x4] ;  /* 0x000004040a0e7981 */ /* 0x000164000c1e9900 */
[----:B0-----:R-:W-:Y:S01]  /*1080*/  IMAD.WIDE R10, R13, 0x4, R24 ;  /* 0x000000040d0a7825 */ /* 0x001fe200078e0218 */
[----:B------:R-:W-:-:S02]  /*1090*/  SHF.L.U32 R13, R29, 0x2, RZ ;  /* 0x000000021d0d7819 */ /* 0x000fc400000006ff */
[----:B------:R-:W-:Y:S01]  /*10a0*/  SHF.L.U32 R29, R7, 0x2, RZ ;  /* 0x00000002071d7819 */ /* 0x000fe200000006ff */
[----:B------:R-:W-:Y:S02]  /*10b0*/  FMUL R7, R41, R16 ;  /* 0x0000001029077220 */ /* 0x000fe40000400000 */
[----:B------:R-:W-:-:S04]  /*10c0*/  IMAD.WIDE R12, R13, 0x4, R24 ;  /* 0x000000040d0c7825 */ /* 0x000fc800078e0218 */
[----:B------:R-:W-:Y:S01]  /*10d0*/  FMUL R16, R37, R16 ;  /* 0x0000001025107220 */ /* 0x000fe20000400000 */
[C---:B---3--:R-:W-:Y:S01]  /*10e0*/  FMUL R8, R44.reuse, R43 ;  /* 0x0000002b2c087220 */ /* 0x048fe20000400000 */
[C---:B----4-:R-:W-:Y:S01]  /*10f0*/  FMUL R17, R44.reuse, R39 ;  /* 0x000000272c117220 */ /* 0x050fe20000400000 */
[----:B--2---:R-:W-:Y:S02]  /*1100*/  FMUL R39, R44, R46 ;  /* 0x0000002e2c277220 */ /* 0x004fe40000400000 */
[----:B------:R-:W2:Y:S01]  /*1110*/  LDG.E.CONSTANT R46, desc[UR4][R10.64+0x4] ;  /* 0x000004040a2e7981 */ /* 0x000ea2000c1e9900 */
[----:B-----5:R-:W-:Y:S01]  /*1120*/  FFMA R51, R47, R51, R8 ;  /* 0x000000332f337223 */ /* 0x020fe20000000008 */
[----:B------:R-:W-:-:S04]  /*1130*/  IMAD.WIDE R8, R9, 0x4, R24 ;  /* 0x0000000409087825 */ /* 0x000fc800078e0218 */
[----:B------:R-:W-:Y:S01]  /*1140*/  FFMA R52, R47, R52, R39 ;  /* 0x000000342f347223 */ /* 0x000fe20000000027 */
[----:B------:R-:W3:Y:S01]  /*1150*/  LDG.E.CONSTANT R43, desc[UR4][R8.64] ;  /* 0x00000004082b7981 */ /* 0x000ee2000c1e9900 */
[----:B------:R-:W-:-:S03]  /*1160*/  IMAD.WIDE R24, R29, 0x4, R24 ;  /* 0x000000041d187825 */ /* 0x000fc600078e0218 */
[----:B------:R-:W4:Y:S01]  /*1170*/  LDG.E.CONSTANT R39, desc[UR4][R8.64+0x4] ;  /* 0x0000040408277981 */ /* 0x000f22000c1e9900 */
[----:B------:R-:W-:-:S03]  /*1180*/  FFMA R17, R47, R50, R17 ;  /* 0x000000322f117223 */ /* 0x000fc60000000011 */
[----:B------:R0:W5:Y:S01]  /*1190*/  LDG.E.CONSTANT R44, desc[UR4][R8.64+0x8] ;  /* 0x00000804082c7981 */ /* 0x000162000c1e9900 */
[----:B------:R-:W-:Y:S01]  /*11a0*/  FFMA R27, R7, R27, R52 ;  /* 0x0000001b071b7223 */ /* 0x000fe20000000034 */
[----:B------:R-:W-:Y:S01]  /*11b0*/  FADD R52, -R28, 1 ;  /* 0x3f8000001c347421 */ /* 0x000fe20000000100 */
[----:B------:R-:W-:Y:S01]  /*11c0*/  FMUL R29, R41, R28 ;  /* 0x0000001c291d7220 */ /* 0x000fe20000400000 */
[----:B------:R-:W2:Y:S01]  /*11d0*/  LDG.E.CONSTANT R47, desc[UR4][R10.64] ;  /* 0x000000040a2f7981 */ /* 0x000ea2000c1e9900 */
[----:B------:R-:W-:-:S03]  /*11e0*/  FFMA R26, R7, R26, R51 ;  /* 0x0000001a071a7223 */ /* 0x000fc60000000033 */
[----:B------:R1:W2:Y:S01]  /*11f0*/  LDG.E.CONSTANT R50, desc[UR4][R10.64+0x8] ;  /* 0x000008040a327981 */ /* 0x0002a2000c1e9900 */
[----:B------:R-:W-:Y:S01]  /*1200*/  FFMA R17, R7, R6, R17 ;  /* 0x0000000607117223 */ /* 0x000fe20000000011 */
[----:B0-----:R-:W-:Y:S02]  /*1210*/  FMUL R9, R41, R52 ;  /* 0x0000003429097220 */ /* 0x001fe40000400000 */
[----:B------:R-:W2:Y:S04]  /*1220*/  LDG.E.CONSTANT R7, desc[UR4][R12.64] ;  /* 0x000000040c077981 */ /* 0x000ea8000c1e9900 */
[----:B------:R-:W2:Y:S01]  /*1230*/  LDG.E.CONSTANT R8, desc[UR4][R12.64+0x8] ;  /* 0x000008040c087981 */ /* 0x000ea2000c1e9900 */
[----:B-1----:R-:W-:Y:S01]  /*1240*/  FMUL R10, R37, R28 ;  /* 0x0000001c250a7220 */ /* 0x002fe20000400000 */
[----:B------:R-:W-:-:S02]  /*1250*/  FADD R28, -R32, 1 ;  /* 0x3f800000201c7421 */ /* 0x000fc40000000100 */
[----:B------:R0:W2:Y:S01]  /*1260*/  LDG.E.CONSTANT R6, desc[UR4][R12.64+0x4] ;  /* 0x000004040c067981 */ /* 0x0000a2000c1e9900 */
[----:B------:R-:W-:Y:S01]  /*1270*/  FMUL R11, R41, R32 ;  /* 0x00000020290b7220 */ /* 0x000fe20000400000 */
[----:B------:R-:W-:Y:S01]  /*1280*/  FMUL R52, R37, R52 ;  /* 0x0000003425347220 */ /* 0x000fe20000400000 */
[----:B------:R-:W-:Y:S01]  /*1290*/  FMUL R41, R41, R28 ;  /* 0x0000001c29297220 */ /* 0x000fe20000400000 */
[C---:B------:R-:W-:Y:S01]  /*12a0*/  FMUL R32, R37.reuse, R32 ;  /* 0x0000002025207220 */ /* 0x040fe20000400000 */
[----:B------:R-:W-:Y:S01]  /*12b0*/  FMUL R28, R37, R28 ;  /* 0x0000001c251c7220 */ /* 0x000fe20000400000 */
[----:B------:R-:W2:Y:S04]  /*12c0*/  LDG.E.CONSTANT R51, desc[UR4][R24.64+0x8] ;  /* 0x0000080418337981 */ /* 0x000ea8000c1e9900 */
[----:B------:R-:W2:Y:S04]  /*12d0*/  LDG.E.CONSTANT R37, desc[UR4][R24.64] ;  /* 0x0000000418257981 */ /* 0x000ea8000c1e9900 */
[----:B------:R-:W2:Y:S01]  /*12e0*/  LDG.E.CONSTANT R13, desc[UR4][R24.64+0x4] ;  /* 0x00000404180d7981 */ /* 0x000ea2000c1e9900 */
[----:B------:R-:W-:Y:S01]  /*12f0*/  FFMA R38, R38, 4, R21 ;  /* 0x4080000026267823 */ /* 0x000fe20000000015 */
[----:B------:R-:W-:Y:S01]  /*1300*/  FFMA R23, R40, 4, R23 ;  /* 0x4080000028177823 */ /* 0x000fe20000000017 */
[----:B------:R-:W-:Y:S01]  /*1310*/  FFMA R22, R49, 4, R22 ;  /* 0x4080000031167823 */ /* 0x000fe20000000016 */
[----:B------:R-:W-:Y:S01]  /*1320*/  FFMA R5, R16, R5, R26 ;  /* 0x0000000510057223 */ /* 0x000fe2000000001a */
[----:B0-----:R-:W-:-:S03]  /*1330*/  FMUL R12, R52, R19 ;  /* 0x00000013340c7220 */ /* 0x001fc60000400000 */
[----:B------:R-:W-:Y:S01]  /*1340*/  FFMA R5, R5, 6, R38 ;  /* 0x40c0000005057823 */ /* 0x000fe20000000026 */
[----:B------:R-:W-:Y:S01]  /*1350*/  FFMA R12, R9, R30, R12 ;  /* 0x0000001e090c7223 */ /* 0x000fe2000000000c */
[C---:B------:R-:W-:Y:S01]  /*1360*/  FMUL R20, R52.reuse, R20 ;  /* 0x0000001434147220 */ /* 0x040fe20000400000 */
[----:B------:R-:W-:Y:S02]  /*1370*/  FMUL R52, R52, R45 ;  /* 0x0000002d34347220 */ /* 0x000fe40000400000 */
[----:B------:R-:W-:Y:S01]  /*1380*/  FFMA R33, R29, R33, R12 ;  /* 0x000000211d217223 */ /* 0x000fe2000000000c */
[C---:B------:R-:W-:Y:S01]  /*1390*/  FFMA R18, R16.reuse, R18, R17 ;  /* 0x0000001210127223 */ /* 0x040fe20000000011 */
[----:B------:R-:W-:Y:S01]  /*13a0*/  FFMA R27, R16, R42, R27 ;  /* 0x0000002a101b7223 */ /* 0x000fe2000000001b */
[C---:B------:R-:W-:Y:S01]  /*13b0*/  FFMA R20, R9.reuse, R34, R20 ;  /* 0x0000002209147223 */ /* 0x040fe20000000014 */
[----:B------:R-:W-:Y:S01]  /*13c0*/  FFMA R35, R9, R35, R52 ;  /* 0x0000002309237223 */ /* 0x000fe20000000034 */
[----:B------:R-:W-:-:S04]  /*13d0*/  FFMA R12, R10, R15, R33 ;  /* 0x0000000f0a0c7223 */ /* 0x000fc80000000021 */
[----:B------:R-:W-:Y:S01]  /*13e0*/  FFMA R16, R12, 4, R5 ;  /* 0x408000000c107823 */ /* 0x000fe20000000005 */
[C---:B------:R-:W-:Y:S01]  /*13f0*/  FFMA R9, R29.reuse, R36, R20 ;  /* 0x000000241d097223 */ /* 0x040fe20000000014 */
[----:B------:R-:W-:Y:S01]  /*1400*/  FFMA R35, R29, R48, R35 ;  /* 0x000000301d237223 */ /* 0x000fe20000000023 */
[----:B------:R-:W-:Y:S01]  /*1410*/  FFMA R23, R18, 6, R23 ;  /* 0x40c0000012177823 */ /* 0x000fe20000000017 */
[----:B------:R-:W-:Y:S01]  /*1420*/  FFMA R22, R27, 6, R22 ;  /* 0x40c000001b167823 */ /* 0x000fe20000000016 */
[C---:B------:R-:W-:Y:S01]  /*1430*/  FFMA R14, R10.reuse, R14, R9 ;  /* 0x0000000e0a0e7223 */ /* 0x040fe20000000009 */
[----:B------:R-:W-:-:S03]  /*1440*/  FFMA R31, R10, R31, R35 ;  /* 0x0000001f0a1f7223 */ /* 0x000fc60000000023 */
[----:B------:R-:W-:Y:S01]  /*1450*/  FFMA R23, R14, 4, R23 ;  /* 0x408000000e177823 */ /* 0x000fe20000000017 */
[----:B------:R-:W-:Y:S01]  /*1460*/  FFMA R31, R31, 4, R22 ;  /* 0x408000001f1f7823 */ /* 0x000fe20000000016 */
[C---:B---3--:R-:W-:Y:S01]  /*1470*/  FMUL R12, R28.reuse, R43 ;  /* 0x0000002b1c0c7220 */ /* 0x048fe20000400000 */
[C---:B----4-:R-:W-:Y:S01]  /*1480*/  FMUL R39, R28.reuse, R39 ;  /* 0x000000271c277220 */ /* 0x050fe20000400000 */
[----:B-----5:R-:W-:-:S03]  /*1490*/  FMUL R5, R28, R44 ;  /* 0x0000002c1c057220 */ /* 0x020fc60000400000 */
[C---:B--2---:R-:W-:Y:S01]  /*14a0*/  FFMA R39, R41.reuse, R46, R39 ;  /* 0x0000002e29277223 */ /* 0x044fe20000000027 */
[C---:B------:R-:W-:Y:S01]  /*14b0*/  FFMA R12, R41.reuse, R47, R12 ;  /* 0x0000002f290c7223 */ /* 0x040fe2000000000c */
[----:B------:R-:W-:-:S03]  /*14c0*/  FFMA R5, R41, R50, R5 ;  /* 0x0000003229057223 */ /* 0x000fc60000000005 */
[C---:B------:R-:W-:Y:S01]  /*14d0*/  FFMA R7, R11.reuse, R7, R12 ;  /* 0x000000070b077223 */ /* 0x040fe2000000000c */
[C---:B------:R-:W-:Y:S01]  /*14e0*/  FFMA R8, R11.reuse, R8, R5 ;  /* 0x000000080b087223 */ /* 0x040fe20000000005 */
[----:B------:R-:W-:-:S03]  /*14f0*/  FFMA R6, R11, R6, R39 ;  /* 0x000000060b067223 */ /* 0x000fc60000000027 */
[C---:B------:R-:W-:Y:S01]  /*1500*/  FFMA R8, R32.reuse, R51, R8 ;  /* 0x0000003320087223 */ /* 0x040fe20000000008 */
[C---:B------:R-:W-:Y:S01]  /*1510*/  FFMA R7, R32.reuse, R37, R7 ;  /* 0x0000002520077223 */ /* 0x040fe20000000007 */
[----:B------:R-:W-:-:S03]  /*1520*/  FFMA R6, R32, R13, R6 ;  /* 0x0000000d20067223 */ /* 0x000fc60000000006 */
[----:B------:R-:W-:Y:S01]  /*1530*/  FADD R7, R7, R16 ;  /* 0x0000001007077221 */ /* 0x000fe20000000000 */
[----:B------:R-:W-:Y:S01]  /*1540*/  FADD R8, R8, R31 ;  /* 0x0000001f08087221 */ /* 0x000fe20000000000 */
[----:B------:R-:W-:Y:S02]  /*1550*/  FADD R23, R6, R23 ;  /* 0x0000001706177221 */ /* 0x000fe40000000000 */
[----:B------:R-:W-:Y:S01]  /*1560*/  FMUL R6, R7, 0.0625 ;  /* 0x3d80000007067820 */ /* 0x000fe20000400000 */
[----:B------:R-:W-:Y:S01]  /*1570*/  FMUL R8, R8, 0.0625 ;  /* 0x3d80000008087820 */ /* 0x000fe20000400000 */
[----:B------:R-:W-:Y:S01]  /*1580*/  FMUL R7, R23, 0.0625 ;  /* 0x3d80000017077820 */ /* 0x000fe20000400000 */
[----:B------:R-:W-:Y:S06]  /*1590*/  BRA `(.L_x_33) ;  /* 0x0000001c00507947 */ /* 0x000fec0003800000 */
.L_x_36:
[----:B--2---:R-:W-:-:S04]  /*15a0*/  I2FP.F32.S32 R39, R39 ;  /* 0x0000002700277245 */ /* 0x004fc80000201400 */
[----:B------:R-:W-:-:S04]  /*15b0*/  IADD3 R5, PT, PT, R39, 0x1800000, RZ ;  /* 0x0180000027057810 */ /* 0x000fc80007ffe0ff */
[----:B------:R-:W-:-:S04]  /*15c0*/  LOP3.LUT R5, R5, 0x7f800000, RZ, 0xc0, !PT ;  /* 0x7f80000005057812 */ /* 0x000fc800078ec0ff */
[----:B------:R-:W-:-:S13]  /*15d0*/  ISETP.GT.U32.AND P0, PT, R5, 0x1ffffff, PT ;  /* 0x01ffffff0500780c */ /* 0x000fda0003f04070 */
[----:B------:R-:W-:Y:S05]  /*15e0*/  @P0 BRA `(.L_x_37) ;  /* 0x0000000000100947 */ /* 0x000fea0003800000 */
[----:B------:R-:W-:-:S07]  /*15f0*/  MOV R10, 0x1610 ;  /* 0x00001610000a7802 */ /* 0x000fce0000000f00 */
[----:B------:R-:W-:Y:S05]  /*1600*/  CALL.REL.NOINC `($__internal_2_$__cuda_sm20_rcp_rn_f32_slowpath) ;  /* 0x00000028009c7944 */ /* 0x000fea0003c00000 */
[----:B------:R-:W-:Y:S01]  /*1610*/  MOV R23, R5 ;  /* 0x0000000500177202 */ /* 0x000fe20000000f00 */
[----:B------:R-:W-:Y:S06]  /*1620*/  BRA `(.L_x_38) ;  /* 0x0000000000107947 */ /* 0x000fec0003800000 */
.L_x_37:
[----:B------:R-:W0:Y:S02]  /*1630*/  MUFU.RCP R6, R39 ;  /* 0x0000002700067308 */ /* 0x000e240000001000 */
[----:B0-----:R-:W-:-:S04]  /*1640*/  FFMA R5, R39, R6, -1 ;  /* 0xbf80000027057423 */ /* 0x001fc80000000006 */
[----:B------:R-:W-:-:S04]  /*1650*/  FADD.FTZ R5, -R5, -RZ ;  /* 0x800000ff05057221 */ /* 0x000fc80000010100 */
[----:B------:R-:W-:-:S07]  /*1660*/  FFMA R23, R6, R5, R6 ;  /* 0x0000000506177223 */ /* 0x000fce0000000006 */
.L_x_38:
[----:B------:R-:W0:Y:S01]  /*1670*/  LDC R17, c[0x0][0x3a4] ;  /* 0x0000e900ff117b82 */ /* 0x000e220000000800 */
[----:B------:R-:W-:Y:S01]  /*1680*/  FFMA.SAT R6, R45, -R23, R2 ;  /* 0x800000172d067223 */ /* 0x000fe20000002002 */
[--C-:B------:R-:W-:Y:S01]  /*1690*/  FADD.SAT R5, RZ, R4.reuse ;  /* 0x00000004ff057221 */ /* 0x100fe20000002000 */
[----:B------:R-:W-:Y:S02]  /*16a0*/  FADD.SAT R35, RZ, R4 ;  /* 0x00000004ff237221 */ /* 0x000fe40000002000 */
[----:B------:R-:W-:Y:S01]  /*16b0*/  FFMA R33, R39, R6, -0.5 ;  /* 0xbf00000027217423 */ /* 0x000fe20000000006 */
[C---:B------:R-:W-:Y:S01]  /*16c0*/  FFMA R36, R40.reuse, R5, -0.5 ;  /* 0xbf00000028247423 */ /* 0x040fe20000000005 */
[----:B------:R-:W-:Y:S01]  /*16d0*/  FFMA R11, R40, R35, -0.5 ;  /* 0xbf000000280b7423 */ /* 0x000fe20000000023 */
[----:B------:R-:W1:Y:S01]  /*16e0*/  LDC.64 R24, c[0x0][0x3a8] ;  /* 0x0000ea00ff187b82 */ /* 0x000e620000000a00 */
[----:B------:R-:W2:Y:S07]  /*16f0*/  F2I.FLOOR.NTZ R20, R33 ;  /* 0x0000002100147305 */ /* 0x000eae0000207100 */
[----:B------:R-:W3:Y:S01]  /*1700*/  LDC.64 R26, c[0x0][0x388] ;  /* 0x0000e200ff1a7b82 */ /* 0x000ee20000000a00 */
[----:B------:R-:W4:Y:S01]  /*1710*/  F2I.FLOOR.NTZ R47, R36 ;  /* 0x00000024002f7305 */ /* 0x000f220000207100 */
[----:B0-----:R-:W-:-:S04]  /*1720*/  IADD3 R17, PT, PT, R17, -0x1, RZ ;  /* 0xffffffff11117810 */ /* 0x001fc80007ffe0ff */
[C---:B--2---:R-:W-:Y:S02]  /*1730*/  VIADDMNMX.RELU R30, R20.reuse, 0x1, R17, PT ;  /* 0x00000001141e7846 */ /* 0x044fe40003801111 */
[----:B------:R-:W-:Y:S02]  /*1740*/  VIMNMX.RELU R41, PT, PT, R20, R17, PT ;  /* 0x0000001114297248 */ /* 0x000fe40003fe1100 */
[----:B-1----:R-:W-:-:S04]  /*1750*/  IADD3 R34, PT, PT, R24, -0x1, RZ ;  /* 0xffffffff18227810 */ /* 0x002fc80007ffe0ff */
[----:B----4-:R-:W-:-:S05]  /*1760*/  VIMNMX.RELU R6, PT, PT, R47, R34, PT ;  /* 0x000000222f067248 */ /* 0x010fca0003fe1100 */
[----:B------:R-:W-:-:S05]  /*1770*/  IMAD R5, R6, R25, R30 ;  /* 0x0000001906057224 */ /* 0x000fca00078e021e */
[----:B------:R-:W-:-:S05]  /*1780*/  SHF.L.U32 R5, R5, 0x2, RZ ;  /* 0x0000000205057819 */ /* 0x000fca00000006ff */
[----:B---3--:R-:W-:Y:S01]  /*1790*/  IMAD.WIDE R8, R5, 0x4, R26 ;  /* 0x0000000405087825 */ /* 0x008fe200078e021a */
[----:B------:R-:W-:-:S03]  /*17a0*/  VIADDMNMX.RELU R32, R47, 0x1, R34, PT ;  /* 0x000000012f207846 */ /* 0x000fc60003801122 */
[-CC-:B------:R-:W-:Y:S01]  /*17b0*/  IMAD R5, R6, R25.reuse, R41.reuse ;  /* 0x0000001906057224 */ /* 0x180fe200078e0229 */
[----:B------:R-:W2:Y:S01]  /*17c0*/  LDG.E.CONSTANT R43, desc[UR4][R8.64+0x8] ;  /* 0x00000804082b7981 */ /* 0x000ea2000c1e9900 */
[----:B------:R-:W-:Y:S01]  /*17d0*/  FADD.SAT R6, RZ, R2 ;  /* 0x00000002ff067221 */ /* 0x000fe20000002000 */
[----:B------:R-:W-:Y:S02]  /*17e0*/  IMAD R10, R32, R25, R41 ;  /* 0x00000019200a7224 */ /* 0x000fe400078e0229 */
[----:B------:R-:W-:Y:S01]  /*17f0*/  SHF.L.U32 R5, R5, 0x2, RZ ;  /* 0x0000000205057819 */ /* 0x000fe200000006ff */
[----:B------:R-:W3:Y:S01]  /*1800*/  LDG.E.CONSTANT R28, desc[UR4][R8.64] ;  /* 0x00000004081c7981 */ /* 0x000ee2000c1e9900 */
[----:B------:R-:W-:-:S03]  /*1810*/  FFMA R37, R6, R39, -0.5 ;  /* 0xbf00000006257423 */ /* 0x000fc60000000027 */
[----:B------:R0:W4:Y:S01]  /*1820*/  LDG.E.CONSTANT R38, desc[UR4][R8.64+0x4] ;  /* 0x0000040408267981 */ /* 0x000122000c1e9900 */
[----:B------:R-:W-:Y:S01]  /*1830*/  IMAD.WIDE R6, R5, 0x4, R26 ;  /* 0x0000000405067825 */ /* 0x000fe200078e021a */
[----:B------:R1:W5:Y:S01]  /*1840*/  F2I.FLOOR.NTZ R13, R11 ;  /* 0x0000000b000d7305 */ /* 0x0003620000207100 */
[----:B------:R-:W-:-:S03]  /*1850*/  SHF.L.U32 R5, R10, 0x2, RZ ;  /* 0x000000020a057819 */ /* 0x000fc600000006ff */
[----:B------:R-:W4:Y:S04]  /*1860*/  LDG.E.CONSTANT R19, desc[UR4][R6.64] ;  /* 0x0000000406137981 */ /* 0x000f28000c1e9900 */
[----:B------:R-:W5:Y:S01]  /*1870*/  F2I.FLOOR.NTZ R16, R37 ;  /* 0x0000002500107305 */ /* 0x000f620000207100 */
[----:B0-----:R-:W-:Y:S01]  /*1880*/  IMAD.WIDE R8, R5, 0x4, R26 ;  /* 0x0000000405087825 */ /* 0x001fe200078e021a */
[----:B------:R-:W4:Y:S03]  /*1890*/  LDG.E.CONSTANT R22, desc[UR4][R6.64+0x4] ;  /* 0x0000040406167981 */ /* 0x000f26000c1e9900 */
[----:B------:R-:W-:Y:S01]  /*18a0*/  IMAD R5, R32, R25, R30 ;  /* 0x0000001920057224 */ /* 0x000fe200078e021e */
[----:B------:R-:W4:Y:S04]  /*18b0*/  LDG.E.CONSTANT R24, desc[UR4][R6.64+0x8] ;  /* 0x0000080406187981 */ /* 0x000f28000c1e9900 */
[----:B------:R-:W4:Y:S01]  /*18c0*/  LDG.E.CONSTANT R10, desc[UR4][R8.64] ;  /* 0x00000004080a7981 */ /* 0x000f22000c1e9900 */
[----:B------:R-:W-:-:S03]  /*18d0*/  SHF.L.U32 R5, R5, 0x2, RZ ;  /* 0x0000000205057819 */ /* 0x000fc600000006ff */
[----:B-1----:R-:W4:Y:S04]  /*18e0*/  LDG.E.CONSTANT R11, desc[UR4][R8.64+0x4] ;  /* 0x00000404080b7981 */ /* 0x002f28000c1e9900 */
[----:B------:R0:W4:Y:S01]  /*18f0*/  LDG.E.CONSTANT R18, desc[UR4][R8.64+0x8] ;  /* 0x0000080408127981 */ /* 0x000122000c1e9900 */
[----:B-----5:R-:W-:Y:S01]  /*1900*/  VIMNMX.RELU R21, PT, PT, R13, R34, PT ;  /* 0x000000220d157248 */ /* 0x020fe20003fe1100 */
[----:B------:R-:W-:Y:S01]  /*1910*/  IMAD.WIDE R12, R5, 0x4, R26 ;  /* 0x00000004050c7825 */ /* 0x000fe200078e021a */
[----:B------:R-:W-:-:S04]  /*1920*/  VIADDMNMX.RELU R44, R16, 0x1, R17, PT ;  /* 0x00000001102c7846 */ /* 0x000fc80003801111 */
[----:B------:R-:W5:Y:S01]  /*1930*/  LDG.E.CONSTANT R5, desc[UR4][R12.64] ;  /* 0x000000040c057981 */ /* 0x000f62000c1e9900 */
[----:B------:R-:W-:-:S03]  /*1940*/  IMAD R14, R21, R25, R44 ;  /* 0x00000019150e7224 */ /* 0x000fc600078e022c */
[----:B------:R-:W5:Y:S01]  /*1950*/  LDG.E.CONSTANT R6, desc[UR4][R12.64+0x4] ;  /* 0x000004040c067981 */ /* 0x000f62000c1e9900 */
[----:B------:R-:W-:Y:S02]  /*1960*/  VIMNMX.RELU R48, PT, PT, R16, R17, PT ;  /* 0x0000001110307248 */ /* 0x000fe40003fe1100 */
[----:B------:R-:W-:Y:S01]  /*1970*/  SHF.L.U32 R15, R14, 0x2, RZ ;  /* 0x000000020e0f7819 */ /* 0x000fe200000006ff */
[----:B------:R1:W5:Y:S02]  /*1980*/  LDG.E.CONSTANT R7, desc[UR4][R12.64+0x8] ;  /* 0x000008040c077981 */ /* 0x000364000c1e9900 */
[----:B0-----:R-:W-:Y:S02]  /*1990*/  IMAD R8, R21, R25, R48 ;  /* 0x0000001915087224 */ /* 0x001fe400078e0230 */
[----:B------:R-:W-:-:S03]  /*19a0*/  IMAD.WIDE R14, R15, 0x4, R26 ;  /* 0x000000040f0e7825 */ /* 0x000fc600078e021a */
[----:B------:R-:W-:Y:S02]  /*19b0*/  SHF.L.U32 R9, R8, 0x2, RZ ;  /* 0x0000000208097819 */ /* 0x000fe400000006ff */
[----:B------:R-:W5:Y:S03]  /*19c0*/  LDG.E.CONSTANT R21, desc[UR4][R14.64] ;  /* 0x000000040e157981 */ /* 0x000f66000c1e9900 */
[----:B------:R-:W-:Y:S01]  /*19d0*/  IMAD.WIDE R8, R9, 0x4, R26 ;  /* 0x0000000409087825 */ /* 0x000fe200078e021a */
[----:B------:R-:W5:Y:S04]  /*19e0*/  LDG.E.CONSTANT R51, desc[UR4][R14.64+0x4] ;  /* 0x000004040e337981 */ /* 0x000f68000c1e9900 */
[----:B------:R0:W5:Y:S04]  /*19f0*/  LDG.E.CONSTANT R53, desc[UR4][R14.64+0x8] ;  /* 0x000008040e357981 */ /* 0x000168000c1e9900 */
[----:B------:R-:W5:Y:S04]  /*1a00*/  LDG.E.CONSTANT R31, desc[UR4][R8.64] ;  /* 0x00000004081f7981 */ /* 0x000f68000c1e9900 */
[----:B------:R-:W5:Y:S01]  /*1a10*/  LDG.E.CONSTANT R42, desc[UR4][R8.64+0x4] ;  /* 0x00000404082a7981 */ /* 0x000f62000c1e9900 */
[----:B-1----:R-:W-:-:S03]  /*1a20*/  IMAD R12, R32, R25, R48 ;  /* 0x00000019200c7224 */ /* 0x002fc600078e0230 */
[----:B------:R2:W5:Y:S02]  /*1a30*/  LDG.E.CONSTANT R50, desc[UR4][R8.64+0x8] ;  /* 0x0000080408327981 */ /* 0x000564000c1e9900 */
[----:B------:R-:W-:-:S05]  /*1a40*/  SHF.L.U32 R13, R12, 0x2, RZ ;  /* 0x000000020c0d7819 */ /* 0x000fca00000006ff */
[----:B------:R-:W-:-:S05]  /*1a50*/  IMAD.WIDE R12, R13, 0x4, R26 ;  /* 0x000000040d0c7825 */ /* 0x000fca00078e021a */
[----:B------:R-:W5:Y:S01]  /*1a60*/  LDG.E.CONSTANT R46, desc[UR4][R12.64] ;  /* 0x000000040c2e7981 */ /* 0x000f62000c1e9900 */
[----:B------:R-:W-:Y:S02]  /*1a70*/  I2FP.F32.S32 R47, R47 ;  /* 0x0000002f002f7245 */ /* 0x000fe40000201400 */
[----:B------:R-:W-:Y:S01]  /*1a80*/  I2FP.F32.S32 R20, R20 ;  /* 0x0000001400147245 */ /* 0x000fe20000201400 */
[----:B------:R-:W5:Y:S02]  /*1a90*/  LDG.E.CONSTANT R52, desc[UR4][R12.64+0x4] ;  /* 0x000004040c347981 */ /* 0x000f64000c1e9900 */
[----:B------:R-:W-:Y:S01]  /*1aa0*/  FADD R36, R36, -R47 ;  /* 0x8000002f24247221 */ /* 0x000fe20000000000 */
[----:B------:R-:W-:Y:S01]  /*1ab0*/  FFMA.SAT R47, R45, -R29, R4 ;  /* 0x8000001d2d2f7223 */ /* 0x000fe20000002004 */
[----:B------:R-:W-:Y:S02]  /*1ac0*/  FADD R33, R33, -R20 ;  /* 0x8000001421217221 */ /* 0x000fe40000000000 */
[----:B------:R-:W-:Y:S01]  /*1ad0*/  FADD R49, -R36, 1 ;  /* 0x3f80000024317421 */ /* 0x000fe20000000100 */
[----:B------:R-:W-:-:S03]  /*1ae0*/  FFMA R20, R40, R47, -0.5 ;  /* 0xbf00000028147423 */ /* 0x000fc6000000002f */
[----:B0-----:R-:W-:Y:S01]  /*1af0*/  FMUL R15, R49, R33 ;  /* 0x00000021310f7220 */ /* 0x001fe20000400000 */
[----:B------:R-:W-:-:S05]  /*1b00*/  I2FP.F32.S32 R16, R16 ;  /* 0x0000001000107245 */ /* 0x000fca0000201400 */
[----:B------:R-:W-:Y:S01]  /*1b10*/  FADD R37, R37, -R16 ;  /* 0x8000001025257221 */ /* 0x000fe20000000000 */
[C---:B--2---:R-:W-:Y:S02]  /*1b20*/  FMUL R8, R15.reuse, R43 ;  /* 0x0000002b0f087220 */ /* 0x044fe40000400000 */
[----:B------:R-:W0:Y:S01]  /*1b30*/  F2I.FLOOR.NTZ R43, R20 ;  /* 0x00000014002b7305 */ /* 0x000e220000207100 */
[C---:B---3--:R-:W-:Y:S01]  /*1b40*/  FMUL R28, R15.reuse, R28 ;  /* 0x0000001c0f1c7220 */ /* 0x048fe20000400000 */
[----:B----4-:R-:W-:Y:S01]  /*1b50*/  FMUL R9, R15, R38 ;  /* 0x000000260f097220 */ /* 0x010fe20000400000 */
[----:B------:R-:W-:-:S04]  /*1b60*/  FADD R15, -R33, 1 ;  /* 0x3f800000210f7421 */ /* 0x000fc80000000100 */
[-C--:B------:R-:W-:Y:S01]  /*1b70*/  FMUL R47, R49, R15.reuse ;  /* 0x0000000f312f7220 */ /* 0x080fe20000400000 */
[----:B------:R-:W-:Y:S01]  /*1b80*/  FMUL R14, R36, R15 ;  /* 0x0000000f240e7220 */ /* 0x000fe20000400000 */
[----:B0-----:R-:W-:Y:S02]  /*1b90*/  VIMNMX.RELU R16, PT, PT, R43, R34, PT ;  /* 0x000000222b107248 */ /* 0x001fe40003fe1100 */
[C---:B------:R-:W-:Y:S02]  /*1ba0*/  FFMA R19, R47.reuse, R19, R28 ;  /* 0x000000132f137223 */ /* 0x040fe4000000001c */
[----:B------:R0:W2:Y:S01]  /*1bb0*/  LDG.E.CONSTANT R28, desc[UR4][R12.64+0x8] ;  /* 0x000008040c1c7981 */ /* 0x0000a2000c1e9900 */
[C---:B------:R-:W-:Y:S01]  /*1bc0*/  FFMA R22, R47.reuse, R22, R9 ;  /* 0x000000162f167223 */ /* 0x040fe20000000009 */
[----:B------:R-:W-:Y:S01]  /*1bd0*/  FFMA R47, R47, R24, R8 ;  /* 0x000000182f2f7223 */ /* 0x000fe20000000008 */
[C---:B------:R-:W-:Y:S02]  /*1be0*/  FFMA R8, R14.reuse, R10, R19 ;  /* 0x0000000a0e087223 */ /* 0x040fe40000000013 */
[C---:B------:R-:W-:Y:S01]  /*1bf0*/  FFMA R9, R14.reuse, R11, R22 ;  /* 0x0000000b0e097223 */ /* 0x040fe20000000016 */
[----:B------:R-:W-:Y:S01]  /*1c00*/  FFMA R18, R14, R18, R47 ;  /* 0x000000120e127223 */ /* 0x000fe2000000002f */
[----:B------:R-:W-:-:S02]  /*1c10*/  IMAD R14, R16, R25, R30 ;  /* 0x00000019100e7224 */ /* 0x000fc400078e021e */
[----:B------:R-:W-:Y:S02]  /*1c20*/  IMAD R10, R16, R25, R41 ;  /* 0x00000019100a7224 */ /* 0x000fe400078e0229 */
[----:B------:R-:W-:Y:S01]  /*1c30*/  FMUL R47, R36, R33 ;  /* 0x00000021242f7220 */ /* 0x000fe20000400000 */
[----:B------:R-:W-:Y:S02]  /*1c40*/  SHF.L.U32 R19, R14, 0x2, RZ ;  /* 0x000000020e137819 */ /* 0x000fe400000006ff */
[----:B------:R-:W-:Y:S01]  /*1c50*/  SHF.L.U32 R11, R10, 0x2, RZ ;  /* 0x000000020a0b7819 */ /* 0x000fe200000006ff */
[C---:B-----5:R-:W-:Y:S01]  /*1c60*/  FFMA R5, R47.reuse, R5, R8 ;  /* 0x000000052f057223 */ /* 0x060fe20000000008 */
[----:B------:R-:W-:Y:S01]  /*1c70*/  FFMA R6, R47, R6, R9 ;  /* 0x000000062f067223 */ /* 0x000fe20000000009 */
[----:B------:R-:W-:Y:S01]  /*1c80*/  IMAD.WIDE R8, R19, 0x4, R26 ;  /* 0x0000000413087825 */ /* 0x000fe200078e021a */
[----:B------:R-:W-:-:S03]  /*1c90*/  VIADDMNMX.RELU R22, R43, 0x1, R34, PT ;  /* 0x000000012b167846 */ /* 0x000fc60003801122 */
[----:B------:R-:W-:Y:S01]  /*1ca0*/  IMAD.WIDE R10, R11, 0x4, R26 ;  /* 0x000000040b0a7825 */ /* 0x000fe200078e021a */
[----:B------:R-:W3:Y:S03]  /*1cb0*/  LDG.E.CONSTANT R19, desc[UR4][R8.64] ;  /* 0x0000000408137981 */ /* 0x000ee6000c1e9900 */
[----:B------:R-:W-:Y:S01]  /*1cc0*/  FFMA R7, R47, R7, R18 ;  /* 0x000000072f077223 */ /* 0x000fe20000000012 */
[----:B------:R-:W4:Y:S01]  /*1cd0*/  LDG.E.CONSTANT R14, desc[UR4][R10.64] ;  /* 0x000000040a0e7981 */ /* 0x000f22000c1e9900 */
[----:B0-----:R-:W-:-:S03]  /*1ce0*/  FMUL R12, R37, R49 ;  /* 0x00000031250c7220 */ /* 0x001fc60000400000 */
[----:B------:R-:W5:Y:S04]  /*1cf0*/  LDG.E.CONSTANT R18, desc[UR4][R10.64+0x4] ;  /* 0x000004040a127981 */ /* 0x000f68000c1e9900 */
[----:B------:R0:W5:Y:S04]  /*1d00*/  LDG.E.CONSTANT R24, desc[UR4][R10.64+0x8] ;  /* 0x000008040a187981 */ /* 0x000168000c1e9900 */
[----:B------:R-:W4:Y:S04]  /*1d10*/  LDG.E.CONSTANT R38, desc[UR4][R8.64+0x4] ;  /* 0x0000040408267981 */ /* 0x000f28000c1e9900 */
[----:B------:R1:W5:Y:S01]  /*1d20*/  LDG.E.CONSTANT R47, desc[UR4][R8.64+0x8] ;  /* 0x00000804082f7981 */ /* 0x000362000c1e9900 */
[----:B0-----:R-:W-:-:S02]  /*1d30*/  IMAD R10, R22, R25, R41 ;  /* 0x00000019160a7224 */ /* 0x001fc400078e0229 */
[----:B------:R-:W-:Y:S01]  /*1d40*/  FMUL R13, R12, R21 ;  /* 0x000000150c0d7220 */ /* 0x000fe20000400000 */
[----:B------:R-:W-:Y:S02]  /*1d50*/  FADD R21, -R37, 1 ;  /* 0x3f80000025157421 */ /* 0x000fe40000000100 */
[----:B------:R-:W-:Y:S01]  /*1d60*/  SHF.L.U32 R11, R10, 0x2, RZ ;  /* 0x000000020a0b7819 */ /* 0x000fe200000006ff */
[C---:B------:R-:W-:Y:S01]  /*1d70*/  FMUL R51, R12.reuse, R51 ;  /* 0x000000330c337220 */ /* 0x040fe20000400000 */
[----:B------:R-:W-:Y:S01]  /*1d80*/  FMUL R53, R12, R53 ;  /* 0x000000350c357220 */ /* 0x000fe20000400000 */
[----:B------:R-:W-:Y:S02]  /*1d90*/  FMUL R12, R21, R49 ;  /* 0x00000031150c7220 */ /* 0x000fe40000400000 */
[----:B------:R-:W-:-:S04]  /*1da0*/  IMAD.WIDE R10, R11, 0x4, R26 ;  /* 0x000000040b0a7825 */ /* 0x000fc800078e021a */
[C---:B-1----:R-:W-:Y:S01]  /*1db0*/  FFMA R9, R12.reuse, R31, R13 ;  /* 0x0000001f0c097223 */ /* 0x042fe2000000000d */
[----:B------:R-:W5:Y:S04]  /*1dc0*/  LDG.E.CONSTANT R49, desc[UR4][R10.64] ;  /* 0x000000040a317981 */ /* 0x000f68000c1e9900 */
[----:B------:R-:W5:Y:S01]  /*1dd0*/  LDG.E.CONSTANT R31, desc[UR4][R10.64+0x4] ;  /* 0x000004040a1f7981 */ /* 0x000f62000c1e9900 */
[----:B------:R-:W-:-:S03]  /*1de0*/  FFMA R51, R12, R42, R51 ;  /* 0x0000002a0c337223 */ /* 0x000fc60000000033 */
[----:B------:R0:W5:Y:S01]  /*1df0*/  LDG.E.CONSTANT R42, desc[UR4][R10.64+0x8] ;  /* 0x000008040a2a7981 */ /* 0x000162000c1e9900 */
[----:B------:R-:W-:Y:S02]  /*1e00*/  IMAD R8, R22, R25, R30 ;  /* 0x0000001916087224 */ /* 0x000fe400078e021e */
[----:B------:R-:W-:-:S03]  /*1e10*/  FFMA R53, R12, R50, R53 ;  /* 0x000000320c357223 */ /* 0x000fc60000000035 */
[----:B------:R-:W-:Y:S01]  /*1e20*/  SHF.L.U32 R13, R8, 0x2, RZ ;  /* 0x00000002080d7819 */ /* 0x000fe200000006ff */
[----:B------:R-:W-:-:S04]  /*1e30*/  FMUL R8, R21, R36 ;  /* 0x0000002415087220 */ /* 0x000fc80000400000 */
[----:B------:R-:W-:-:S04]  /*1e40*/  IMAD.WIDE R12, R13, 0x4, R26 ;  /* 0x000000040d0c7825 */ /* 0x000fc800078e021a */
[C---:B------:R-:W-:Y:S02]  /*1e50*/  FFMA R46, R8.reuse, R46, R9 ;  /* 0x0000002e082e7223 */ /* 0x040fe40000000009 */
[----:B------:R-:W5:Y:S01]  /*1e60*/  LDG.E.CONSTANT R9, desc[UR4][R12.64] ;  /* 0x000000040c097981 */ /* 0x000f62000c1e9900 */
[----:B------:R-:W-:Y:S01]  /*1e70*/  I2FP.F32.S32 R43, R43 ;  /* 0x0000002b002b7245 */ /* 0x000fe20000201400 */
[----:B------:R-:W-:Y:S02]  /*1e80*/  FFMA R52, R8, R52, R51 ;  /* 0x0000003408347223 */ /* 0x000fe40000000033 */
[----:B------:R-:W5:Y:S02]  /*1e90*/  LDG.E.CONSTANT R10, desc[UR4][R12.64+0x4] ;  /* 0x000004040c0a7981 */ /* 0x000f64000c1e9900 */
[----:B------:R-:W-:-:S04]  /*1ea0*/  FADD R20, R20, -R43 ;  /* 0x8000002b14147221 */ /* 0x000fc80000000000 */
[----:B------:R-:W-:-:S04]  /*1eb0*/  FADD R50, -R20, 1 ;  /* 0x3f80000014327421 */ /* 0x000fc80000000100 */
[C---:B------:R-:W-:Y:S01]  /*1ec0*/  FMUL R43, R50.reuse, R33 ;  /* 0x00000021322b7220 */ /* 0x040fe20000400000 */
[-C--:B0-----:R-:W-:Y:S01]  /*1ed0*/  FMUL R11, R50, R15.reuse ;  /* 0x0000000f320b7220 */ /* 0x081fe20000400000 */
[----:B------:R-:W-:Y:S01]  /*1ee0*/  FMUL R15, R20, R15 ;  /* 0x0000000f140f7220 */ /* 0x000fe20000400000 */
[----:B--2---:R-:W-:Y:S02]  /*1ef0*/  FFMA R8, R8, R28, R53 ;  /* 0x0000001c08087223 */ /* 0x004fe40000000035 */
[----:B------:R0:W2:Y:S01]  /*1f00*/  LDG.E.CONSTANT R28, desc[UR4][R12.64+0x8] ;  /* 0x000008040c1c7981 */ /* 0x0000a2000c1e9900 */
[C---:B---3--:R-:W-:Y:S01]  /*1f10*/  FMUL R19, R43.reuse, R19 ;  /* 0x000000132b137220 */ /* 0x048fe20000400000 */
[----:B----4-:R-:W-:-:S03]  /*1f20*/  FMUL R51, R43, R38 ;  /* 0x000000262b337220 */ /* 0x010fc60000400000 */
[C---:B------:R-:W-:Y:S01]  /*1f30*/  FFMA R38, R11.reuse, R14, R19 ;  /* 0x0000000e0b267223 */ /* 0x040fe20000000013 */
[C---:B------:R-:W-:Y:S02]  /*1f40*/  IMAD R19, R16.reuse, R25, R44 ;  /* 0x0000001910137224 */ /* 0x040fe400078e022c */
[----:B-----5:R-:W-:Y:S01]  /*1f50*/  FFMA R14, R11, R18, R51 ;  /* 0x000000120b0e7223 */ /* 0x020fe20000000033 */
[----:B------:R-:W-:Y:S02]  /*1f60*/  FMUL R18, R43, R47 ;  /* 0x0000002f2b127220 */ /* 0x000fe40000400000 */
[----:B------:R-:W-:Y:S01]  /*1f70*/  SHF.L.U32 R43, R19, 0x2, RZ ;  /* 0x00000002132b7819 */ /* 0x000fe200000006ff */
[----:B------:R-:W-:Y:S02]  /*1f80*/  IMAD R19, R16, R25, R48 ;  /* 0x0000001910137224 */ /* 0x000fe400078e0230 */
[----:B------:R-:W-:Y:S02]  /*1f90*/  FFMA R11, R11, R24, R18 ;  /* 0x000000180b0b7223 */ /* 0x000fe40000000012 */
[----:B0-----:R-:W-:Y:S01]  /*1fa0*/  IMAD.WIDE R12, R43, 0x4, R26 ;  /* 0x000000042b0c7825 */ /* 0x001fe200078e021a */
[----:B------:R-:W-:-:S04]  /*1fb0*/  SHF.L.U32 R19, R19, 0x2, RZ ;  /* 0x0000000213137819 */ /* 0x000fc800000006ff */
[----:B------:R-:W3:Y:S01]  /*1fc0*/  LDG.E.CONSTANT R24, desc[UR4][R12.64+0x4] ;  /* 0x000004040c187981 */ /* 0x000ee2000c1e9900 */
[----:B------:R-:W-:-:S03]  /*1fd0*/  FFMA R18, R15, R49, R38 ;  /* 0x000000310f127223 */ /* 0x000fc60000000026 */
[----:B------:R-:W4:Y:S01]  /*1fe0*/  LDG.E.CONSTANT R43, desc[UR4][R12.64+0x8] ;  /* 0x000008040c2b7981 */ /* 0x000f22000c1e9900 */
[----:B------:R-:W-:-:S03]  /*1ff0*/  FFMA R31, R15, R31, R14 ;  /* 0x0000001f0f1f7223 */ /* 0x000fc6000000000e */
[----:B------:R0:W5:Y:S01]  /*2000*/  LDG.E.CONSTANT R49, desc[UR4][R12.64] ;  /* 0x000000040c317981 */ /* 0x000162000c1e9900 */
[----:B------:R-:W-:Y:S02]  /*2010*/  IMAD R14, R22, R25, R48 ;  /* 0x00000019160e7224 */ /* 0x000fe400078e0230 */
[----:B------:R-:W-:Y:S01]  /*2020*/  FFMA R11, R15, R42, R11 ;  /* 0x0000002a0f0b7223 */ /* 0x000fe2000000000b */
[----:B0-----:R-:W-:Y:S02]  /*2030*/  IMAD.WIDE R12, R19, 0x4, R26 ;  /* 0x00000004130c7825 */ /* 0x001fe400078e021a */
[----:B------:R-:W-:-:S03]  /*2040*/  SHF.L.U32 R15, R14, 0x2, RZ ;  /* 0x000000020e0f7819 */ /* 0x000fc600000006ff */
[----:B------:R-:W4:Y:S02]  /*2050*/  LDG.E.CONSTANT R38, desc[UR4][R12.64] ;  /* 0x000000040c267981 */ /* 0x000f24000c1e9900 */
[----:B------:R-:W-:Y:S02]  /*2060*/  IMAD.WIDE R14, R15, 0x4, R26 ;  /* 0x000000040f0e7825 */ /* 0x000fe400078e021a */
[----:B------:R-:W4:Y:S04]  /*2070*/  LDG.E.CONSTANT R53, desc[UR4][R12.64+0x8] ;  /* 0x000008040c357981 */ /* 0x000f28000c1e9900 */
[----:B------:R-:W4:Y:S04]  /*2080*/  LDG.E.CONSTANT R42, desc[UR4][R12.64+0x4] ;  /* 0x000004040c2a7981 */ /* 0x000f28000c1e9900 */
[----:B------:R-:W4:Y:S01]  /*2090*/  LDG.E.CONSTANT R19, desc[UR4][R14.64+0x4] ;  /* 0x000004040e137981 */ /* 0x000f22000c1e9900 */
[----:B------:R-:W-:-:S03]  /*20a0*/  FMUL R47, R20, R33 ;  /* 0x00000021142f7220 */ /* 0x000fc60000400000 */
[----:B------:R-:W4:Y:S01]  /*20b0*/  LDG.E.CONSTANT R51, desc[UR4][R14.64] ;  /* 0x000000040e337981 */ /* 0x000f22000c1e9900 */
[----:B------:R-:W-:-:S03]  /*20c0*/  FFMA R9, R47, R9, R18 ;  /* 0x000000092f097223 */ /* 0x000fc60000000012 */
[----:B------:R0:W4:Y:S01]  /*20d0*/  LDG.E.CONSTANT R18, desc[UR4][R14.64+0x8] ;  /* 0x000008040e127981 */ /* 0x000122000c1e9900 */
[----:B------:R-:W-:Y:S01]  /*20e0*/  FFMA R10, R47, R10, R31 ;  /* 0x0000000a2f0a7223 */ /* 0x000fe2000000001f */
[----:B0-----:R-:W-:Y:S01]  /*20f0*/  FMUL R14, R37, R50 ;  /* 0x00000032250e7220 */ /* 0x001fe20000400000 */
[----:B--2---:R-:W-:Y:S01]  /*2100*/  FFMA R11, R47, R28, R11 ;  /* 0x0000001c2f0b7223 */ /* 0x004fe2000000000b */
[----:B------:R-:W-:-:S05]  /*2110*/  IMAD R28, R22, R25, R44 ;  /* 0x00000019161c7224 */ /* 0x000fca00078e022c */
[----:B------:R-:W-:Y:S01]  /*2120*/  SHF.L.U32 R31, R28, 0x2, RZ ;  /* 0x000000021c1f7819 */ /* 0x000fe200000006ff */
[----:B------:R-:W-:-:S04]  /*2130*/  FFMA.SAT R28, R45, R23, R2 ;  /* 0x000000172d1c7223 */ /* 0x000fc80000002002 */
[----:B------:R-:W-:-:S04]  /*2140*/  IMAD.WIDE R12, R31, 0x4, R26 ;  /* 0x000000041f0c7825 */ /* 0x000fc800078e021a */
[----:B------:R-:W-:Y:S01]  /*2150*/  FFMA R39, R39, R28, -0.5 ;  /* 0xbf00000027277423 */ /* 0x000fe2000000001c */
[----:B------:R-:W2:Y:S03]  /*2160*/  LDG.E.CONSTANT R23, desc[UR4][R12.64] ;  /* 0x000000040c177981 */ /* 0x000ea6000c1e9900 */
[----:B------:R-:W0:Y:S01]  /*2170*/  F2I.FLOOR.NTZ R28, R39 ;  /* 0x00000027001c7305 */ /* 0x000e220000207100 */
[----:B------:R-:W2:Y:S04]  /*2180*/  LDG.E.CONSTANT R47, desc[UR4][R12.64+0x8] ;  /* 0x000008040c2f7981 */ /* 0x000ea8000c1e9900 */
[----:B------:R1:W2:Y:S01]  /*2190*/  LDG.E.CONSTANT R31, desc[UR4][R12.64+0x4] ;  /* 0x000004040c1f7981 */ /* 0x0002a2000c1e9900 */
[----:B---3--:R-:W-:Y:S01]  /*21a0*/  FMUL R15, R14, R24 ;  /* 0x000000180e0f7220 */ /* 0x008fe20000400000 */
[----:B0-----:R-:W-:Y:S01]  /*21b0*/  VIADDMNMX.RELU R24, R28, 0x1, R17, PT ;  /* 0x000000011c187846 */ /* 0x001fe20003801111 */
[C---:B-----5:R-:W-:Y:S01]  /*21c0*/  FMUL R49, R14.reuse, R49 ;  /* 0x000000310e317220 */ /* 0x060fe20000400000 */
[----:B----4-:R-:W-:Y:S01]  /*21d0*/  FMUL R14, R14, R43 ;  /* 0x0000002b0e0e7220 */ /* 0x010fe20000400000 */
[----:B------:R-:W-:-:S02]  /*21e0*/  FMUL R43, R21, R50 ;  /* 0x00000032152b7220 */ /* 0x000fc40000400000 */
[----:B-1----:R-:W-:Y:S02]  /*21f0*/  IMAD R13, R16, R25, R24 ;  /* 0x00000019100d7224 */ /* 0x002fe400078e0218 */
[C---:B------:R-:W-:Y:S01]  /*2200*/  FFMA R49, R43.reuse, R38, R49 ;  /* 0x000000262b317223 */ /* 0x040fe20000000031 */
[----:B------:R-:W-:Y:S01]  /*2210*/  VIMNMX.RELU R38, PT, PT, R28, R17, PT ;  /* 0x000000111c267248 */ /* 0x000fe20003fe1100 */
[----:B------:R-:W-:Y:S01]  /*2220*/  FFMA R53, R43, R53, R14 ;  /* 0x000000352b357223 */ /* 0x000fe2000000000e */
[----:B------:R-:W-:-:S03]  /*2230*/  FMUL R14, R21, R20 ;  /* 0x00000014150e7220 */ /* 0x000fc60000400000 */
[----:B------:R-:W-:Y:S01]  /*2240*/  IMAD R16, R16, R25, R38 ;  /* 0x0000001910107224 */ /* 0x000fe200078e0226 */
[----:B------:R-:W-:Y:S01]  /*2250*/  SHF.L.U32 R17, R13, 0x2, RZ ;  /* 0x000000020d117819 */ /* 0x000fe200000006ff */
[----:B------:R-:W-:-:S04]  /*2260*/  FFMA R15, R43, R42, R15 ;  /* 0x0000002a2b0f7223 */ /* 0x000fc8000000000f */
[----:B------:R-:W-:Y:S01]  /*2270*/  FFMA R13, R14, R19, R15 ;  /* 0x000000130e0d7223 */ /* 0x000fe2000000000f */
[----:B------:R-:W-:Y:S01]  /*2280*/  SHF.L.U32 R19, R16, 0x2, RZ ;  /* 0x0000000210137819 */ /* 0x000fe200000006ff */
[----:B------:R-:W-:-:S05]  /*2290*/  IMAD.WIDE R16, R17, 0x4, R26 ;  /* 0x0000000411107825 */ /* 0x000fca00078e021a */
[----:B------:R-:W3:Y:S04]  /*22a0*/  LDG.E.CONSTANT R42, desc[UR4][R16.64] ;  /* 0x00000004102a7981 */ /* 0x000ee8000c1e9900 */
[----:B------:R-:W4:Y:S04]  /*22b0*/  LDG.E.CONSTANT R15, desc[UR4][R16.64+0x4] ;  /* 0x00000404100f7981 */ /* 0x000f28000c1e9900 */
[----:B------:R0:W5:Y:S01]  /*22c0*/  LDG.E.CONSTANT R21, desc[UR4][R16.64+0x8] ;  /* 0x0000080410157981 */ /* 0x000162000c1e9900 */
[C---:B------:R-:W-:Y:S01]  /*22d0*/  FFMA R12, R14.reuse, R51, R49 ;  /* 0x000000330e0c7223 */ /* 0x040fe20000000031 */
[----:B------:R-:W-:Y:S01]  /*22e0*/  FFMA R14, R14, R18, R53 ;  /* 0x000000120e0e7223 */ /* 0x000fe20000000035 */
[----:B------:R-:W-:-:S05]  /*22f0*/  IMAD.WIDE R18, R19, 0x4, R26 ;  /* 0x0000000413127825 */ /* 0x000fca00078e021a */
[----:B------:R-:W5:Y:S01]  /*2300*/  LDG.E.CONSTANT R49, desc[UR4][R18.64] ;  /* 0x0000000412317981 */ /* 0x000f62000c1e9900 */
[----:B------:R-:W-:-:S03]  /*2310*/  FMUL R51, R37, R20 ;  /* 0x0000001425337220 */ /* 0x000fc60000400000 */
[----:B------:R-:W5:Y:S01]  /*2320*/  LDG.E.CONSTANT R43, desc[UR4][R18.64+0x8] ;  /* 0x00000804122b7981 */ /* 0x000f62000c1e9900 */
[----:B------:R-:W-:-:S05]  /*2330*/  IMAD R53, R22, R25, R38 ;  /* 0x0000001916357224 */ /* 0x000fca00078e0226 */
[----:B------:R-:W-:-:S05]  /*2340*/  SHF.L.U32 R53, R53, 0x2, RZ ;  /* 0x0000000235357819 */ /* 0x000fca00000006ff */
[----:B0-----:R-:W-:Y:S01]  /*2350*/  IMAD.WIDE R16, R53, 0x4, R26 ;  /* 0x0000000435107825 */ /* 0x001fe200078e021a */
[----:B------:R-:W-:-:S05]  /*2360*/  I2FP.F32.S32 R28, R28 ;  /* 0x0000001c001c7245 */ /* 0x000fca0000201400 */
[----:B------:R-:W-:Y:S02]  /*2370*/  FADD R39, R39, -R28 ;  /* 0x8000001c27277221 */ /* 0x000fe40000000000 */
[----:B------:R-:W5:Y:S01]  /*2380*/  LDG.E.CONSTANT R28, desc[UR4][R16.64+0x8] ;  /* 0x00000804101c7981 */ /* 0x000f62000c1e9900 */
[----:B--2---:R-:W-:-:S03]  /*2390*/  FFMA R12, R51, R23, R12 ;  /* 0x00000017330c7223 */ /* 0x004fc6000000000c */
[----:B------:R0:W2:Y:S01]  /*23a0*/  LDG.E.CONSTANT R23, desc[UR4][R18.64+0x4] ;  /* 0x0000040412177981 */ /* 0x0000a2000c1e9900 */
[----:B------:R-:W-:-:S03]  /*23b0*/  FFMA R14, R51, R47, R14 ;  /* 0x0000002f330e7223 */ /* 0x000fc6000000000e */
[----:B------:R-:W2:Y:S01]  /*23c0*/  LDG.E.CONSTANT R47, desc[UR4][R16.64] ;  /* 0x00000004102f7981 */ /* 0x000ea2000c1e9900 */
[----:B------:R-:W-:-:S03]  /*23d0*/  FFMA R13, R51, R31, R13 ;  /* 0x0000001f330d7223 */ /* 0x000fc6000000000d */
[----:B------:R-:W2:Y:S01]  /*23e0*/  LDG.E.CONSTANT R31, desc[UR4][R16.64+0x4] ;  /* 0x00000404101f7981 */ /* 0x000ea2000c1e9900 */
[----:B0-----:R-:W-:Y:S02]  /*23f0*/  IMAD R19, R22, R25, R24 ;  /* 0x0000001916137224 */ /* 0x001fe400078e0218 */
[----:B------:R-:W-:Y:S01]  /*2400*/  FADD R51, -R39, 1 ;  /* 0x3f80000027337421 */ /* 0x000fe20000000100 */
[C---:B------:R-:W-:Y:S02]  /*2410*/  FMUL R18, R50.reuse, R39 ;  /* 0x0000002732127220 */ /* 0x040fe40000400000 */
[----:B------:R-:W-:Y:S01]  /*2420*/  SHF.L.U32 R19, R19, 0x2, RZ ;  /* 0x0000000213137819 */ /* 0x000fe200000006ff */
[----:B------:R-:W-:Y:S01]  /*2430*/  FMUL R22, R50, R51 ;  /* 0x0000003332167220 */ /* 0x000fe20000400000 */
[C---:B---3--:R-:W-:Y:S01]  /*2440*/  FMUL R53, R18.reuse, R42 ;  /* 0x0000002a12357220 */ /* 0x048fe20000400000 */
[C---:B----4-:R-:W-:Y:S01]  /*2450*/  FMUL R42, R18.reuse, R15 ;  /* 0x0000000f122a7220 */ /* 0x050fe20000400000 */
[----:B-----5:R-:W-:Y:S01]  /*2460*/  FMUL R50, R18, R21 ;  /* 0x0000001512327220 */ /* 0x020fe20000400000 */
[----:B------:R-:W-:-:S05]  /*2470*/  IMAD.WIDE R18, R19, 0x4, R26 ;  /* 0x0000000413127825 */ /* 0x000fca00078e021a */
[----:B------:R-:W3:Y:S04]  /*2480*/  LDG.E.CONSTANT R21, desc[UR4][R18.64] ;  /* 0x0000000412157981 */ /* 0x000ee8000c1e9900 */
[----:B------:R-:W4:Y:S01]  /*2490*/  LDG.E.CONSTANT R15, desc[UR4][R18.64+0x4] ;  /* 0x00000404120f7981 */ /* 0x000f22000c1e9900 */
[----:B------:R-:W-:-:S03]  /*24a0*/  FFMA R49, R22, R49, R53 ;  /* 0x0000003116317223 */ /* 0x000fc60000000035 */
[----:B------:R0:W5:Y:S01]  /*24b0*/  LDG.E.CONSTANT R53, desc[UR4][R18.64+0x8] ;  /* 0x0000080412357981 */ /* 0x000162000c1e9900 */
[----:B------:R-:W-:-:S06]  /*24c0*/  FFMA R35, R40, R35, -0.5 ;  /* 0xbf00000028237423 */ /* 0x000fcc0000000023 */
[----:B------:R-:W1:Y:S01]  /*24d0*/  F2I.FLOOR.NTZ R35, R35 ;  /* 0x0000002300237305 */ /* 0x000e620000207100 */
[----:B------:R-:W-:Y:S01]  /*24e0*/  FFMA R43, R22, R43, R50 ;  /* 0x0000002b162b7223 */ /* 0x000fe20000000032 */
[----:B0-----:R-:W-:Y:S01]  /*24f0*/  FMUL R18, R20, R51 ;  /* 0x0000003314127220 */ /* 0x001fe20000400000 */
[----:B--2---:R-:W-:Y:S01]  /*2500*/  FFMA R23, R22, R23, R42 ;  /* 0x0000001716177223 */ /* 0x004fe2000000002a */
[----:B-1----:R-:W-:-:S05]  /*2510*/  VIMNMX.RELU R22, PT, PT, R35, R34, PT ;  /* 0x0000002223167248 */ /* 0x002fca0003fe1100 */
[----:B------:R-:W-:-:S05]  /*2520*/  IMAD R16, R22, R25, R24 ;  /* 0x0000001916107224 */ /* 0x000fca00078e0218 */
[----:B------:R-:W-:Y:S01]  /*2530*/  SHF.L.U32 R17, R16, 0x2, RZ ;  /* 0x0000000210117819 */ /* 0x000fe200000006ff */
[----:B------:R-:W-:-:S04]  /*2540*/  FFMA R50, R18, R47, R49 ;  /* 0x0000002f12327223 */ /* 0x000fc80000000031 */
[----:B------:R-:W-:-:S04]  /*2550*/  IMAD.WIDE R16, R17, 0x4, R26 ;  /* 0x0000000411107825 */ /* 0x000fc800078e021a */
[----:B------:R-:W-:Y:S01]  /*2560*/  IMAD R19, R22, R25, R38 ;  /* 0x0000001916137224 */ /* 0x000fe200078e0226 */
[----:B------:R-:W2:Y:S04]  /*2570*/  LDG.E.CONSTANT R47, desc[UR4][R16.64] ;  /* 0x00000004102f7981 */ /* 0x000ea8000c1e9900 */
[----:B------:R-:W2:Y:S04]  /*2580*/  LDG.E.CONSTANT R49, desc[UR4][R16.64+0x4] ;  /* 0x0000040410317981 */ /* 0x000ea8000c1e9900 */
[----:B------:R0:W2:Y:S01]  /*2590*/  LDG.E.CONSTANT R42, desc[UR4][R16.64+0x8] ;  /* 0x00000804102a7981 */ /* 0x0000a2000c1e9900 */
[----:B------:R-:W-:Y:S01]  /*25a0*/  SHF.L.U32 R19, R19, 0x2, RZ ;  /* 0x0000000213137819 */ /* 0x000fe200000006ff */
[----:B------:R-:W-:-:S04]  /*25b0*/  FFMA R31, R18, R31, R23 ;  /* 0x0000001f121f7223 */ /* 0x000fc80000000017 */
[----:B------:R-:W-:Y:S01]  /*25c0*/  IMAD.WIDE R22, R19, 0x4, R26 ;  /* 0x0000000413167825 */ /* 0x000fe200078e021a */
[----:B------:R-:W-:-:S03]  /*25d0*/  VIADDMNMX.RELU R19, R35, 0x1, R34, PT ;  /* 0x0000000123137846 */ /* 0x000fc60003801122 */
[----:B------:R-:W-:Y:S01]  /*25e0*/  FFMA R18, R18, R28, R43 ;  /* 0x0000001c12127223 */ /* 0x000fe2000000002b */
[----:B------:R-:W2:Y:S01]  /*25f0*/  LDG.E.CONSTANT R35, desc[UR4][R22.64+0x8] ;  /* 0x0000080416237981 */ /* 0x000ea2000c1e9900 */
[----:B------:R-:W-:Y:S02]  /*2600*/  IMAD R43, R19, R25, R38 ;  /* 0x00000019132b7224 */ /* 0x000fe400078e0226 */
[----:B0-----:R-:W-:Y:S01]  /*2610*/  FMUL R17, R20, R39 ;  /* 0x0000002714117220 */ /* 0x001fe20000400000 */
[----:B------:R-:W2:Y:S02]  /*2620*/  LDG.E.CONSTANT R28, desc[UR4][R22.64+0x4] ;  /* 0x00000404161c7981 */ /* 0x000ea4000c1e9900 */
[----:B------:R-:W-:Y:S02]  /*2630*/  SHF.L.U32 R43, R43, 0x2, RZ ;  /* 0x000000022b2b7819 */ /* 0x000fe400000006ff */
[----:B------:R0:W2:Y:S01]  /*2640*/  LDG.E.CONSTANT R51, desc[UR4][R22.64] ;  /* 0x0000000416337981 */ /* 0x0000a2000c1e9900 */
[----:B------:R-:W-:-:S05]  /*2650*/  IMAD R19, R19, R25, R24 ;  /* 0x0000001913137224 */ /* 0x000fca00078e0218 */
[----:B------:R-:W-:-:S05]  /*2660*/  SHF.L.U32 R19, R19, 0x2, RZ ;  /* 0x0000000213137819 */ /* 0x000fca00000006ff */
[----:B0-----:R-:W-:-:S05]  /*2670*/  IMAD.WIDE R22, R19, 0x4, R26 ;  /* 0x0000000413167825 */ /* 0x001fca00078e021a */
[----:B------:R-:W2:Y:S01]  /*2680*/  LDG.E.CONSTANT R19, desc[UR4][R22.64+0x4] ;  /* 0x0000040416137981 */ /* 0x000ea2000c1e9900 */
[----:B---3--:R-:W-:Y:S01]  /*2690*/  FFMA R16, R17, R21, R50 ;  /* 0x0000001511107223 */ /* 0x008fe20000000032 */
[----:B------:R-:W-:-:S05]  /*26a0*/  IMAD.WIDE R20, R43, 0x4, R26 ;  /* 0x000000042b147825 */ /* 0x000fca00078e021a */
[----:B------:R-:W3:Y:S01]  /*26b0*/  LDG.E.CONSTANT R43, desc[UR4][R20.64] ;  /* 0x00000004142b7981 */ /* 0x000ee2000c1e9900 */
[----:B----4-:R-:W-:-:S03]  /*26c0*/  FFMA R15, R17, R15, R31 ;  /* 0x0000000f110f7223 */ /* 0x010fc6000000001f */
[----:B------:R-:W4:Y:S04]  /*26d0*/  LDG.E.CONSTANT R50, desc[UR4][R20.64+0x8] ;  /* 0x0000080414327981 */ /* 0x000f28000c1e9900 */
[----:B------:R0:W4:Y:S01]  /*26e0*/  LDG.E.CONSTANT R31, desc[UR4][R20.64+0x4] ;  /* 0x00000404141f7981 */ /* 0x000122000c1e9900 */
[----:B-----5:R-:W-:-:S03]  /*26f0*/  FFMA R18, R17, R53, R18 ;  /* 0x0000003511127223 */ /* 0x020fc60000000012 */
[----:B------:R-:W5:Y:S01]  /*2700*/  LDG.E.CONSTANT R17, desc[UR4][R22.64] ;  /* 0x0000000416117981 */ /* 0x000f62000c1e9900 */
[----:B------:R-:W-:-:S04]  /*2710*/  FFMA.SAT R29, R45, R29, R4 ;  /* 0x0000001d2d1d7223 */ /* 0x000fc80000002004 */
[----:B------:R-:W-:Y:S01]  /*2720*/  FFMA R40, R40, R29, -0.5 ;  /* 0xbf00000028287423 */ /* 0x000fe2000000001d */
[----:B------:R-:W-:Y:S01]  /*2730*/  FADD R29, -R36, 1 ;  /* 0x3f800000241d7421 */ /* 0x000fe20000000100 */
[----:B0-----:R-:W-:-:S03]  /*2740*/  FADD R21, -R39, 1 ;  /* 0x3f80000027157421 */ /* 0x001fc60000000100 */
[----:B------:R-:W-:-:S04]  /*2750*/  FMUL R45, R29, R39 ;  /* 0x000000271d2d7220 */ /* 0x000fc80000400000 */
[C---:B--2---:R-:W-:Y:S02]  /*2760*/  FMUL R20, R45.reuse, R47 ;  /* 0x0000002f2d147220 */ /* 0x044fe40000400000 */
[----:B------:R0:W2:Y:S01]  /*2770*/  LDG.E.CONSTANT R47, desc[UR4][R22.64+0x8] ;  /* 0x00000804162f7981 */ /* 0x0000a2000c1e9900 */
[C---:B------:R-:W-:Y:S01]  /*2780*/  FMUL R49, R45.reuse, R49 ;  /* 0x000000312d317220 */ /* 0x040fe20000400000 */
[----:B------:R-:W-:Y:S01]  /*2790*/  FMUL R42, R45, R42 ;  /* 0x0000002a2d2a7220 */ /* 0x000fe20000400000 */
[----:B------:R-:W-:Y:S02]  /*27a0*/  FMUL R45, R29, R21 ;  /* 0x000000151d2d7220 */ /* 0x000fe40000400000 */
[----:B------:R-:W1:Y:S02]  /*27b0*/  F2I.FLOOR.NTZ R29, R40 ;  /* 0x00000028001d7305 */ /* 0x000e640000207100 */
[----:B------:R-:W-:Y:S01]  /*27c0*/  FFMA R35, R45, R35, R42 ;  /* 0x000000232d237223 */ /* 0x000fe2000000002a */
[----:B-1----:R-:W-:Y:S01]  /*27d0*/  VIMNMX.RELU R42, PT, PT, R29, R34, PT ;  /* 0x000000221d2a7248 */ /* 0x002fe20003fe1100 */
[C---:B------:R-:W-:Y:S01]  /*27e0*/  FFMA R28, R45.reuse, R28, R49 ;  /* 0x0000001c2d1c7223 */ /* 0x040fe20000000031 */
[----:B------:R-:W-:-:S03]  /*27f0*/  FFMA R20, R45, R51, R20 ;  /* 0x000000332d147223 */ /* 0x000fc60000000014 */
[----:B------:R-:W-:Y:S02]  /*2800*/  IMAD R49, R42, R25, R30 ;  /* 0x000000192a317224 */ /* 0x000fe400078e021e */
[----:B------:R-:W-:Y:S01]  /*2810*/  FMUL R45, R36, R21 ;  /* 0x00000015242d7220 */ /* 0x000fe20000400000 */
[----:B0-----:R-:W-:Y:S02]  /*2820*/  IMAD R22, R42, R25, R41 ;  /* 0x000000192a167224 */ /* 0x001fe400078e0229 */
[----:B------:R-:W-:Y:S02]  /*2830*/  SHF.L.U32 R21, R49, 0x2, RZ ;  /* 0x0000000231157819 */ /* 0x000fe400000006ff */
[----:B------:R-:W-:Y:S02]  /*2840*/  VIADDMNMX.RELU R34, R29, 0x1, R34, PT ;  /* 0x000000011d227846 */ /* 0x000fe40003801122 */
[----:B------:R-:W-:-:S03]  /*2850*/  SHF.L.U32 R23, R22, 0x2, RZ ;  /* 0x0000000216177819 */ /* 0x000fc600000006ff */
[----:B------:R-:W-:Y:S01]  /*2860*/  IMAD R41, R34, R25, R41 ;  /* 0x0000001922297224 */ /* 0x000fe200078e0229 */
[----:B------:R-:W-:-:S05]  /*2870*/  I2FP.F32.S32 R51, R29 ;  /* 0x0000001d00337245 */ /* 0x000fca0000201400 */
[----:B------:R-:W-:Y:S01]  /*2880*/  FADD R40, R40, -R51 ;  /* 0x8000003328287221 */ /* 0x000fe20000000000 */
[----:B---3--:R-:W-:Y:S01]  /*2890*/  FFMA R43, R45, R43, R20 ;  /* 0x0000002b2d2b7223 */ /* 0x008fe20000000014 */
[----:B------:R-:W-:-:S04]  /*28a0*/  IMAD.WIDE R20, R21, 0x4, R26 ;  /* 0x0000000415147825 */ /* 0x000fc800078e021a */
[C---:B----4-:R-:W-:Y:S02]  /*28b0*/  FFMA R50, R45.reuse, R50, R35 ;  /* 0x000000322d327223 */ /* 0x050fe40000000023 */
[----:B------:R-:W3:Y:S01]  /*28c0*/  LDG.E.CONSTANT R35, desc[UR4][R20.64+0x4] ;  /* 0x0000040414237981 */ /* 0x000ee2000c1e9900 */
[----:B------:R-:W-:Y:S01]  /*28d0*/  FFMA R31, R45, R31, R28 ;  /* 0x0000001f2d1f7223 */ /* 0x000fe2000000001c */
[----:B------:R-:W-:Y:S02]  /*28e0*/  IMAD.WIDE R28, R23, 0x4, R26 ;  /* 0x00000004171c7825 */ /* 0x000fe400078e021a */
[----:B------:R-:W4:Y:S01]  /*28f0*/  LDG.E.CONSTANT R45, desc[UR4][R20.64] ;  /* 0x00000004142d7981 */ /* 0x000f22000c1e9900 */
[----:B------:R-:W-:-:S03]  /*2900*/  SHF.L.U32 R23, R41, 0x2, RZ ;  /* 0x0000000229177819 */ /* 0x000fc600000006ff */
[----:B------:R0:W4:Y:S02]  /*2910*/  LDG.E.CONSTANT R49, desc[UR4][R20.64+0x8] ;  /* 0x0000080414317981 */ /* 0x000124000c1e9900 */
[----:B------:R-:W-:Y:S02]  /*2920*/  IMAD.WIDE R22, R23, 0x4, R26 ;  /* 0x0000000417167825 */ /* 0x000fe400078e021a */
[----:B------:R-:W4:Y:S04]  /*2930*/  LDG.E.CONSTANT R51, desc[UR4][R28.64] ;  /* 0x000000041c337981 */ /* 0x000f28000c1e9900 */
[----:B------:R-:W4:Y:S04]  /*2940*/  LDG.E.CONSTANT R53, desc[UR4][R28.64+0x4] ;  /* 0x000004041c357981 */ /* 0x000f28000c1e9900 */
[----:B------:R1:W4:Y:S01]  /*2950*/  LDG.E.CONSTANT R21, desc[UR4][R28.64+0x8] ;  /* 0x000008041c157981 */ /* 0x000322000c1e9900 */
[----:B0-----:R-:W-:-:S03]  /*2960*/  FMUL R20, R36, R39 ;  /* 0x0000002724147220 */ /* 0x001fc60000400000 */
[----:B------:R-:W4:Y:S01]  /*2970*/  LDG.E.CONSTANT R41, desc[UR4][R22.64] ;  /* 0x0000000416297981 */ /* 0x000f22000c1e9900 */
[----:B------:R-:W-:-:S03]  /*2980*/  FFMA R19, R20, R19, R31 ;  /* 0x0000001314137223 */ /* 0x000fc6000000001f */
[----:B------:R-:W4:Y:S01]  /*2990*/  LDG.E.CONSTANT R31, desc[UR4][R22.64+0x4] ;  /* 0x00000404161f7981 */ /* 0x000f22000c1e9900 */
[----:B-----5:R-:W-:-:S03]  /*29a0*/  FFMA R17, R20, R17, R43 ;  /* 0x0000001114117223 */ /* 0x020fc6000000002b */
[----:B------:R0:W5:Y:S01]  /*29b0*/  LDG.E.CONSTANT R43, desc[UR4][R22.64+0x8] ;  /* 0x00000804162b7981 */ /* 0x000162000c1e9900 */
[----:B------:R-:W-:Y:S02]  /*29c0*/  IMAD R30, R34, R25, R30 ;  /* 0x00000019221e7224 */ /* 0x000fe400078e021e */
[----:B-1----:R-:W-:Y:S01]  /*29d0*/  FADD R29, -R33, 1 ;  /* 0x3f800000211d7421 */ /* 0x002fe20000000100 */
[----:B--2---:R-:W-:Y:S01]  /*29e0*/  FFMA R20, R20, R47, R50 ;  /* 0x0000002f14147223 */ /* 0x004fe20000000032 */
[----:B------:R-:W-:-:S04]  /*29f0*/  FADD R47, -R40, 1 ;  /* 0x3f800000282f7421 */ /* 0x000fc80000000100 */
[----:B------:R-:W-:-:S04]  /*2a00*/  FMUL R28, R47, R33 ;  /* 0x000000212f1c7220 */ /* 0x000fc80000400000 */
[----:B---3--:R-:W-:Y:S01]  /*2a10*/  FMUL R50, R28, R35 ;  /* 0x000000231c327220 */ /* 0x008fe20000400000 */
[----:B------:R-:W-:Y:S01]  /*2a20*/  FMUL R35, R47, R29 ;  /* 0x0000001d2f237220 */ /* 0x000fe20000400000 */
[----:B------:R-:W-:Y:S01]  /*2a30*/  SHF.L.U32 R47, R30, 0x2, RZ ;  /* 0x000000021e2f7819 */ /* 0x000fe200000006ff */
[C---:B----4-:R-:W-:Y:S01]  /*2a40*/  FMUL R45, R28.reuse, R45 ;  /* 0x0000002d1c2d7220 */ /* 0x050fe20000400000 */
[----:B------:R-:W-:-:S03]  /*2a50*/  FMUL R28, R28, R49 ;  /* 0x000000311c1c7220 */ /* 0x000fc60000400000 */
[----:B0-----:R-:W-:-:S04]  /*2a60*/  IMAD.WIDE R22, R47, 0x4, R26 ;  /* 0x000000042f167825 */ /* 0x001fc800078e021a */
[----:B------:R-:W-:Y:S01]  /*2a70*/  FMUL R49, R40, R29 ;  /* 0x0000001d28317220 */ /* 0x000fe20000400000 */
[C---:B------:R-:W-:Y:S02]  /*2a80*/  FFMA R30, R35.reuse, R51, R45 ;  /* 0x00000033231e7223 */ /* 0x040fe4000000002d */
[----:B------:R-:W2:Y:S01]  /*2a90*/  LDG.E.CONSTANT R45, desc[UR4][R22.64+0x4] ;  /* 0x00000404162d7981 */ /* 0x000ea2000c1e9900 */
[C---:B------:R-:W-:Y:S01]  /*2aa0*/  FFMA R50, R35.reuse, R53, R50 ;  /* 0x0000003523327223 */ /* 0x040fe20000000032 */
[----:B------:R-:W-:Y:S01]  /*2ab0*/  FFMA R47, R35, R21, R28 ;  /* 0x00000015232f7223 */ /* 0x000fe2000000001c */
[----:B------:R-:W-:Y:S01]  /*2ac0*/  IMAD R28, R42, R25, R44 ;  /* 0x000000192a1c7224 */ /* 0x000fe200078e022c */
[----:B------:R-:W3:Y:S04]  /*2ad0*/  LDG.E.CONSTANT R21, desc[UR4][R22.64] ;  /* 0x0000000416157981 */ /* 0x000ee8000c1e9900 */
[----:B------:R0:W4:Y:S01]  /*2ae0*/  LDG.E.CONSTANT R35, desc[UR4][R22.64+0x8] ;  /* 0x0000080416237981 */ /* 0x000122000c1e9900 */
[----:B------:R-:W-:Y:S01]  /*2af0*/  SHF.L.U32 R29, R28, 0x2, RZ ;  /* 0x000000021c1d7819 */ /* 0x000fe200000006ff */
[----:B0-----:R-:W-:Y:S01]  /*2b00*/  FFMA R23, R49, R41, R30 ;  /* 0x0000002931177223 */ /* 0x001fe2000000001e */
[----:B------:R-:W-:-:S02]  /*2b10*/  IMAD R30, R42, R25, R48 ;  /* 0x000000192a1e7224 */ /* 0x000fc400078e0230 */
[----:B------:R-:W-:Y:S01]  /*2b20*/  FFMA R22, R49, R31, R50 ;  /* 0x0000001f31167223 */ /* 0x000fe20000000032 */
[----:B------:R-:W-:Y:S02]  /*2b30*/  IMAD.WIDE R28, R29, 0x4, R26 ;  /* 0x000000041d1c7825 */ /* 0x000fe400078e021a */
[----:B------:R-:W-:Y:S02]  /*2b40*/  SHF.L.U32 R31, R30, 0x2, RZ ;  /* 0x000000021e1f7819 */ /* 0x000fe400000006ff */
[----:B-----5:R-:W-:Y:S01]  /*2b50*/  FFMA R43, R49, R43, R47 ;  /* 0x0000002b312b7223 */ /* 0x020fe2000000002f */
[----:B------:R-:W5:Y:S02]  /*2b60*/  LDG.E.CONSTANT R53, desc[UR4][R28.64+0x8] ;  /* 0x000008041c357981 */ /* 0x000f64000c1e9900 */
[----:B------:R-:W-:Y:S02]  /*2b70*/  IMAD.WIDE R30, R31, 0x4, R26 ;  /* 0x000000041f1e7825 */ /* 0x000fe400078e021a */
[----:B------:R-:W5:Y:S04]  /*2b80*/  LDG.E.CONSTANT R47, desc[UR4][R28.64] ;  /* 0x000000041c2f7981 */ /* 0x000f68000c1e9900 */
[----:B------:R0:W5:Y:S04]  /*2b90*/  LDG.E.CONSTANT R49, desc[UR4][R28.64+0x4] ;  /* 0x000004041c317981 */ /* 0x000168000c1e9900 */
[----:B------:R-:W5:Y:S04]  /*2ba0*/  LDG.E.CONSTANT R51, desc[UR4][R30.64] ;  /* 0x000000041e337981 */ /* 0x000f68000c1e9900 */
[----:B------:R-:W5:Y:S01]  /*2bb0*/  LDG.E.CONSTANT R50, desc[UR4][R30.64+0x4] ;  /* 0x000004041e327981 */ /* 0x000f62000c1e9900 */
[----:B0-----:R-:W-:-:S02]  /*2bc0*/  IMAD R28, R34, R25, R48 ;  /* 0x00000019221c7224 */ /* 0x001fc400078e0230 */
[----:B------:R-:W-:Y:S01]  /*2bd0*/  FMUL R48, R40, R33 ;  /* 0x0000002128307220 */ /* 0x000fe20000400000 */
[----:B------:R0:W5:Y:S02]  /*2be0*/  LDG.E.CONSTANT R41, desc[UR4][R30.64+0x8] ;  /* 0x000008041e297981 */ /* 0x000164000c1e9900 */
[----:B------:R-:W-:-:S05]  /*2bf0*/  SHF.L.U32 R33, R28, 0x2, RZ ;  /* 0x000000021c217819 */ /* 0x000fca00000006ff */
[----:B------:R-:W-:-:S04]  /*2c00*/  IMAD.WIDE R28, R33, 0x4, R26 ;  /* 0x00000004211c7825 */ /* 0x000fc800078e021a */
[----:B------:R-:W-:Y:S01]  /*2c10*/  FADD R33, -R40, 1 ;  /* 0x3f80000028217421 */ /* 0x000fe20000000100 */
[C---:B0-----:R-:W-:Y:S01]  /*2c20*/  FADD R31, -R37.reuse, 1 ;  /* 0x3f800000251f7421 */ /* 0x041fe20000000100 */
[----:B------:R-:W-:Y:S02]  /*2c30*/  IMAD R32, R32, R25, R44 ;  /* 0x0000001920207224 */ /* 0x000fe400078e022c */
[-C--:B------:R-:W-:Y:S01]  /*2c40*/  FMUL R30, R37, R33.reuse ;  /* 0x00000021251e7220 */ /* 0x080fe20000400000 */
[----:B------:R-:W-:Y:S01]  /*2c50*/  FMUL R33, R31, R33 ;  /* 0x000000211f217220 */ /* 0x000fe20000400000 */
[C---:B--2---:R-:W-:Y:S02]  /*2c60*/  FFMA R22, R48.reuse, R45, R22 ;  /* 0x0000002d30167223 */ /* 0x044fe40000000016 */
[----:B------:R-:W2:Y:S01]  /*2c70*/  LDG.E.CONSTANT R45, desc[UR4][R28.64] ;  /* 0x000000041c2d7981 */ /* 0x000ea2000c1e9900 */
[C---:B---3--:R-:W-:Y:S01]  /*2c80*/  FFMA R21, R48.reuse, R21, R23 ;  /* 0x0000001530157223 */ /* 0x048fe20000000017 */
[----:B----4-:R-:W-:-:S02]  /*2c90*/  FFMA R23, R48, R35, R43 ;  /* 0x0000002330177223 */ /* 0x010fc4000000002b */
[----:B------:R-:W3:Y:S04]  /*2ca0*/  LDG.E.CONSTANT R35, desc[UR4][R28.64+0x4] ;  /* 0x000004041c237981 */ /* 0x000ee8000c1e9900 */
[----:B------:R0:W4:Y:S01]  /*2cb0*/  LDG.E.CONSTANT R43, desc[UR4][R28.64+0x8] ;  /* 0x000008041c2b7981 */ /* 0x000122000c1e9900 */
[C---:B-----5:R-:W-:Y:S01]  /*2cc0*/  FMUL R48, R30.reuse, R47 ;  /* 0x0000002f1e307220 */ /* 0x060fe20000400000 */
[C---:B------:R-:W-:Y:S01]  /*2cd0*/  FMUL R49, R30.reuse, R49 ;  /* 0x000000311e317220 */ /* 0x040fe20000400000 */
[----:B------:R-:W-:Y:S01]  /*2ce0*/  FMUL R30, R30, R53 ;  /* 0x000000351e1e7220 */ /* 0x000fe20000400000 */
[----:B------:R-:W-:Y:S01]  /*2cf0*/  SHF.L.U32 R53, R32, 0x2, RZ ;  /* 0x0000000220357819 */ /* 0x000fe200000006ff */
[C---:B------:R-:W-:Y:S01]  /*2d00*/  FFMA R47, R33.reuse, R51, R48 ;  /* 0x00000033212f7223 */ /* 0x040fe20000000030 */
[----:B------:R-:W-:-:S03]  /*2d10*/  FFMA R50, R33, R50, R49 ;  /* 0x0000003221327223 */ /* 0x000fc60000000031 */
[----:B------:R-:W-:-:S05]  /*2d20*/  IMAD.WIDE R48, R53, 0x4, R26 ;  /* 0x0000000435307825 */ /* 0x000fca00078e021a */
[----:B------:R-:W5:Y:S04]  /*2d30*/  LDG.E.CONSTANT R32, desc[UR4][R48.64] ;  /* 0x0000000430207981 */ /* 0x000f68000c1e9900 */
[----:B------:R-:W5:Y:S01]  /*2d40*/  LDG.E.CONSTANT R29, desc[UR4][R48.64+0x4] ;  /* 0x00000404301d7981 */ /* 0x000f62000c1e9900 */
[CC--:B------:R-:W-:Y:S02]  /*2d50*/  IMAD R44, R34.reuse, R25.reuse, R44 ;  /* 0x00000019222c7224 */ /* 0x0c0fe400078e022c */
[CC--:B0-----:R-:W-:Y:S02]  /*2d60*/  IMAD R28, R34.reuse, R25.reuse, R38 ;  /* 0x00000019221c7224 */ /* 0x0c1fe400078e0226 */
[----:B------:R-:W-:Y:S02]  /*2d70*/  IMAD R51, R34, R25, R24 ;  /* 0x0000001922337224 */ /* 0x000fe400078e0218 */
[----:B------:R-:W-:Y:S01]  /*2d80*/  FMUL R34, R31, R40 ;  /* 0x000000281f227220 */ /* 0x000fe20000400000 */
[----:B------:R-:W-:Y:S01]  /*2d90*/  FFMA R30, R33, R41, R30 ;  /* 0x00000029211e7223 */ /* 0x000fe2000000001e */
[----:B------:R-:W-:Y:S01]  /*2da0*/  SHF.L.U32 R31, R44, 0x2, RZ ;  /* 0x000000022c1f7819 */ /* 0x000fe200000006ff */
[----:B------:R-:W-:-:S02]  /*2db0*/  IMAD R33, R42, R25, R38 ;  /* 0x000000192a217224 */ /* 0x000fc400078e0226 */
[----:B------:R-:W-:Y:S02]  /*2dc0*/  IMAD R41, R42, R25, R24 ;  /* 0x000000192a297224 */ /* 0x000fe400078e0218 */
[----:B------:R-:W-:-:S04]  /*2dd0*/  FADD R42, -R40, 1 ;  /* 0x3f800000282a7421 */ /* 0x000fc80000000100 */
[----:B------:R-:W-:Y:S01]  /*2de0*/  FMUL R38, R42, R39 ;  /* 0x000000272a267220 */ /* 0x000fe20000400000 */
[----:B------:R-:W-:Y:S02]  /*2df0*/  SHF.L.U32 R33, R33, 0x2, RZ ;  /* 0x0000000221217819 */ /* 0x000fe400000006ff */
[----:B------:R-:W-:Y:S02]  /*2e00*/  SHF.L.U32 R28, R28, 0x2, RZ ;  /* 0x000000021c1c7819 */ /* 0x000fe400000006ff */
[----:B------:R-:W-:Y:S01]  /*2e10*/  SHF.L.U32 R51, R51, 0x2, RZ ;  /* 0x0000000233337819 */ /* 0x000fe200000006ff */
[C---:B--2---:R-:W-:Y:S01]  /*2e20*/  FFMA R24, R34.reuse, R45, R47 ;  /* 0x0000002d22187223 */ /* 0x044fe2000000002f */
[----:B------:R-:W-:Y:S02]  /*2e30*/  SHF.L.U32 R45, R41, 0x2, RZ ;  /* 0x00000002292d7819 */ /* 0x000fe400000006ff */
[----:B------:R-:W2:Y:S01]  /*2e40*/  LDG.E.CONSTANT R41, desc[UR4][R48.64+0x8] ;  /* 0x0000080430297981 */ /* 0x000ea2000c1e9900 */
[C---:B---3--:R-:W-:Y:S01]  /*2e50*/  FFMA R25, R34.reuse, R35, R50 ;  /* 0x0000002322197223 */ /* 0x048fe20000000032 */
[----:B----4-:R-:W-:Y:S01]  /*2e60*/  FFMA R34, R34, R43, R30 ;  /* 0x0000002b22227223 */ /* 0x010fe2000000001e */
[----:B------:R-:W-:Y:S01]  /*2e70*/  FADD R43, -R39, 1 ;  /* 0x3f800000272b7421 */ /* 0x000fe20000000100 */
[----:B------:R-:W-:-:S04]  /*2e80*/  IMAD.WIDE R30, R31, 0x4, R26 ;  /* 0x000000041f1e7825 */ /* 0x000fc800078e021a */
[C---:B------:R-:W-:Y:S01]  /*2e90*/  FMUL R35, R37.reuse, R36 ;  /* 0x0000002425237220 */ /* 0x040fe20000400000 */
[----:B------:R-:W-:Y:S01]  /*2ea0*/  FMUL R37, R37, R40 ;  /* 0x0000002825257220 */ /* 0x000fe20000400000 */
[----:B------:R-:W-:Y:S01]  /*2eb0*/  FMUL R36, R40, R39 ;  /* 0x0000002728247220 */ /* 0x000fe20000400000 */
[-C--:B------:R-:W-:Y:S01]  /*2ec0*/  FMUL R39, R42, R43.reuse ;  /* 0x0000002b2a277220 */ /* 0x080fe20000400000 */
[----:B------:R-:W-:Y:S01]  /*2ed0*/  FMUL R40, R40, R43 ;  /* 0x0000002b28287220 */ /* 0x000fe20000400000 */
[----:B------:R-:W3:Y:S04]  /*2ee0*/  LDG.E.CONSTANT R42, desc[UR4][R30.64] ;  /* 0x000000041e2a7981 */ /* 0x000ee8000c1e9900 */
[----:B------:R-:W4:Y:S04]  /*2ef0*/  LDG.E.CONSTANT R44, desc[UR4][R30.64+0x4] ;  /* 0x000004041e2c7981 */ /* 0x000f28000c1e9900 */
[----:B------:R0:W4:Y:S02]  /*2f00*/  LDG.E.CONSTANT R43, desc[UR4][R30.64+0x8] ;  /* 0x000008041e2b7981 */ /* 0x000124000c1e9900 */
[----:B0-----:R-:W-:-:S05]  /*2f10*/  IMAD.WIDE R30, R45, 0x4, R26 ;  /* 0x000000042d1e7825 */ /* 0x001fca00078e021a */
[----:B------:R-:W4:Y:S01]  /*2f20*/  LDG.E.CONSTANT R45, desc[UR4][R30.64] ;  /* 0x000000041e2d7981 */ /* 0x000f22000c1e9900 */
[----:B-----5:R-:W-:-:S03]  /*2f30*/  FFMA R46, R35, R32, R46 ;  /* 0x00000020232e7223 */ /* 0x020fc6000000002e */
[----:B------:R-:W5:Y:S01]  /*2f40*/  LDG.E.CONSTANT R47, desc[UR4][R30.64+0x4] ;  /* 0x000004041e2f7981 */ /* 0x000f62000c1e9900 */
[----:B------:R-:W-:-:S03]  /*2f50*/  IMAD.WIDE R32, R33, 0x4, R26 ;  /* 0x0000000421207825 */ /* 0x000fc600078e021a */
[----:B------:R-:W5:Y:S01]  /*2f60*/  LDG.E.CONSTANT R49, desc[UR4][R30.64+0x8] ;  /* 0x000008041e317981 */ /* 0x000f62000c1e9900 */
[----:B------:R-:W-:Y:S01]  /*2f70*/  FFMA R52, R35, R29, R52 ;  /* 0x0000001d23347223 */ /* 0x000fe20000000034 */
[--C-:B------:R-:W-:Y:S02]  /*2f80*/  IMAD.WIDE R28, R28, 0x4, R26.reuse ;  /* 0x000000041c1c7825 */ /* 0x100fe400078e021a */
[----:B------:R-:W5:Y:S04]  /*2f90*/  LDG.E.CONSTANT R48, desc[UR4][R32.64] ;  /* 0x0000000420307981 */ /* 0x000f68000c1e9900 */
[----:B------:R-:W5:Y:S01]  /*2fa0*/  LDG.E.CONSTANT R50, desc[UR4][R32.64+0x4] ;  /* 0x0000040420327981 */ /* 0x000f62000c1e9900 */
[----:B------:R-:W-:-:S03]  /*2fb0*/  IMAD.WIDE R26, R51, 0x4, R26 ;  /* 0x00000004331a7825 */ /* 0x000fc600078e021a */
[----:B------:R0:W5:Y:S04]  /*2fc0*/  LDG.E.CONSTANT R53, desc[UR4][R32.64+0x8] ;  /* 0x0000080420357981 */ /* 0x000168000c1e9900 */
[----:B------:R-:W5:Y:S04]  /*2fd0*/  LDG.E.CONSTANT R51, desc[UR4][R28.64] ;  /* 0x000000041c337981 */ /* 0x000f68000c1e9900 */
[----:B------:R-:W5:Y:S04]  /*2fe0*/  LDG.E.CONSTANT R31, desc[UR4][R28.64+0x4] ;  /* 0x000004041c1f7981 */ /* 0x000f68000c1e9900 */
[----:B------:R-:W5:Y:S01]  /*2ff0*/  LDG.E.CONSTANT R30, desc[UR4][R28.64+0x8] ;  /* 0x000008041c1e7981 */ /* 0x000f62000c1e9900 */
[----:B0-----:R-:W-:-:S03]  /*3000*/  FADD R32, R12, R5 ;  /* 0x000000050c207221 */ /* 0x001fc60000000000 */
[----:B------:R-:W5:Y:S04]  /*3010*/  LDG.E.CONSTANT R12, desc[UR4][R26.64] ;  /* 0x000000041a0c7981 */ /* 0x000f68000c1e9900 */
[----:B------:R-:W5:Y:S04]  /*3020*/  LDG.E.CONSTANT R5, desc[UR4][R26.64+0x4] ;  /* 0x000004041a057981 */ /* 0x000f68000c1e9900 */
[----:B------:R-:W5:Y:S01]  /*3030*/  LDG.E.CONSTANT R33, desc[UR4][R26.64+0x8] ;  /* 0x000008041a217981 */ /* 0x000f62000c1e9900 */
[----:B------:R-:W-:Y:S01]  /*3040*/  FADD R7, R14, R7 ;  /* 0x000000070e077221 */ /* 0x000fe20000000000 */
        /* <DEDUP_REMOVED lines=10> */
[----:B--2---:R-:W-:Y:S01]  /*30f0*/  FFMA R41, R35, R41, R8 ;  /* 0x0000002923297223 */ /* 0x004fe20000000008 */
[----:B---3--:R-:W-:-:S04]  /*3100*/  FFMA R7, R37, R42, R24 ;  /* 0x0000002a25077223 */ /* 0x008fc80000000018 */
[----:B------:R-:W-:Y:S01]  /*3110*/  FADD R6, R7, R6 ;  /* 0x0000000607067221 */ /* 0x000fe20000000000 */
[C---:B----4-:R-:W-:Y:S01]  /*3120*/  FFMA R44, R37.reuse, R44, R25 ;  /* 0x0000002c252c7223 */ /* 0x050fe20000000019 */
[----:B------:R-:W-:Y:S01]  /*3130*/  FFMA R43, R37, R43, R34 ;  /* 0x0000002b252b7223 */ /* 0x000fe20000000022 */
[C---:B------:R-:W-:Y:S01]  /*3140*/  FMUL R10, R38.reuse, R45 ;  /* 0x0000002d260a7220 */ /* 0x040fe20000400000 */
[C---:B-----5:R-:W-:Y:S01]  /*3150*/  FMUL R47, R38.reuse, R47 ;  /* 0x0000002f262f7220 */ /* 0x060fe20000400000 */
[----:B------:R-:W-:Y:S02]  /*3160*/  FMUL R38, R38, R49 ;  /* 0x0000003126267220 */ /* 0x000fe40000400000 */
[C---:B------:R-:W-:Y:S01]  /*3170*/  FFMA R7, R39.reuse, R48, R10 ;  /* 0x0000003027077223 */ /* 0x040fe2000000000a */
[C---:B------:R-:W-:Y:S01]  /*3180*/  FFMA R50, R39.reuse, R50, R47 ;  /* 0x0000003227327223 */ /* 0x040fe2000000002f */
[----:B------:R-:W-:Y:S02]  /*3190*/  FFMA R53, R39, R53, R38 ;  /* 0x0000003527357223 */ /* 0x000fe40000000026 */
[C---:B------:R-:W-:Y:S01]  /*31a0*/  FFMA R7, R40.reuse, R51, R7 ;  /* 0x0000003328077223 */ /* 0x040fe20000000007 */
[C---:B------:R-:W-:Y:S01]  /*31b0*/  FFMA R50, R40.reuse, R31, R50 ;  /* 0x0000001f28327223 */ /* 0x040fe20000000032 */
[----:B------:R-:W-:-:S02]  /*31c0*/  FFMA R30, R40, R30, R53 ;  /* 0x0000001e281e7223 */ /* 0x000fc40000000035 */
[C---:B------:R-:W-:Y:S01]  /*31d0*/  FFMA R12, R36.reuse, R12, R7 ;  /* 0x0000000c240c7223 */ /* 0x040fe20000000007 */
[C---:B------:R-:W-:Y:S01]  /*31e0*/  FFMA R5, R36.reuse, R5, R50 ;  /* 0x0000000524057223 */ /* 0x040fe20000000032 */
[----:B------:R-:W-:Y:S01]  /*31f0*/  FFMA R30, R36, R33, R30 ;  /* 0x00000021241e7223 */ /* 0x000fe2000000001e */
[----:B------:R-:W-:Y:S01]  /*3200*/  FADD R10, R44, R19 ;  /* 0x000000132c0a7221 */ /* 0x000fe20000000000 */
[----:B------:R-:W-:Y:S01]  /*3210*/  FADD R20, R43, R20 ;  /* 0x000000142b147221 */ /* 0x000fe20000000000 */
[----:B------:R-:W-:Y:S01]  /*3220*/  FADD R21, R12, R21 ;  /* 0x000000150c157221 */ /* 0x000fe20000000000 */
[----:B------:R-:W-:Y:S01]  /*3230*/  FADD R5, R5, R22 ;  /* 0x0000001605057221 */ /* 0x000fe20000000000 */
[----:B------:R-:W-:Y:S02]  /*3240*/  FADD R23, R30, R23 ;  /* 0x000000171e177221 */ /* 0x000fe40000000000 */
[----:B------:R-:W-:Y:S01]  /*3250*/  FFMA R21, R6, 2, R21 ;  /* 0x4000000006157823 */ /* 0x000fe20000000015 */
[----:B------:R-:W-:Y:S01]  /*3260*/  FFMA R5, R10, 2, R5 ;  /* 0x400000000a057823 */ /* 0x000fe20000000005 */
[----:B------:R-:W-:-:S02]  /*3270*/  FFMA R20, R20, 2, R23 ;  /* 0x4000000014147823 */ /* 0x000fc40000000017 */
[----:B------:R-:W-:Y:S01]  /*3280*/  FFMA R21, R46, 4, R21 ;  /* 0x408000002e157823 */ /* 0x000fe20000000015 */
[----:B------:R-:W-:Y:S01]  /*3290*/  FFMA R5, R52, 4, R5 ;  /* 0x4080000034057823 */ /* 0x000fe20000000005 */
[----:B------:R-:W-:Y:S02]  /*32a0*/  FFMA R20, R41, 4, R20 ;  /* 0x4080000029147823 */ /* 0x000fe40000000014 */
[----:B------:R-:W-:Y:S01]  /*32b0*/  FMUL R6, R21, 0.0625 ;  /* 0x3d80000015067820 */ /* 0x000fe20000400000 */
[----:B------:R-:W-:Y:S01]  /*32c0*/  FMUL R7, R5, 0.0625 ;  /* 0x3d80000005077820 */ /* 0x000fe20000400000 */
[----:B------:R-:W-:-:S07]  /*32d0*/  FMUL R8, R20, 0.0625 ;  /* 0x3d80000014087820 */ /* 0x000fce0000400000 */
.L_x_33:
[----:B------:R-:W0:Y:S01]  /*32e0*/  LDC.64 R12, c[0x0][0x398] ;  /* 0x0000e600ff0c7b82 */ /* 0x000e220000000a00 */
[----:B------:R-:W-:Y:S01]  /*32f0*/  FADD.SAT R2, RZ, R2 ;  /* 0x00000002ff027221 */ /* 0x000fe20000002000 */
[----:B------:R-:W-:Y:S01]  /*3300*/  FADD.SAT R4, RZ, R4 ;  /* 0x00000004ff047221 */ /* 0x000fe20000002000 */
[----:B------:R-:W1:Y:S01]  /*3310*/  LDCU UR6, c[0x0][0x3a0] ;  /* 0x00007400ff0677ac */ /* 0x000e620008000800 */
[----:B0-----:R-:W-:Y:S02]  /*3320*/  I2FP.F32.S32 R5, R12 ;  /* 0x0000000c00057245 */ /* 0x001fe40000201400 */
[----:B------:R-:W-:Y:S02]  /*3330*/  I2FP.F32.S32 R9, R13 ;  /* 0x0000000d00097245 */ /* 0x000fe40000201400 */
[----:B------:R-:W-:Y:S01]  /*3340*/  IADD3 R11, PT, PT, R12, -0x1, RZ ;  /* 0xffffffff0c0b7810 */ /* 0x000fe20007ffe0ff */
[----:B------:R-:W-:Y:S01]  /*3350*/  FFMA R2, R2, R5, -0.5 ;  /* 0xbf00000002027423 */ /* 0x000fe20000000005 */
[----:B------:R-:W-:Y:S01]  /*3360*/  IADD3 R12, PT, PT, R13, -0x1, RZ ;  /* 0xffffffff0d0c7810 */ /* 0x000fe20007ffe0ff */
[----:B------:R-:W-:-:S02]  /*3370*/  FFMA R9, R4, R9, -0.5 ;  /* 0xbf00000004097423 */ /* 0x000fc40000000009 */
[----:B------:R-:W0:Y:S01]  /*3380*/  F2I.FLOOR.NTZ R16, R2 ;  /* 0x0000000200107305 */ /* 0x000e220000207100 */
[----:B------:R-:W2:Y:S07]  /*3390*/  LDC.64 R4, c[0x0][0x380] ;  /* 0x0000e000ff047b82 */ /* 0x000eae0000000a00 */
[----:B------:R-:W3:Y:S01]  /*33a0*/  F2I.FLOOR.NTZ R17, R9 ;  /* 0x0000000900117305 */ /* 0x000ee20000207100 */
[C---:B0-----:R-:W-:Y:S02]  /*33b0*/  VIADDMNMX.RELU R10, R16.reuse, 0x1, R11, PT ;  /* 0x00000001100a7846 */ /* 0x041fe4000380110b */
[----:B------:R-:W-:-:S02]  /*33c0*/  VIMNMX.RELU R11, PT, PT, R16, R11, PT ;  /* 0x0000000b100b7248 */ /* 0x000fc40003fe1100 */
[C---:B---3--:R-:W-:Y:S02]  /*33d0*/  VIMNMX.RELU R13, PT, PT, R17.reuse, R12, PT ;  /* 0x0000000c110d7248 */ /* 0x048fe40003fe1100 */
[----:B------:R-:W-:-:S03]  /*33e0*/  VIADDMNMX.RELU R14, R17, 0x1, R12, PT ;  /* 0x00000001110e7846 */ /* 0x000fc6000380110c */
[C-C-:B-1----:R-:W-:Y:S02]  /*33f0*/  IMAD R15, R13.reuse, UR6, R10.reuse ;  /* 0x000000060d0f7c24 */ /* 0x142fe4000f8e020a */
[--C-:B------:R-:W-:Y:S02]  /*3400*/  IMAD R13, R13, UR6, R11.reuse ;  /* 0x000000060d0d7c24 */ /* 0x100fe4000f8e020b */
[C---:B------:R-:W-:Y:S01]  /*3410*/  IMAD R18, R14.reuse, UR6, R11 ;  /* 0x000000060e127c24 */ /* 0x040fe2000f8e020b */
[----:B------:R-:W-:Y:S01]  /*3420*/  SHF.L.U32 R15, R15, 0x2, RZ ;  /* 0x000000020f0f7819 */ /* 0x000fe200000006ff */
[----:B------:R-:W-:Y:S01]  /*3430*/  IMAD R14, R14, UR6, R10 ;  /* 0x000000060e0e7c24 */ /* 0x000fe2000f8e020a */
[----:B------:R-:W-:Y:S01]  /*3440*/  SHF.L.U32 R11, R13, 0x2, RZ ;  /* 0x000000020d0b7819 */ /* 0x000fe200000006ff */
[----:B------:R-:W0:Y:S02]  /*3450*/  LDCU UR6, c[0x0][0x3c0] ;  /* 0x00007800ff0677ac */ /* 0x000e240008000800 */
[----:B--2---:R-:W-:Y:S01]  /*3460*/  IMAD.WIDE R12, R15, 0x4, R4 ;  /* 0x000000040f0c7825 */ /* 0x004fe200078e0204 */
[----:B------:R-:W-:-:S03]  /*3470*/  SHF.L.U32 R15, R18, 0x2, RZ ;  /* 0x00000002120f7819 */ /* 0x000fc600000006ff */
[----:B------:R-:W-:Y:S01]  /*3480*/  IMAD.WIDE R10, R11, 0x4, R4 ;  /* 0x000000040b0a7825 */ /* 0x000fe200078e0204 */
[----:B------:R-:W2:Y:S01]  /*3490*/  LDG.E.CONSTANT R23, desc[UR4][R12.64] ;  /* 0x000000040c177981 */ /* 0x000ea2000c1e9900 */
[----:B------:R-:W-:-:S03]  /*34a0*/  SHF.L.U32 R19, R14, 0x2, RZ ;  /* 0x000000020e137819 */ /* 0x000fc600000006ff */
[----:B------:R-:W3:Y:S01]  /*34b0*/  LDG.E.CONSTANT R27, desc[UR4][R12.64+0x4] ;  /* 0x000004040c1b7981 */ /* 0x000ee2000c1e9900 */
[----:B------:R-:W-:-:S03]  /*34c0*/  IMAD.WIDE R14, R15, 0x4, R4 ;  /* 0x000000040f0e7825 */ /* 0x000fc600078e0204 */
[----:B------:R1:W4:Y:S01]  /*34d0*/  LDG.E.CONSTANT R35, desc[UR4][R12.64+0x8] ;  /* 0x000008040c237981 */ /* 0x000322000c1e9900 */
[----:B------:R-:W-:-:S03]  /*34e0*/  IMAD.WIDE R4, R19, 0x4, R4 ;  /* 0x0000000413047825 */ /* 0x000fc600078e0204 */
[----:B------:R-:W5:Y:S04]  /*34f0*/  LDG.E.CONSTANT R21, desc[UR4][R10.64] ;  /* 0x000000040a157981 */ /* 0x000f68000c1e9900 */
[----:B------:R-:W5:Y:S04]  /*3500*/  LDG.E.CONSTANT R25, desc[UR4][R10.64+0x4] ;  /* 0x000004040a197981 */ /* 0x000f68000c1e9900 */
[----:B------:R0:W5:Y:S04]  /*3510*/  LDG.E.CONSTANT R33, desc[UR4][R10.64+0x8] ;  /* 0x000008040a217981 */ /* 0x000168000c1e9900 */
[----:B------:R-:W5:Y:S04]  /*3520*/  LDG.E.CONSTANT R18, desc[UR4][R14.64] ;  /* 0x000000040e127981 */ /* 0x000f68000c1e9900 */
[----:B------:R-:W5:Y:S04]  /*3530*/  LDG.E.CONSTANT R29, desc[UR4][R14.64+0x4] ;  /* 0x000004040e1d7981 */ /* 0x000f68000c1e9900 */
[----:B------:R3:W5:Y:S04]  /*3540*/  LDG.E.CONSTANT R37, desc[UR4][R14.64+0x8] ;  /* 0x000008040e257981 */ /* 0x000768000c1e9900 */
[----:B------:R-:W5:Y:S04]  /*3550*/  LDG.E.CONSTANT R19, desc[UR4][R4.64] ;  /* 0x0000000404137981 */ /* 0x000f68000c1e9900 */
[----:B------:R-:W5:Y:S04]  /*3560*/  LDG.E.CONSTANT R31, desc[UR4][R4.64+0x4] ;  /* 0x00000404041f7981 */ /* 0x000f68000c1e9900 */
[----:B------:R5:W5:Y:S01]  /*3570*/  LDG.E.CONSTANT R39, desc[UR4][R4.64+0x8] ;  /* 0x0000080404277981 */ /* 0x000b62000c1e9900 */
[----:B-1----:R-:W-:Y:S01]  /*3580*/  I2FP.F32.S32 R12, R17 ;  /* 0x00000011000c7245 */ /* 0x002fe20000201400 */
[----:B0-----:R-:W-:Y:S01]  /*3590*/  UISETP.GE.AND UP0, UPT, UR6, 0x1, UPT ;  /* 0x000000010600788c */ /* 0x001fe2000bf06270 */
[----:B------:R-:W-:-:S03]  /*35a0*/  I2FP.F32.S32 R13, R16 ;  /* 0x00000010000d7245 */ /* 0x000fc60000201400 */
[----:B------:R-:W-:Y:S02]  /*35b0*/  FADD R12, R9, -R12 ;  /* 0x8000000c090c7221 */ /* 0x000fe40000000000 */
[----:B------:R-:W-:Y:S02]  /*35c0*/  FADD R13, R2, -R13 ;  /* 0x8000000d020d7221 */ /* 0x000fe40000000000 */
[C---:B------:R-:W-:Y:S02]  /*35d0*/  FADD R2, -R12.reuse, 1 ;  /* 0x3f8000000c027421 */ /* 0x040fe40000000100 */
[C---:B------:R-:W-:Y:S01]  /*35e0*/  FADD R9, -R13.reuse, 1 ;  /* 0x3f8000000d097421 */ /* 0x040fe20000000100 */
[C---:B------:R-:W-:Y:S01]  /*35f0*/  FMUL R11, R13.reuse, R12 ;  /* 0x0000000c0d0b7220 */ /* 0x040fe20000400000 */
[-C--:B------:R-:W-:Y:S02]  /*3600*/  FMUL R10, R13, R2.reuse ;  /* 0x000000020d0a7220 */ /* 0x080fe40000400000 */
[----:B------:R-:W-:Y:S01]  /*3610*/  FMUL R2, R9, R2 ;  /* 0x0000000209027220 */ /* 0x000fe20000400000 */
[----:B------:R-:W-:Y:S01]  /*3620*/  FMUL R9, R12, R9 ;  /* 0x000000090c097220 */ /* 0x000fe20000400000 */
[----:B------:R-:W-:Y:S01]  /*3630*/  MOV R12, 0x3f800000 ;  /* 0x3f800000000c7802 */ /* 0x000fe20000000f00 */
[C---:B--2---:R-:W-:Y:S01]  /*3640*/  FMUL R23, R10.reuse, R23 ;  /* 0x000000170a177220 */ /* 0x044fe20000400000 */
[C---:B---3--:R-:W-:Y:S01]  /*3650*/  FMUL R14, R10.reuse, R27 ;  /* 0x0000001b0a0e7220 */ /* 0x048fe20000400000 */
[----:B----4-:R-:W-:-:S02]  /*3660*/  FMUL R10, R10, R35 ;  /* 0x000000230a0a7220 */ /* 0x010fc40000400000 */
[C---:B-----5:R-:W-:Y:S01]  /*3670*/  FFMA R4, R2.reuse, R21, R23 ;  /* 0x0000001502047223 */ /* 0x060fe20000000017 */
[C---:B------:R-:W-:Y:S01]  /*3680*/  FFMA R14, R2.reuse, R25, R14 ;  /* 0x00000019020e7223 */ /* 0x040fe2000000000e */
[----:B------:R-:W-:Y:S02]  /*3690*/  FFMA R2, R2, R33, R10 ;  /* 0x0000002102027223 */ /* 0x000fe4000000000a */
[C---:B------:R-:W-:Y:S01]  /*36a0*/  FFMA R4, R9.reuse, R18, R4 ;  /* 0x0000001209047223 */ /* 0x040fe20000000004 */
[C---:B------:R-:W-:Y:S01]  /*36b0*/  FFMA R10, R9.reuse, R29, R14 ;  /* 0x0000001d090a7223 */ /* 0x040fe2000000000e */
[----:B------:R-:W-:Y:S02]  /*36c0*/  FFMA R2, R9, R37, R2 ;  /* 0x0000002509027223 */ /* 0x000fe40000000002 */
[C---:B------:R-:W-:Y:S01]  /*36d0*/  FFMA R9, R11.reuse, R19, R4 ;  /* 0x000000130b097223 */ /* 0x040fe20000000004 */
[C---:B------:R-:W-:Y:S01]  /*36e0*/  FFMA R10, R11.reuse, R31, R10 ;  /* 0x0000001f0b0a7223 */ /* 0x040fe2000000000a */
[----:B------:R-:W-:Y:S01]  /*36f0*/  FFMA R11, R11, R39, R2 ;  /* 0x000000270b0b7223 */ /* 0x000fe20000000002 */
[----:B------:R-:W-:Y:S06]  /*3700*/  BRA.U !UP0, `(.L_x_39) ;  /* 0x0000000508c87547 */ /* 0x000fec000b800000 */
[----:B------:R-:W0:Y:S01]  /*3710*/  LDC R2, c[0x0][0x3c8] ;  /* 0x0000f200ff027b82 */ /* 0x000e220000000800 */
[----:B------:R-:W-:Y:S01]  /*3720*/  HFMA2 R4, -RZ, RZ, 1.875, 0 ;  /* 0x3f800000ff047431 */ /* 0x000fe200000001ff */
[----:B------:R-:W-:Y:S02]  /*3730*/  MOV R5, 0x3eb6db6e ;  /* 0x3eb6db6e00057802 */ /* 0x000fe40000000f00 */
[----:B------:R-:W-:-:S03]  /*3740*/  I2FP.F32.U32 R13, UR6 ;  /* 0x00000006000d7c45 */ /* 0x000fc60008201000 */
[----:B------:R-:W-:-:S04]  /*3750*/  FFMA R4, -R5, 2.7999999523162841797, R4 ;  /* 0x4033333305047823 */ /* 0x000fc80000000104 */
[----:B------:R-:W-:Y:S01]  /*3760*/  FFMA R5, R4, -R5, -0.35714286565780639648 ;  /* 0xbeb6db6e04057423 */ /* 0x000fe20000000805 */
[----:B0-----:R-:W-:-:S04]  /*3770*/  FADD R2, R2, -0.20000000298023223877 ;  /* 0xbe4ccccd02027421 */ /* 0x001fc80000000000 */
[----:B------:R-:W0:Y:S01]  /*3780*/  FCHK P0, R2, -2.7999999523162841797 ;  /* 0xc033333302007902 */ /* 0x000e220000000000 */
[----:B------:R-:W-:-:S04]  /*3790*/  FFMA R4, R2, R5, RZ ;  /* 0x0000000502047223 */ /* 0x000fc800000000ff */
[----:B------:R-:W-:-:S04]  /*37a0*/  FFMA R14, R4, 2.7999999523162841797, R2 ;  /* 0x40333333040e7823 */ /* 0x000fc80000000002 */
[----:B------:R-:W-:Y:S01]  /*37b0*/  FFMA R4, R5, R14, R4 ;  /* 0x0000000e05047223 */ /* 0x000fe20000000004 */
[----:B0-----:R-:W-:Y:S06]  /*37c0*/  @!P0 BRA `(.L_x_40) ;  /* 0x0000000000108947 */ /* 0x001fec0003800000 */
[----:B------:R-:W-:Y:S02]  /*37d0*/  MOV R4, R2 ;  /* 0x0000000200047202 */ /* 0x000fe40000000f00 */
[----:B------:R-:W-:Y:S02]  /*37e0*/  MOV R5, 0xc0333333 ;  /* 0xc033333300057802 */ /* 0x000fe40000000f00 */
[----:B------:R-:W-:-:S07]  /*37f0*/  MOV R14, 0x3810 ;  /* 0x00003810000e7802 */ /* 0x000fce0000000f00 */
[----:B------:R-:W-:Y:S05]  /*3800*/  CALL.REL.NOINC `($__internal_3_$__cuda_sm3x_div_rn_noftz_f32_slowpath) ;  /* 0x0000000800ec7944 */ /* 0x000fea0003c00000 */
.L_x_40:
[----:B------:R-:W-:Y:S01]  /*3810*/  MOV R5, 0x3f800000 ;  /* 0x3f80000000057802 */ /* 0x000fe20000000f00 */
[----:B------:R-:W-:Y:S01]  /*3820*/  FADD R13, R13, -1 ;  /* 0xbf8000000d0d7421 */ /* 0x000fe20000000000 */
[----:B------:R-:W-:Y:S01]  /*3830*/  MOV R18, 0x3a2c32e4 ;  /* 0x3a2c32e400127802 */ /* 0x000fe20000000f00 */
[----:B------:R-:W-:Y:S02]  /*3840*/  BSSY.RECONVERGENT B0, `(.L_x_41) ;  /* 0x000005b000007945 */ /* 0x000fe40003800200 */
[----:B------:R-:W-:-:S04]  /*3850*/  FFMA R2, R4, 0.5, R5 ;  /* 0x3f00000004027823 */ /* 0x000fc80000000005 */
[C---:B------:R-:W-:Y:S01]  /*3860*/  FMUL R5, |R2|.reuse, 16777216 ;  /* 0x4b80000002057820 */ /* 0x040fe20000400200 */
[----:B------:R-:W-:-:S04]  /*3870*/  FSETP.GEU.AND P0, PT, |R2|, 1.175494350822287508e-38, PT ;  /* 0x008000000200780b */ /* 0x000fc80003f0e200 */
[----:B------:R-:W-:-:S04]  /*3880*/  FSEL R5, R5, |R2|, !P0 ;  /* 0x4000000205057208 */ /* 0x000fc80004000000 */
[----:B------:R-:W-:-:S04]  /*3890*/  IADD3 R4, PT, PT, R5, -0x3f3504f3, RZ ;  /* 0xc0cafb0d05047810 */ /* 0x000fc80007ffe0ff */
[----:B------:R-:W-:Y:S02]  /*38a0*/  LOP3.LUT R14, R4, 0xff800000, RZ, 0xc0, !PT ;  /* 0xff800000040e7812 */ /* 0x000fe400078ec0ff */
[----:B------:R-:W-:Y:S02]  /*38b0*/  FSEL R4, RZ, -24, P0 ;  /* 0xc1c00000ff047808 */ /* 0x000fe40000000000 */
[----:B------:R-:W-:-:S05]  /*38c0*/  IADD3 R5, PT, PT, R5, -R14, RZ ;  /* 0x8000000e05057210 */ /* 0x000fca0007ffe0ff */
[C---:B------:R-:W-:Y:S01]  /*38d0*/  FADD R16, R5.reuse, 1 ;  /* 0x3f80000005107421 */ /* 0x040fe20000000000 */
[----:B------:R-:W-:Y:S01]  /*38e0*/  FADD R15, R5, -1 ;  /* 0xbf800000050f7421 */ /* 0x000fe20000000000 */
[----:B------:R-:W-:-:S03]  /*38f0*/  I2FP.F32.S32 R5, R14 ;  /* 0x0000000e00057245 */ /* 0x000fc60000201400 */
[----:B------:R-:W-:Y:S01]  /*3900*/  FADD R17, R15, R15 ;  /* 0x0000000f0f117221 */ /* 0x000fe20000000000 */
[----:B------:R-:W0:Y:S01]  /*3910*/  MUFU.RCP R16, R16 ;  /* 0x0000001000107308 */ /* 0x000e220000001000 */
[----:B------:R-:W-:Y:S02]  /*3920*/  FFMA R4, R5, 1.1920928955078125e-07, R4 ;  /* 0x3400000005047823 */ /* 0x000fe40000000004 */
[----:B0-----:R-:W-:-:S04]  /*3930*/  FMUL R17, R16, R17 ;  /* 0x0000001110117220 */ /* 0x001fc80000400000 */
[----:B------:R-:W-:Y:S01]  /*3940*/  FADD R14, R15, -R17 ;  /* 0x800000110f0e7221 */ /* 0x000fe20000000000 */
[CC--:B------:R-:W-:Y:S01]  /*3950*/  FMUL R5, R17.reuse, R17.reuse ;  /* 0x0000001111057220 */ /* 0x0c0fe20000400000 */
[----:B------:R-:W-:Y:S02]  /*3960*/  FFMA R19, R17, 1.4426950216293334961, R4 ;  /* 0x3fb8aa3b11137823 */ /* 0x000fe40000000004 */
[----:B------:R-:W-:Y:S01]  /*3970*/  FADD R14, R14, R14 ;  /* 0x0000000e0e0e7221 */ /* 0x000fe20000000000 */
[----:B------:R-:W-:Y:S01]  /*3980*/  FFMA R18, R5, R18, 0.0032181653659790754318 ;  /* 0x3b52e7db05127423 */ /* 0x000fe20000000012 */
[----:B------:R-:W-:Y:S02]  /*3990*/  FADD R4, R4, -R19 ;  /* 0x8000001304047221 */ /* 0x000fe40000000000 */
[----:B------:R-:W-:Y:S01]  /*39a0*/  FFMA R15, R15, -R17, R14 ;  /* 0x800000110f0f7223 */ /* 0x000fe2000000000e */
[----:B------:R-:W-:Y:S01]  /*39b0*/  FFMA R18, R5, R18, 0.018033718690276145935 ;  /* 0x3c93bb7305127423 */ /* 0x000fe20000000012 */
[----:B------:R-:W-:-:S02]  /*39c0*/  FFMA R4, R17, 1.4426950216293334961, R4 ;  /* 0x3fb8aa3b11047823 */ /* 0x000fc40000000004 */
[----:B------:R-:W-:Y:S01]  /*39d0*/  FMUL R15, R16, R15 ;  /* 0x0000000f100f7220 */ /* 0x000fe20000400000 */
[----:B------:R-:W-:-:S03]  /*39e0*/  FFMA R18, R5, R18, 0.12022458761930465698 ;  /* 0x3df6384f05127423 */ /* 0x000fc60000000012 */
[----:B------:R-:W-:Y:S01]  /*39f0*/  FFMA R4, R15, 1.4426950216293334961, R4 ;  /* 0x3fb8aa3b0f047823 */ /* 0x000fe20000000004 */
[----:B------:R-:W-:-:S03]  /*3a00*/  FMUL R18, R5, R18 ;  /* 0x0000001205127220 */ /* 0x000fc60000400000 */
[----:B------:R-:W-:Y:S01]  /*3a10*/  FFMA R4, R17, 1.9251366722983220825e-08, R4 ;  /* 0x32a55e3411047823 */ /* 0x000fe20000000004 */
[----:B------:R-:W-:-:S04]  /*3a20*/  FMUL R5, R18, 3 ;  /* 0x4040000012057820 */ /* 0x000fc80000400000 */
[----:B------:R-:W-:-:S04]  /*3a30*/  FFMA R5, R15, R5, R4 ;  /* 0x000000050f057223 */ /* 0x000fc80000000004 */
[----:B------:R-:W-:Y:S01]  /*3a40*/  FFMA R18, R17, R18, R5 ;  /* 0x0000001211127223 */ /* 0x000fe20000000005 */
[----:B------:R-:W-:-:S03]  /*3a50*/  MOV R17, 0x391fcb8e ;  /* 0x391fcb8e00117802 */ /* 0x000fc60000000f00 */
[----:B------:R-:W-:-:S04]  /*3a60*/  FADD R4, R19, R18 ;  /* 0x0000001213047221 */ /* 0x000fc80000000000 */
[----:B------:R-:W-:Y:S01]  /*3a70*/  FMUL R14, R13, R4 ;  /* 0x000000040d0e7220 */ /* 0x000fe20000400000 */
[----:B------:R-:W-:-:S03]  /*3a80*/  FADD R19, -R19, R4 ;  /* 0x0000000413137221 */ /* 0x000fc60000000100 */
[----:B------:R-:W0:Y:S01]  /*3a90*/  FRND R15, R14 ;  /* 0x0000000e000f7307 */ /* 0x000e220000201000 */
[----:B------:R-:W-:Y:S01]  /*3aa0*/  FADD R18, R18, -R19 ;  /* 0x8000001312127221 */ /* 0x000fe20000000000 */
[C---:B------:R-:W-:Y:S01]  /*3ab0*/  FFMA R5, R13.reuse, R4, -R14 ;  /* 0x000000040d057223 */ /* 0x040fe2000000080e */
[C---:B------:R-:W-:Y:S02]  /*3ac0*/  FSETP.GT.AND P1, PT, |R14|.reuse, 152, PT ;  /* 0x431800000e00780b */ /* 0x040fe40003f24200 */
[C---:B------:R-:W-:Y:S01]  /*3ad0*/  FSETP.GEU.AND P2, PT, R14.reuse, RZ, PT ;  /* 0x000000ff0e00720b */ /* 0x040fe20003f4e000 */
[----:B------:R-:W-:Y:S02]  /*3ae0*/  FFMA R5, R13, R18, R5 ;  /* 0x000000120d057223 */ /* 0x000fe40000000005 */
[----:B------:R-:W1:Y:S01]  /*3af0*/  F2I.NTZ R16, R14 ;  /* 0x0000000e00107305 */ /* 0x000e620000203100 */
[----:B0-----:R-:W-:Y:S01]  /*3b00*/  FADD R4, R14, -R15 ;  /* 0x8000000f0e047221 */ /* 0x001fe20000000000 */
[----:B------:R-:W-:-:S03]  /*3b10*/  FSETP.GT.AND P0, PT, R15, RZ, PT ;  /* 0x000000ff0f00720b */ /* 0x000fc60003f04000 */
[----:B------:R-:W-:Y:S01]  /*3b20*/  FADD R4, R5, R4 ;  /* 0x0000000405047221 */ /* 0x000fe20000000000 */
[----:B------:R-:W-:Y:S02]  /*3b30*/  SEL R15, RZ, 0x83000000, P0 ;  /* 0x83000000ff0f7807 */ /* 0x000fe40000000000 */
[----:B------:R-:W-:Y:S01]  /*3b40*/  FSETP.NEU.AND P0, PT, R13, RZ, PT ;  /* 0x000000ff0d00720b */ /* 0x000fe20003f0d000 */
[----:B------:R-:W-:Y:S01]  /*3b50*/  FFMA R5, R4, R17, 0.0013391353422775864601 ;  /* 0x3aaf85ed04057423 */ /* 0x000fe20000000011 */
[----:B------:R-:W-:Y:S02]  /*3b60*/  IADD3 R18, PT, PT, R15, 0x7f000000, RZ ;  /* 0x7f0000000f127810 */ /* 0x000fe40007ffe0ff */
[----:B------:R-:W-:Y:S01]  /*3b70*/  FSETP.EQ.OR P0, PT, R2, 1, !P0 ;  /* 0x3f8000000200780b */ /* 0x000fe20004702400 */
[----:B------:R-:W-:Y:S01]  /*3b80*/  FFMA R5, R4, R5, 0.0096188392490148544312 ;  /* 0x3c1d985604057423 */ /* 0x000fe20000000005 */
[----:B-1----:R-:W-:-:S03]  /*3b90*/  LEA R16, R16, -R15, 0x17 ;  /* 0x8000000f10107211 */ /* 0x002fc600078eb8ff */
[----:B------:R-:W-:-:S04]  /*3ba0*/  FFMA R5, R4, R5, 0.055503588169813156128 ;  /* 0x3d6357bb04057423 */ /* 0x000fc80000000005 */
[----:B------:R-:W-:-:S04]  /*3bb0*/  FFMA R5, R4, R5, 0.24022644758224487305 ;  /* 0x3e75fdec04057423 */ /* 0x000fc80000000005 */
[----:B------:R-:W-:-:S04]  /*3bc0*/  FFMA R5, R4, R5, 0.69314718246459960938 ;  /* 0x3f31721804057423 */ /* 0x000fc80000000005 */
[----:B------:R-:W-:-:S04]  /*3bd0*/  FFMA R5, R4, R5, 1 ;  /* 0x3f80000004057423 */ /* 0x000fc80000000005 */
[----:B------:R-:W-:-:S04]  /*3be0*/  FMUL R5, R5, R18 ;  /* 0x0000001205057220 */ /* 0x000fc80000400000 */
[----:B------:R-:W-:Y:S01]  /*3bf0*/  FMUL R16, R5, R16 ;  /* 0x0000001005107220 */ /* 0x000fe20000400000 */
[----:B------:R-:W-:Y:S01]  /*3c00*/  @P1 FSEL R16, RZ, +INF , !P2 ;  /* 0x7f800000ff101808 */ /* 0x000fe20005000000 */
[----:B------:R-:W-:Y:S06]  /*3c10*/  @P0 BRA `(.L_x_42) ;  /* 0x0000000000740947 */ /* 0x000fec0003800000 */
[----:B------:R-:W-:-:S04]  /*3c20*/  FSETP.NAN.AND P0, PT, |R13|, |R13|, PT ;  /* 0x4000000d0d00720b */ /* 0x000fc80003f08200 */
[----:B------:R-:W-:-:S13]  /*3c30*/  FSETP.NUM.AND P0, PT, |R2|, |R2|, !P0 ;  /* 0x400000020200720b */ /* 0x000fda0004707200 */
[----:B------:R-:W-:Y:S01]  /*3c40*/  @!P0 FADD R12, R2, R13 ;  /* 0x0000000d020c8221 */ /* 0x000fe20000000000 */
[----:B------:R-:W-:Y:S06]  /*3c50*/  @!P0 BRA `(.L_x_42) ;  /* 0x0000000000648947 */ /* 0x000fec0003800000 */
[----:B------:R-:W-:Y:S01]  /*3c60*/  FMUL R5, R13, 0.5 ;  /* 0x3f0000000d057820 */ /* 0x000fe20000400000 */
[----:B------:R-:W0:Y:S01]  /*3c70*/  LDCU UR6, c[0x0][0x3c0] ;  /* 0x00007800ff0677ac */ /* 0x000e220008000800 */
[----:B------:R-:W-:-:S04]  /*3c80*/  FSETP.NEU.AND P0, PT, |R2|, +INF , PT ;  /* 0x7f8000000200780b */ /* 0x000fc80003f0d200 */
[----:B------:R-:W1:Y:S01]  /*3c90*/  FRND.TRUNC R5, R5 ;  /* 0x0000000500057307 */ /* 0x000e62000020d000 */
[----:B------:R-:W-:Y:S02]  /*3ca0*/  FSETP.NEU.AND P0, PT, R2, RZ, P0 ;  /* 0x000000ff0200720b */ /* 0x000fe4000070d000 */
[----:B0-----:R-:W-:Y:S01]  /*3cb0*/  I2FP.F32.U32 R15, UR6 ;  /* 0x00000006000f7c45 */ /* 0x001fe20008201000 */
[----:B-1----:R-:W-:-:S03]  /*3cc0*/  FADD R4, R5, R5 ;  /* 0x0000000505047221 */ /* 0x002fc60000000000 */
[----:B------:R-:W-:Y:S01]  /*3cd0*/  FSETP.GEU.OR P1, PT, R15, 1, P0 ;  /* 0x3f8000000f00780b */ /* 0x000fe2000072e400 */
[----:B------:R-:W-:-:S06]  /*3ce0*/  FADD R14, R13, -R4 ;  /* 0x800000040d0e7221 */ /* 0x000fcc0000000000 */
[----:B------:R-:W-:Y:S01]  /*3cf0*/  @!P0 FADD R4, R2, R2 ;  /* 0x0000000202048221 */ /* 0x000fe20000000000 */
[----:B------:R-:W-:-:S05]  /*3d00*/  FSETP.NEU.AND P2, PT, |R14|, 1, !P0 ;  /* 0x3f8000000e00780b */ /* 0x000fca000474d200 */
[----:B------:R-:W-:-:S08]  /*3d10*/  @!P1 LOP3.LUT R4, R4, 0x7f800000, RZ, 0x3c, !PT ;  /* 0x7f80000004049812 */ /* 0x000fd000078e3cff */
[----:B------:R-:W-:-:S04]  /*3d20*/  @P2 LOP3.LUT R4, R4, 0x7fffffff, RZ, 0xc0, !PT ;  /* 0x7fffffff04042812 */ /* 0x000fc800078ec0ff */
[----:B------:R-:W-:Y:S01]  /*3d30*/  @!P0 MOV R12, R4 ;  /* 0x00000004000c8202 */ /* 0x000fe20000000f00 */
[----:B------:R-:W-:Y:S06]  /*3d40*/  @!P0 BRA `(.L_x_42) ;  /* 0x0000000000288947 */ /* 0x000fec0003800000 */
[----:B------:R-:W-:Y:S02]  /*3d50*/  FSETP.NEU.AND P0, PT, |R13|, +INF , PT ;  /* 0x7f8000000d00780b */ /* 0x000fe40003f0d200 */
[----:B------:R-:W-:-:S13]  /*3d60*/  FSETP.EQ.AND P1, PT, R2, -1, PT ;  /* 0xbf8000000200780b */ /* 0x000fda0003f22000 */
[----:B------:R-:W-:Y:S05]  /*3d70*/  @!P0 BRA P1, `(.L_x_42) ;  /* 0x00000000001c8947 */ /* 0x000fea0000800000 */
[----:B------:R-:W-:Y:S02]  /*3d80*/  FSETP.GEU.AND P1, PT, R2, RZ, PT ;  /* 0x000000ff0200720b */ /* 0x000fe40003f2e000 */
[----:B------:R-:W-:-:S11]  /*3d90*/  MOV R12, R16 ;  /* 0x00000010000c7202 */ /* 0x000fd60000000f00 */
[----:B------:R-:W0:Y:S01]  /*3da0*/  @!P1 FRND.FLOOR R2, R13 ;  /* 0x0000000d00029307 */ /* 0x000e220000205000 */
[----:B------:R-:W-:Y:S02]  /*3db0*/  @!P1 FSETP.NEU.AND P2, PT, |R14|, 1, PT ;  /* 0x3f8000000e00980b */ /* 0x000fe40003f4d200 */
[----:B0-----:R-:W-:Y:S02]  /*3dc0*/  @!P1 FSETP.NEU.AND P0, PT, R13, R2, PT ;  /* 0x000000020d00920b */ /* 0x001fe40003f0d000 */
[----:B------:R-:W-:-:S04]  /*3dd0*/  @!P1 FSEL R2, R16, -R16, P2 ;  /* 0x8000001010029208 */ /* 0x000fc80001000000 */
[----:B------:R-:W-:-:S07]  /*3de0*/  @!P1 FSEL R12, R2, +QNAN , !P0 ;  /* 0x7fffffff020c9808 */ /* 0x000fce0004000000 */
.L_x_42:
[----:B------:R-:W-:Y:S05]  /*3df0*/  BSYNC.RECONVERGENT B0 ;  /* 0x0000000000007941 */ /* 0x000fea0003800200 */
.L_x_41:
[----:B------:R-:W0:Y:S02]  /*3e00*/  LDCU UR6, c[0x0][0x3cc] ;  /* 0x00007980ff0677ac */ /* 0x000e240008000800 */
[----:B0-----:R-:W-:-:S05]  /*3e10*/  FMUL R12, R12, UR6 ;  /* 0x000000060c0c7c20 */ /* 0x001fca0008400000 */
[----:B------:R-:W-:-:S07]  /*3e20*/  FMNMX R12, RZ, R12, !PT ;  /* 0x0000000cff0c7209 */ /* 0x000fce0007800000 */
.L_x_39:
[----:B------:R-:W0:Y:S02]  /*3e30*/  LDC.64 R14, c[0x0][0x3c0] ;  /* 0x0000f000ff0e7b82 */ /* 0x000e240000000a00 */
[----:B0-----:R-:W-:-:S04]  /*3e40*/  FADD R2, R15, 1 ;  /* 0x3f8000000f027421 */ /* 0x001fc80000000000 */
[----:B------:R-:W-:Y:S01]  /*3e50*/  FADD R5, R2, -R15 ;  /* 0x8000000f02057221 */ /* 0x000fe20000000000 */
[----:B------:R-:W-:-:S03]  /*3e60*/  I2FP.F32.S32 R2, R14 ;  /* 0x0000000e00027245 */ /* 0x000fc60000201400 */
[----:B------:R-:W0:Y:S02]  /*3e70*/  MUFU.RCP R4, R5 ;  /* 0x0000000500047308 */ /* 0x000e240000001000 */
[----:B------:R-:W-:-:S06]  /*3e80*/  FADD R2, R2, -R15 ;  /* 0x8000000f02027221 */ /* 0x000fcc0000000000 */
        /* <DEDUP_REMOVED lines=9> */
[----:B------:R-:W-:Y:S05]  /*3f20*/  CALL.REL.NOINC `($__internal_3_$__cuda_sm3x_div_rn_noftz_f32_slowpath) ;  /* 0x0000000400247944 */ /* 0x000fea0003c00000 */
[----:B------:R-:W-:-:S07]  /*3f30*/  MOV R13, R4 ;  /* 0x00000004000d7202 */ /* 0x000fce0000000f00 */
.L_x_43:
[----:B------:R-:W0:Y:S01]  /*3f40*/  LDCU UR6, c[0x0][0x3b8] ;  /* 0x00007700ff0677ac */ /* 0x000e220008000800 */
[----:B------:R-:W1:Y:S01]  /*3f50*/  LDC.64 R4, c[0x0][0x390] ;  /* 0x0000e400ff047b82 */ /* 0x000e620000000a00 */
[----:B------:R-:W-:Y:S01]  /*3f60*/  FADD.SAT R13, RZ, R13 ;  /* 0x0000000dff0d7221 */ /* 0x000fe20000002000 */
[----:B------:R-:W-:-:S03]  /*3f70*/  HFMA2 R15, -RZ, RZ, 1.875, 0 ;  /* 0x3f800000ff0f7431 */ /* 0x000fc600000001ff */
[C---:B------:R-:W-:Y:S01]  /*3f80*/  FADD R2, R13.reuse, R13 ;  /* 0x0000000d0d027221 */ /* 0x040fe20000000000 */
[----:B------:R-:W-:-:S03]  /*3f90*/  FMUL R13, R13, R13 ;  /* 0x0000000d0d0d7220 */ /* 0x000fc60000400000 */
[----:B------:R-:W-:-:S04]  /*3fa0*/  FADD R2, -R2, 3 ;  /* 0x4040000002027421 */ /* 0x000fc80000000100 */
[----:B------:R-:W-:Y:S01]  /*3fb0*/  FFMA R13, -R13, R2, 1 ;  /* 0x3f8000000d0d7423 */ /* 0x000fe20000000102 */
[----:B0-----:R-:W-:-:S03]  /*3fc0*/  IMAD R0, R0, UR6, R3 ;  /* 0x0000000600007c24 */ /* 0x001fc6000f8e0203 */
[----:B------:R-:W-:Y:S02]  /*3fd0*/  FMUL R13, R13, R12 ;  /* 0x0000000c0d0d7220 */ /* 0x000fe40000400000 */
[----:B------:R-:W-:Y:S02]  /*3fe0*/  SHF.L.U32 R3, R0, 0x2, RZ ;  /* 0x0000000200037819 */ /* 0x000fe400000006ff */
[-C--:B------:R-:W-:Y:S01]  /*3ff0*/  FFMA R9, R9, R13.reuse, R6 ;  /* 0x0000000d09097223 */ /* 0x080fe20000000006 */
[-C--:B------:R-:W-:Y:S01]  /*4000*/  FFMA R7, R10, R13.reuse, R7 ;  /* 0x0000000d0a077223 */ /* 0x080fe20000000007 */
[----:B------:R-:W-:Y:S01]  /*4010*/  FFMA R11, R11, R13, R8 ;  /* 0x0000000d0b0b7223 */ /* 0x000fe20000000008 */
[----:B-1----:R-:W-:-:S05]  /*4020*/  IMAD.WIDE R2, R3, 0x4, R4 ;  /* 0x0000000403027825 */ /* 0x002fca00078e0204 */
[----:B------:R-:W-:Y:S04]  /*4030*/  STG.E desc[UR4][R2.64+0xc], R15 ;  /* 0x00000c0f02007986 */ /* 0x000fe8000c101904 */
[----:B------:R-:W-:Y:S04]  /*4040*/  STG.E desc[UR4][R2.64], R9 ;  /* 0x0000000902007986 */ /* 0x000fe8000c101904 */
[----:B------:R-:W-:Y:S04]  /*4050*/  STG.E desc[UR4][R2.64+0x4], R7 ;  /* 0x0000040702007986 */ /* 0x000fe8000c101904 */
[----:B------:R-:W-:Y:S01]  /*4060*/  STG.E desc[UR4][R2.64+0x8], R11 ;  /* 0x0000080b02007986 */ /* 0x000fe2000c101904 */
[----:B------:R-:W-:Y:S05]  /*4070*/  EXIT ;  /* 0x000000000000794d */ /* 0x000fea0003800000 */
        .weak           $__internal_2_$__cuda_sm20_rcp_rn_f32_slowpath
        .type           $__internal_2_$__cuda_sm20_rcp_rn_f32_slowpath,@function
        .size           $__internal_2_$__cuda_sm20_rcp_rn_f32_slowpath,($__internal_3_$__cuda_sm3x_div_rn_noftz_f32_slowpath - $__internal_2_$__cuda_sm20_rcp_rn_f32_slowpath)
$__internal_2_$__cuda_sm20_rcp_rn_f32_slowpath:
[----:B------:R-:W-:-:S04]  /*4080*/  SHF.L.U32 R5, R39, 0x1, RZ ;  /* 0x0000000127057819 */ /* 0x000fc800000006ff */
[----:B------:R-:W-:-:S04]  /*4090*/  SHF.R.U32.HI R11, RZ, 0x18, R5 ;  /* 0x00000018ff0b7819 */ /* 0x000fc80000011605 */
[----:B------:R-:W-:-:S13]  /*40a0*/  ISETP.NE.U32.AND P0, PT, R11, RZ, PT ;  /* 0x000000ff0b00720c */ /* 0x000fda0003f05070 */
[----:B------:R-:W-:Y:S05]  /*40b0*/  @P0 BRA `(.L_x_44) ;  /* 0x00000000002c0947 */ /* 0x000fea0003800000 */
[----:B------:R-:W-:-:S04]  /*40c0*/  SHF.L.U32 R5, R39, 0x1, RZ ;  /* 0x0000000127057819 */ /* 0x000fc800000006ff */
[----:B------:R-:W-:-:S13]  /*40d0*/  ISETP.NE.AND P0, PT, R5, RZ, PT ;  /* 0x000000ff0500720c */ /* 0x000fda0003f05270 */
[----:B------:R2:W3:Y:S01]  /*40e0*/  @!P0 MUFU.RCP R5, R39 ;  /* 0x0000002700058308 */ /* 0x0004e20000001000 */
[----:B------:R-:W-:Y:S05]  /*40f0*/  @!P0 BRA `(.L_x_45) ;  /* 0x0000000000a48947 */ /* 0x000fea0003800000 */
[----:B------:R-:W-:-:S04]  /*4100*/  FFMA R6, R39, 1.84467440737095516160e+19, RZ ;  /* 0x5f80000027067823 */ /* 0x000fc800000000ff */
[----:B---3--:R-:W0:Y:S02]  /*4110*/  MUFU.RCP R5, R6 ;  /* 0x0000000600057308 */ /* 0x008e240000001000 */
[----:B0-----:R-:W-:-:S04]  /*4120*/  FFMA R7, R6, R5, -1 ;  /* 0xbf80000006077423 */ /* 0x001fc80000000005 */
[----:B------:R-:W-:-:S04]  /*4130*/  FADD.FTZ R8, -R7, -RZ ;  /* 0x800000ff07087221 */ /* 0x000fc80000010100 */
[----:B------:R-:W-:-:S04]  /*4140*/  FFMA R5, R5, R8, R5 ;  /* 0x0000000805057223 */ /* 0x000fc80000000005 */
[----:B------:R-:W-:Y:S01]  /*4150*/  FFMA R5, R5, 1.84467440737095516160e+19, RZ ;  /* 0x5f80000005057823 */ /* 0x000fe200000000ff */
[----:B------:R-:W-:Y:S06]  /*4160*/  BRA `(.L_x_45) ;  /* 0x0000000000887947 */ /* 0x000fec0003800000 */
.L_x_44:
[----:B------:R-:W-:-:S04]  /*4170*/  IADD3 R12, PT, PT, R11, -0xfd, RZ ;  /* 0xffffff030b0c7810 */ /* 0x000fc80007ffe0ff */
[----:B------:R-:W-:-:S13]  /*4180*/  ISETP.GT.U32.AND P0, PT, R12, 0x1, PT ;  /* 0x000000010c00780c */ /* 0x000fda0003f04070 */
[----:B------:R-:W-:Y:S05]  /*4190*/  @P0 BRA `(.L_x_46) ;  /* 0x0000000000780947 */ /* 0x000fea0003800000 */
[----:B------:R-:W-:Y:S02]  /*41a0*/  LOP3.LUT R5, R39, 0x7fffff, RZ, 0xc0, !PT ;  /* 0x007fffff27057812 */ /* 0x000fe400078ec0ff */
[----:B------:R-:W-:Y:S02]  /*41b0*/  MOV R9, 0x3 ;  /* 0x0000000300097802 */ /* 0x000fe40000000f00 */
[----:B------:R-:W-:Y:S02]  /*41c0*/  LOP3.LUT R5, R5, 0x3f800000, RZ, 0xfc, !PT ;  /* 0x3f80000005057812 */ /* 0x000fe400078efcff */
[----:B------:R-:W-:Y:S02]  /*41d0*/  SHF.L.U32 R9, R9, R12, RZ ;  /* 0x0000000c09097219 */ /* 0x000fe400000006ff */
[----:B------:R-:W0:Y:S02]  /*41e0*/  MUFU.RCP R6, R5 ;  /* 0x0000000500067308 */ /* 0x000e240000001000 */
        /* <DEDUP_REMOVED lines=16> */
[----:B------:R-:W-:-:S04]  /*42f0*/  SEL R5, RZ, 0x1, !P0 ;  /* 0x00000001ff057807 */ /* 0x000fc80004000000 */
[----:B------:R-:W-:-:S04]  /*4300*/  IADD3 R5, PT, PT, -R5, RZ, RZ ;  /* 0x000000ff05057210 */ /* 0x000fc80007ffe1ff */
[----:B------:R-:W-:Y:S02]  /*4310*/  ISETP.GE.AND P0, PT, R5, RZ, PT ;  /* 0x000000ff0500720c */ /* 0x000fe40003f06270 */
[----:B------:R-:W-:-:S04]  /*4320*/  IADD3 R5, PT, PT, R11, -0xfc, RZ ;  /* 0xffffff040b057810 */ /* 0x000fc80007ffe0ff */
[----:B------:R-:W-:-:S07]  /*4330*/  SHF.R.U32.HI R6, RZ, R5, R6 ;  /* 0x00000005ff067219 */ /* 0x000fce0000011606 */
[----:B------:R-:W-:-:S04]  /*4340*/  @!P0 IADD3 R6, PT, PT, R6, 0x1, RZ ;  /* 0x0000000106068810 */ /* 0x000fc80007ffe0ff */
[----:B------:R-:W-:-:S04]  /*4350*/  @!P1 SHF.L.U32 R6, R6, 0x1, RZ ;  /* 0x0000000106069819 */ /* 0x000fc800000006ff */
[----:B------:R-:W-:Y:S01]  /*4360*/  LOP3.LUT R5, R6, 0x80000000, R39, 0xf8, !PT ;  /* 0x8000000006057812 */ /* 0x000fe200078ef827 */
[----:B------:R-:W-:Y:S06]  /*4370*/  BRA `(.L_x_45) ;  /* 0x0000000000047947 */ /* 0x000fec0003800000 */
.L_x_46:
[----:B------:R0:W1:Y:S02]  /*4380*/  MUFU.RCP R5, R39 ;  /* 0x0000002700057308 */ /* 0x0000640000001000 */
.L_x_45:
[----:B------:R-:W-:Y:S01]  /*4390*/  HFMA2 R7, -RZ, RZ, 0, 0 ;  /* 0x00000000ff077431 */ /* 0x000fe200000001ff */
[----:B------:R-:W-:-:S04]  /*43a0*/  MOV R6, R10 ;  /* 0x0000000a00067202 */ /* 0x000fc80000000f00 */
[----:B0123--:R-:W-:Y:S05]  /*43b0*/  RET.REL.NODEC R6 `(UpsampleKernel) ;  /* 0xffffffbc06107950 */ /* 0x00ffea0003c3ffff */
        .weak           $__internal_3_$__cuda_sm3x_div_rn_noftz_f32_slowpath
        .type           $__internal_3_$__cuda_sm3x_div_rn_noftz_f32_slowpath,@function
        .size           $__internal_3_$__cuda_sm3x_div_rn_noftz_f32_slowpath,(.L_x_212 - $__internal_3_$__cuda_sm3x_div_rn_noftz_f32_slowpath)
$__internal_3_$__cuda_sm3x_div_rn_noftz_f32_slowpath:
        /* <DEDUP_REMOVED lines=29> */
[----:B------:R-:W-:Y:S01]  /*4590*/  @P0 MOV R15, RZ ;  /* 0x000000ff000f0202 */ /* 0x000fe20000000f00 */
[----:B------:R-:W-:Y:S01]  /*45a0*/  @!P0 FFMA R4, R4, 1.84467440737095516160e+19, RZ ;  /* 0x5f80000004048823 */ /* 0x000fe200000000ff */
[----:B------:R-:W-:Y:S01]  /*45b0*/  @!P0 MOV R15, 0xffffffc0 ;  /* 0xffffffc0000f8802 */ /* 0x000fe20000000f00 */
[----:B------:R-:W-:-:S03]  /*45c0*/  @!P1 FFMA R5, R5, 1.84467440737095516160e+19, RZ ;  /* 0x5f80000005059823 */ /* 0x000fc600000000ff */
[----:B------:R-:W-:-:S07]  /*45d0*/  @!P1 IADD3 R15, PT, PT, R15, 0x40, RZ ;  /* 0x000000400f0f9810 */ /* 0x000fce0007ffe0ff */
.L_x_48:
[----:B------:R-:W-:Y:S01]  /*45e0*/  LEA R16, R20, 0xc0800000, 0x17 ;  /* 0xc080000014107811 */ /* 0x000fe200078eb8ff */
[----:B------:R-:W-:Y:S03]  /*45f0*/  BSSY.RECONVERGENT B2, `(.L_x_53) ;  /* 0x0000036000027945 */ /* 0x000fe60003800200 */
[----:B------:R-:W-:Y:S02]  /*4600*/  IADD3 R16, PT, PT, -R16, R5, RZ ;  /* 0x0000000510107210 */ /* 0x000fe40007ffe1ff */
[----:B------:R-:W-:Y:S02]  /*4610*/  IADD3 R5, PT, PT, R18, -0x7f, RZ ;  /* 0xffffff8112057810 */ /* 0x000fe40007ffe0ff */
[----:B------:R0:W1:Y:S01]  /*4620*/  MUFU.RCP R17, R16 ;  /* 0x0000001000117308 */ /* 0x0000620000001000 */
[----:B------:R-:W-:Y:S02]  /*4630*/  FADD.FTZ R19, -R16, -RZ ;  /* 0x800000ff10137221 */ /* 0x000fe40000010100 */
        /* <DEDUP_REMOVED lines=23> */
[CCC-:B------:R-:W-:Y:S01]  /*47b0*/  FFMA.RZ R4, R22.reuse, R18.reuse, R21.reuse ;  /* 0x0000001216047223 */ /* 0x1c0fe2000000c015 */
[C---:B------:R-:W-:Y:S01]  /*47c0*/  IADD3 R16, PT, PT, R19.reuse, 0x20, RZ ;  /* 0x0000002013107810 */ /* 0x040fe20007ffe0ff */
[-CC-:B------:R-:W-:Y:S01]  /*47d0*/  FFMA.RM R5, R22, R18.reuse, R21.reuse ;  /* 0x0000001216057223 */ /* 0x180fe20000004015 */
[C---:B------:R-:W-:Y:S02]  /*47e0*/  ISETP.NE.AND P2, PT, R19.reuse, RZ, PT ;  /* 0x000000ff1300720c */ /* 0x040fe40003f45270 */
[----:B------:R-:W-:Y:S01]  /*47f0*/  LOP3.LUT R15, R4, 0x7fffff, RZ, 0xc0, !PT ;  /* 0x007fffff040f7812 */ /* 0x000fe200078ec0ff */
[----:B------:R-:W-:Y:S01]  /*4800*/  FFMA.RP R4, R22, R18, R21 ;  /* 0x0000001216047223 */ /* 0x000fe20000008015 */
[----:B------:R-:W-:Y:S02]  /*4810*/  ISETP.NE.AND P1, PT, R19, RZ, PT ;  /* 0x000000ff1300720c */ /* 0x000fe40003f25270 */
        /* <DEDUP_REMOVED lines=15> */
.L_x_55:
[----:B------:R-:W-:-:S04]  /*4910*/  LOP3.LUT R17, R17, 0x80000000, RZ, 0xc0, !PT ;  /* 0x8000000011117812 */ /* 0x000fc800078ec0ff */
[----:B------:R-:W-:Y:S01]  /*4920*/  LOP3.LUT R17, R17, 0x7f800000, RZ, 0xfc, !PT ;  /* 0x7f80000011117812 */ /* 0x000fe200078efcff */
[----:B------:R-:W-:Y:S06]  /*4930*/  BRA `(.L_x_56) ;  /* 0x0000000000047947 */ /* 0x000fec0003800000 */
.L_x_54:
[----:B------:R-:W-:-:S07]  /*4940*/  LEA R17, R16, R17, 0x17 ;  /* 0x0000001110117211 */ /* 0x000fce00078eb8ff */
.L_x_56:
[----:B------:R-:W-:Y:S05]  /*4950*/  BSYNC.RECONVERGENT B2 ;  /* 0x0000000000027941 */ /* 0x000fea0003800200 */
.L_x_53:
[----:B------:R-:W-:Y:S05]  /*4960*/  BRA `(.L_x_57) ;  /* 0x0000000000207947 */ /* 0x000fea0003800000 */
.L_x_52:
[----:B------:R-:W-:-:S04]  /*4970*/  LOP3.LUT R4, R5, 0x80000000, R4, 0x48, !PT ;  /* 0x8000000005047812 */ /* 0x000fc800078e4804 */
[----:B------:R-:W-:Y:S01]  /*4980*/  LOP3.LUT R17, R4, 0x7f800000, RZ, 0xfc, !PT ;  /* 0x7f80000004117812 */ /* 0x000fe200078efcff */
[----:B------:R-:W-:Y:S06]  /*4990*/  BRA `(.L_x_57) ;  /* 0x0000000000147947 */ /* 0x000fec0003800000 */
.L_x_51:
[----:B------:R-:W-:Y:S01]  /*49a0*/  LOP3.LUT R17, R5, 0x80000000, R4, 0x48, !PT ;  /* 0x8000000005117812 */ /* 0x000fe200078e4804 */
[----:B------:R-:W-:Y:S06]  /*49b0*/  BRA `(.L_x_57) ;  /* 0x00000000000c7947 */ /* 0x000fec0003800000 */
.L_x_50:
[----:B------:R-:W0:Y:S01]  /*49c0*/  MUFU.RSQ R17, -QNAN ;  /* 0xffc0000000117908 */ /* 0x000e220000001400 */
[----:B------:R-:W-:Y:S05]  /*49d0*/  BRA `(.L_x_57) ;  /* 0x0000000000047947 */ /* 0x000fea0003800000 */
.L_x_49:
[----:B------:R-:W-:-:S07]  /*49e0*/  FADD.FTZ R17, R4, R5 ;  /* 0x0000000504117221 */ /* 0x000fce0000010000 */
.L_x_57:
[----:B------:R-:W-:Y:S05]  /*49f0*/  BSYNC.RECONVERGENT B1 ;  /* 0x0000000000017941 */ /* 0x000fea0003800200 */
.L_x_47:
[----:B------:R-:W-:Y:S01]  /*4a00*/  HFMA2 R15, -RZ, RZ, 0, 0 ;  /* 0x00000000ff0f7431 */ /* 0x000fe200000001ff */
[----:B0-----:R-:W-:-:S03]  /*4a10*/  MOV R4, R17 ;  /* 0x0000001100047202 */ /* 0x001fc60000000f00 */
[----:B------:R-:W-:Y:S05]  /*4a20*/  RET.REL.NODEC R14 `(UpsampleKernel) ;  /* 0xffffffb40e747950 */ /* 0x000fea0003c3ffff */
.L_x_58:
        /* <DEDUP_REMOVED lines=13> */
.L_x_212:


//--------------------- .text.HorizontalBlurKernel --------------------------
	.section	.text.HorizontalBlurKernel,"ax",@progbits
	.align	128
        .global         HorizontalBlurKernel
        .type           HorizontalBlurKernel,@function
        .size           HorizontalBlurKernel,(.L_x_214 - HorizontalBlurKernel)
        .other          HorizontalBlurKernel,@"STO_CUDA_ENTRY STV_DEFAULT"
HorizontalBlurKernel:
.text.HorizontalBlurKernel:
        /* <DEDUP_REMOVED lines=28> */
[----:B------:R-:W-:Y:S05]  /*01c0*/  CALL.REL.NOINC `($__internal_5_$__cuda_sm3x_div_rn_noftz_f32_slowpath) ;  /* 0x0000001800687944 */ /* 0x000fea0003c00000 */
[----:B------:R-:W-:-:S07]  /*01d0*/  MOV R9, R7 ;  /* 0x0000000700097202 */ /* 0x000fce0000000f00 */
.L_x_60:
[----:B------:R-:W-:Y:S05]  /*01e0*/  BSYNC.RECONVERGENT B0 ;  /* 0x0000000000007941 */ /* 0x000fea0003800200 */
.L_x_59:
        /* <DEDUP_REMOVED lines=15> */
[----:B------:R-:W-:Y:S05]  /*02e0*/  CALL.REL.NOINC `($__internal_5_$__cuda_sm3x_div_rn_noftz_f32_slowpath) ;  /* 0x0000001800207944 */ /* 0x000fea0003c00000 */
[----:B------:R-:W-:-:S07]  /*02f0*/  MOV R6, R7 ;  /* 0x0000000700067202 */ /* 0x000fce0000000f00 */
.L_x_62:
[----:B------:R-:W-:Y:S05]  /*0300*/  BSYNC.RECONVERGENT B0 ;  /* 0x0000000000007941 */ /* 0x000fea0003800200 */
.L_x_61:
[----:B------:R-:W-:Y:S01]  /*0310*/  IADD3 R2, PT, PT, R16, 0x1800000, RZ ;  /* 0x0180000010027810 */ /* 0x000fe20007ffe0ff */
[----:B------:R-:W0:Y:S03]  /*0320*/  LDCU.64 UR4, c[0x0][0x358] ;  /* 0x00006b00ff0477ac */ /* 0x000e260008000a00 */
[----:B------:R-:W-:-:S04]  /*0330*/  LOP3.LUT R2, R2, 0x7f800000, RZ, 0xc0, !PT ;  /* 0x7f80000002027812 */ /* 0x000fc800078ec0ff */
[----:B------:R-:W-:-:S13]  /*0340*/  ISETP.GT.U32.AND P0, PT, R2, 0x1ffffff, PT ;  /* 0x01ffffff0200780c */ /* 0x000fda0003f04070 */
[----:B0-----:R-:W-:Y:S05]  /*0350*/  @P0 BRA `(.L_x_63) ;  /* 0x0000000000100947 */ /* 0x001fea0003800000 */
[----:B------:R-:W-:-:S07]  /*0360*/  MOV R4, 0x380 ;  /* 0x0000038000047802 */ /* 0x000fce0000000f00 */
[----:B------:R-:W-:Y:S05]  /*0370*/  CALL.REL.NOINC `($__internal_4_$__cuda_sm20_rcp_rn_f32_slowpath) ;  /* 0x0000001400307944 */ /* 0x000fea0003c00000 */
[----:B------:R-:W-:Y:S01]  /*0380*/  MOV R22, R2 ;  /* 0x0000000200167202 */ /* 0x000fe20000000f00 */
[----:B------:R-:W-:Y:S06]  /*0390*/  BRA `(.L_x_64) ;  /* 0x0000000000107947 */ /* 0x000fec0003800000 */
.L_x_63:
[----:B------:R-:W0:Y:S02]  /*03a0*/  MUFU.RCP R5, R16 ;  /* 0x0000001000057308 */ /* 0x000e240000001000 */
[----:B0-----:R-:W-:-:S04]  /*03b0*/  FFMA R2, R16, R5, -1 ;  /* 0xbf80000010027423 */ /* 0x001fc80000000005 */
[----:B------:R-:W-:-:S04]  /*03c0*/  FADD.FTZ R2, -R2, -RZ ;  /* 0x800000ff02027221 */ /* 0x000fc80000010100 */
[----:B------:R-:W-:-:S07]  /*03d0*/  FFMA R22, R5, R2, R5 ;  /* 0x0000000205167223 */ /* 0x000fce0000000005 */
.L_x_64:
[----:B------:R-:W0:Y:S01]  /*03e0*/  LDC.64 R4, c[0x0][0x398] ;  /* 0x0000e600ff047b82 */ /* 0x000e220000000a00 */
[----:B------:R-:W-:-:S04]  /*03f0*/  FADD.SAT R6, RZ, R6 ;  /* 0x00000006ff067221 */ /* 0x000fc80000002000 */
[----:B------:R-:W-:-:S03]  /*0400*/  FFMA R25, R25, R6, -0.5 ;  /* 0xbf00000019197423 */ /* 0x000fc60000000006 */
[----:B------:R-:W1:Y:S01]  /*0410*/  LDC.64 R10, c[0x0][0x390] ;  /* 0x0000e400ff0a7b82 */ /* 0x000e620000000a00 */
[----:B------:R-:W2:Y:S07]  /*0420*/  F2I.FLOOR.NTZ R33, R25 ;  /* 0x0000001900217305 */ /* 0x000eae0000207100 */
[----:B------:R-:W3:Y:S01]  /*0430*/  LDC.64 R18, c[0x0][0x380] ;  /* 0x0000e000ff127b82 */ /* 0x000ee20000000a00 */
[----:B0-----:R-:W-:-:S04]  /*0440*/  FADD R17, R5, 0.5 ;  /* 0x3f00000005117421 */ /* 0x001fc80000000000 */
[----:B------:R-:W-:-:S04]  /*0450*/  FADD R37, R17, R17 ;  /* 0x0000001111257221 */ /* 0x000fc80000000000 */
[----:B------:R-:W-:Y:S01]  /*0460*/  FFMA.SAT R31, R37, -R22, R9 ;  /* 0x80000016251f7223 */ /* 0x000fe20000002009 */
[----:B-1----:R-:W-:Y:S02]  /*0470*/  IADD3 R6, PT, PT, R11, -0x1, RZ ;  /* 0xffffffff0b067810 */ /* 0x002fe40007ffe0ff */
[----:B------:R-:W-:Y:S01]  /*0480*/  IADD3 R13, PT, PT, R10, -0x1, RZ ;  /* 0xffffffff0a0d7810 */ /* 0x000fe20007ffe0ff */
[----:B------:R-:W-:Y:S01]  /*0490*/  FFMA R31, R16, R31, -0.5 ;  /* 0xbf000000101f7423 */ /* 0x000fe2000000001f */
[----:B--2---:R-:W-:-:S03]  /*04a0*/  VIMNMX.RELU R7, PT, PT, R33, R6, PT ;  /* 0x0000000621077248 */ /* 0x004fc60003fe1100 */
[----:B------:R-:W0:Y:S02]  /*04b0*/  F2I.FLOOR.NTZ R8, R31 ;  /* 0x0000001f00087305 */ /* 0x000e240000207100 */
[----:B0-----:R-:W-:-:S05]  /*04c0*/  VIADDMNMX.RELU R34, R8, 0x1, R13, PT ;  /* 0x0000000108227846 */ /* 0x001fca000380110d */
[----:B------:R-:W-:-:S05]  /*04d0*/  IMAD R2, R7, R4, R34 ;  /* 0x0000000407027224 */ /* 0x000fca00078e0222 */
[----:B------:R-:W-:Y:S02]  /*04e0*/  SHF.L.U32 R11, R2, 0x2, RZ ;  /* 0x00000002020b7819 */ /* 0x000fe400000006ff */
[----:B------:R-:W-:-:S03]  /*04f0*/  VIMNMX.RELU R2, PT, PT, R8, R13, PT ;  /* 0x0000000d08027248 */ /* 0x000fc60003fe1100 */
[----:B---3--:R-:W-:-:S04]  /*0500*/  IMAD.WIDE R10, R11, 0x4, R18 ;  /* 0x000000040b0a7825 */ /* 0x008fc800078e0212 */
[----:B------:R-:W-:Y:S01]  /*0510*/  IMAD R5, R7, R4, R2 ;  /* 0x0000000407057224 */ /* 0x000fe200078e0202 */
[----:B------:R-:W2:Y:S04]  /*0520*/  LDG.E.CONSTANT R27, desc[UR4][R10.64] ;  /* 0x000000040a1b7981 */ /* 0x000ea8000c1e9900 */
[----:B------:R-:W-:Y:S01]  /*0530*/  SHF.L.U32 R5, R5, 0x2, RZ ;  /* 0x0000000205057819 */ /* 0x000fe200000006ff */
[----:B------:R-:W3:Y:S04]  /*0540*/  LDG.E.CONSTANT R29, desc[UR4][R10.64+0x4] ;  /* 0x000004040a1d7981 */ /* 0x000ee8000c1e9900 */
[----:B------:R-:W-:Y:S01]  /*0550*/  IMAD.WIDE R14, R5, 0x4, R18 ;  /* 0x00000004050e7825 */ /* 0x000fe200078e0212 */
[----:B------:R-:W4:Y:S04]  /*0560*/  LDG.E.CONSTANT R30, desc[UR4][R10.64+0x8] ;  /* 0x000008040a1e7981 */ /* 0x000f28000c1e9900 */
[----:B------:R-:W5:Y:S01]  /*0570*/  LDG.E.CONSTANT R24, desc[UR4][R14.64+0x4] ;  /* 0x000004040e187981 */ /* 0x000f62000c1e9900 */
[----:B------:R-:W-:-:S03]  /*0580*/  VIADDMNMX.RELU R5, R33, 0x1, R6, PT ;  /* 0x0000000121057846 */ /* 0x000fc60003801106 */
[----:B------:R-:W4:Y:S02]  /*0590*/  LDG.E.CONSTANT R6, desc[UR4][R14.64+0x8] ;  /* 0x000008040e067981 */ /* 0x000f24000c1e9900 */
[-C--:B------:R-:W-:Y:S02]  /*05a0*/  IMAD R2, R5, R4.reuse, R2 ;  /* 0x0000000405027224 */ /* 0x080fe400078e0202 */
[----:B------:R-:W4:Y:S03]  /*05b0*/  LDG.E.CONSTANT R28, desc[UR4][R14.64] ;  /* 0x000000040e1c7981 */ /* 0x000f26000c1e9900 */
[----:B------:R-:W-:Y:S01]  /*05c0*/  SHF.L.U32 R21, R2, 0x2, RZ ;  /* 0x0000000202157819 */ /* 0x000fe200000006ff */
[----:B------:R0:W4:Y:S04]  /*05d0*/  LDG.E.CONSTANT R32, desc[UR4][R10.64+0xc] ;  /* 0x00000c040a207981 */ /* 0x000128000c1e9900 */
[----:B------:R-:W-:Y:S01]  /*05e0*/  IMAD.WIDE R20, R21, 0x4, R18 ;  /* 0x0000000415147825 */ /* 0x000fe200078e0212 */
[----:B------:R1:W4:Y:S04]  /*05f0*/  LDG.E.CONSTANT R23, desc[UR4][R14.64+0xc] ;  /* 0x00000c040e177981 */ /* 0x000328000c1e9900 */
[----:B------:R-:W4:Y:S01]  /*0600*/  LDG.E.CONSTANT R26, desc[UR4][R20.64] ;  /* 0x00000004141a7981 */ /* 0x000f22000c1e9900 */
[----:B0-----:R-:W-:-:S03]  /*0610*/  IMAD R10, R5, R4, R34 ;  /* 0x00000004050a7224 */ /* 0x001fc600078e0222 */
[----:B------:R-:W4:Y:S02]  /*0620*/  LDG.E.CONSTANT R12, desc[UR4][R20.64+0x4] ;  /* 0x00000404140c7981 */ /* 0x000f24000c1e9900 */
[----:B------:R-:W-:Y:S02]  /*0630*/  SHF.L.U32 R11, R10, 0x2, RZ ;  /* 0x000000020a0b7819 */ /* 0x000fe400000006ff */
[----:B------:R-:W4:Y:S01]  /*0640*/  LDG.E.CONSTANT R34, desc[UR4][R20.64+0xc] ;  /* 0x00000c0414227981 */ /* 0x000f22000c1e9900 */
[----:B------:R-:W-:Y:S02]  /*0650*/  I2FP.F32.S32 R33, R33 ;  /* 0x0000002100217245 */ /* 0x000fe40000201400 */
[----:B------:R-:W-:Y:S01]  /*0660*/  IMAD.WIDE R10, R11, 0x4, R18 ;  /* 0x000000040b0a7825 */ /* 0x000fe200078e0212 */
[----:B------:R0:W4:Y:S01]  /*0670*/  LDG.E.CONSTANT R2, desc[UR4][R20.64+0x8] ;  /* 0x0000080414027981 */ /* 0x000122000c1e9900 */
[----:B------:R-:W-:Y:S02]  /*0680*/  I2FP.F32.S32 R36, R8 ;  /* 0x0000000800247245 */ /* 0x000fe40000201400 */
[----:B------:R-:W-:-:S02]  /*0690*/  FADD R8, R25, -R33 ;  /* 0x8000002119087221 */ /* 0x000fc40000000000 */
[----:B------:R-:W4:Y:S01]  /*06a0*/  LDG.E.CONSTANT R25, desc[UR4][R10.64] ;  /* 0x000000040a197981 */ /* 0x000f22000c1e9900 */
[----:B-1----:R-:W-:Y:S01]  /*06b0*/  FADD R15, R31, -R36 ;  /* 0x800000241f0f7221 */ /* 0x002fe20000000000 */
[----:B------:R-:W-:-:S04]  /*06c0*/  FADD R14, -R8, 1 ;  /* 0x3f800000080e7421 */ /* 0x000fc80000000100 */
[----:B------:R-:W-:-:S04]  /*06d0*/  FMUL R35, R15, R14 ;  /* 0x0000000e0f237220 */ /* 0x000fc80000400000 */
[C---:B--2---:R-:W-:Y:S02]  /*06e0*/  FMUL R36, R35.reuse, R27 ;  /* 0x0000001b23247220 */ /* 0x044fe40000400000 */
[----:B------:R-:W2:Y:S01]  /*06f0*/  LDG.E.CONSTANT R27, desc[UR4][R10.64+0x4] ;  /* 0x000004040a1b7981 */ /* 0x000ea2000c1e9900 */
[----:B---3--:R-:W-:Y:S01]  /*0700*/  FMUL R31, R35, R29 ;  /* 0x0000001d231f7220 */ /* 0x008fe20000400000 */
[----:B------:R-:W-:-:S04]  /*0710*/  FADD R29, -R15, 1 ;  /* 0x3f8000000f1d7421 */ /* 0x000fc80000000100 */
[----:B0-----:R-:W-:-:S04]  /*0720*/  FMUL R21, R29, R14 ;  /* 0x0000000e1d157220 */ /* 0x001fc80000400000 */
[----:B-----5:R-:W-:Y:S01]  /*0730*/  FFMA R24, R21, R24, R31 ;  /* 0x0000001815187223 */ /* 0x020fe2000000001f */
[----:B------:R-:W-:Y:S01]  /*0740*/  FFMA.SAT R31, R17, -R22, R9 ;  /* 0x80000016111f7223 */ /* 0x000fe20000002009 */
[----:B----4-:R-:W-:-:S03]  /*0750*/  FMUL R33, R35, R30 ;  /* 0x0000001e23217220 */ /* 0x010fc60000400000 */
[----:B------:R-:W-:Y:S01]  /*0760*/  FFMA R31, R16, R31, -0.5 ;  /* 0xbf000000101f7423 */ /* 0x000fe2000000001f */
[C---:B------:R-:W-:Y:S01]  /*0770*/  FFMA R30, R21.reuse, R6, R33 ;  /* 0x00000006151e7223 */ /* 0x040fe20000000021 */
[----:B------:R-:W-:Y:S01]  /*0780*/  FMUL R29, R8, R29 ;  /* 0x0000001d081d7220 */ /* 0x000fe20000400000 */
[----:B------:R-:W-:Y:S01]  /*0790*/  FFMA R20, R21, R28, R36 ;  /* 0x0000001c15147223 */ /* 0x000fe20000000024 */
[----:B------:R-:W0:Y:S01]  /*07a0*/  F2I.FLOOR.NTZ R6, R31 ;  /* 0x0000001f00067305 */ /* 0x000e220000207100 */
[----:B------:R-:W3:Y:S01]  /*07b0*/  LDG.E.CONSTANT R33, desc[UR4][R10.64+0xc] ;  /* 0x00000c040a217981 */ /* 0x000ee2000c1e9900 */
[----:B------:R-:W-:-:S03]  /*07c0*/  FMUL R32, R35, R32 ;  /* 0x0000002023207220 */ /* 0x000fc60000400000 */
[----:B------:R1:W4:Y:S01]  /*07d0*/  LDG.E.CONSTANT R35, desc[UR4][R10.64+0x8] ;  /* 0x000008040a237981 */ /* 0x000322000c1e9900 */
[----:B------:R-:W-:Y:S01]  /*07e0*/  FFMA R21, R21, R23, R32 ;  /* 0x0000001715157223 */ /* 0x000fe20000000020 */
[C---:B0-----:R-:W-:Y:S01]  /*07f0*/  VIADDMNMX.RELU R28, R6.reuse, 0x1, R13, PT ;  /* 0x00000001061c7846 */ /* 0x041fe2000380110d */
[----:B------:R-:W-:Y:S01]  /*0800*/  FFMA R26, R29, R26, R20 ;  /* 0x0000001a1d1a7223 */ /* 0x000fe20000000014 */
[----:B------:R-:W-:-:S03]  /*0810*/  VIMNMX.RELU R23, PT, PT, R6, R13, PT ;  /* 0x0000000d06177248 */ /* 0x000fc60003fe1100 */
[----:B------:R-:W-:Y:S02]  /*0820*/  IMAD R20, R7, R4, R28 ;  /* 0x0000000407147224 */ /* 0x000fe400078e021c */
[----:B------:R-:W-:Y:S01]  /*0830*/  FFMA R12, R29, R12, R24 ;  /* 0x0000000c1d0c7223 */ /* 0x000fe20000000018 */
[----:B------:R-:W-:Y:S02]  /*0840*/  IMAD R24, R7, R4, R23 ;  /* 0x0000000407187224 */ /* 0x000fe400078e0217 */
[----:B------:R-:W-:Y:S01]  /*0850*/  SHF.L.U32 R20, R20, 0x2, RZ ;  /* 0x0000000214147819 */ /* 0x000fe200000006ff */
[----:B------:R-:W-:Y:S02]  /*0860*/  FFMA R34, R29, R34, R21 ;  /* 0x000000221d227223 */ /* 0x000fe40000000015 */
[----:B-1----:R-:W-:Y:S02]  /*0870*/  SHF.L.U32 R11, R24, 0x2, RZ ;  /* 0x00000002180b7819 */ /* 0x002fe400000006ff */
[----:B------:R-:W-:-:S04]  /*0880*/  IMAD.WIDE R20, R20, 0x4, R18 ;  /* 0x0000000414147825 */ /* 0x000fc800078e0212 */
[----:B------:R-:W-:Y:S01]  /*0890*/  FMUL R36, R15, R8 ;  /* 0x000000080f247220 */ /* 0x000fe20000400000 */
[----:B------:R-:W-:Y:S01]  /*08a0*/  FFMA R2, R29, R2, R30 ;  /* 0x000000021d027223 */ /* 0x000fe2000000001e */
[----:B------:R-:W-:Y:S01]  /*08b0*/  IMAD.WIDE R10, R11, 0x4, R18 ;  /* 0x000000040b0a7825 */ /* 0x000fe200078e0212 */
[----:B------:R-:W5:Y:S04]  /*08c0*/  LDG.E.CONSTANT R15, desc[UR4][R20.64+0x4] ;  /* 0x00000404140f7981 */ /* 0x000f68000c1e9900 */
[----:B------:R-:W5:Y:S04]  /*08d0*/  LDG.E.CONSTANT R24, desc[UR4][R20.64] ;  /* 0x0000000414187981 */ /* 0x000f68000c1e9900 */
[----:B------:R-:W5:Y:S04]  /*08e0*/  LDG.E.CONSTANT R29, desc[UR4][R20.64+0x8] ;  /* 0x00000804141d7981 */ /* 0x000f68000c1e9900 */
[----:B------:R0:W5:Y:S01]  /*08f0*/  LDG.E.CONSTANT R32, desc[UR4][R20.64+0xc] ;  /* 0x00000c0414207981 */ /* 0x000162000c1e9900 */
[----:B------:R-:W-:-:S03]  /*0900*/  FFMA R25, R36, R25, R26 ;  /* 0x0000001924197223 */ /* 0x000fc6000000001a */
[----:B------:R-:W5:Y:S04]  /*0910*/  LDG.E.CONSTANT R26, desc[UR4][R10.64] ;  /* 0x000000040a1a7981 */ /* 0x000f68000c1e9900 */
[----:B------:R-:W5:Y:S01]  /*0920*/  LDG.E.CONSTANT R30, desc[UR4][R10.64+0x8] ;  /* 0x000008040a1e7981 */ /* 0x000f62000c1e9900 */
[----:B--2---:R-:W-:-:S03]  /*0930*/  FFMA R27, R36, R27, R12 ;  /* 0x0000001b241b7223 */ /* 0x004fc6000000000c */
[----:B------:R-:W2:Y:S01]  /*0940*/  LDG.E.CONSTANT R12, desc[UR4][R10.64+0x4] ;  /* 0x000004040a0c7981 */ /* 0x000ea2000c1e9900 */
[----:B0-----:R-:W-:Y:S01]  /*0950*/  I2FP.F32.S32 R20, R6 ;  /* 0x0000000600147245 */ /* 0x001fe20000201400 */
[----:B------:R-:W-:-:S04]  /*0960*/  IMAD R23, R5, R4, R23 ;  /* 0x0000000405177224 */ /* 0x000fc800078e0217 */
[----:B------:R-:W-:Y:S01]  /*0970*/  FADD R31, R31, -R20 ;  /* 0x800000141f1f7221 */ /* 0x000fe20000000000 */
[----:B------:R-:W-:-:S03]  /*0980*/  SHF.L.U32 R21, R23, 0x2, RZ ;  /* 0x0000000217157819 */ /* 0x000fc600000006ff */
[----:B------:R-:W-:Y:S01]  /*0990*/  FMUL R20, R14, R31 ;  /* 0x0000001f0e147220 */ /* 0x000fe20000400000 */
[C---:B----4-:R-:W-:Y:S02]  /*09a0*/  FFMA R2, R36.reuse, R35, R2 ;  /* 0x0000002324027223 */ /* 0x050fe40000000002 */
[----:B------:R0:W4:Y:S01]  /*09b0*/  LDG.E.CONSTANT R35, desc[UR4][R10.64+0xc] ;  /* 0x00000c040a237981 */ /* 0x000122000c1e9900 */
[----:B---3--:R-:W-:Y:S01]  /*09c0*/  FFMA R6, R36, R33, R34 ;  /* 0x0000002124067223 */ /* 0x008fe20000000022 */
[----:B------:R-:W-:-:S04]  /*09d0*/  FADD R34, -R31, 1 ;  /* 0x3f8000001f227421 */ /* 0x000fc80000000100 */
[----:B------:R-:W-:Y:S01]  /*09e0*/  FMUL R23, R14, R34 ;  /* 0x000000220e177220 */ /* 0x000fe20000400000 */
[----:B0-----:R-:W-:-:S05]  /*09f0*/  IMAD R10, R5, R4, R28 ;  /* 0x00000004050a7224 */ /* 0x001fca00078e021c */
[----:B------:R-:W-:Y:S01]  /*0a00*/  SHF.L.U32 R11, R10, 0x2, RZ ;  /* 0x000000020a0b7819 */ /* 0x000fe200000006ff */
[C---:B-----5:R-:W-:Y:S01]  /*0a10*/  FMUL R33, R20.reuse, R15 ;  /* 0x0000000f14217220 */ /* 0x060fe20000400000 */
[C---:B------:R-:W-:Y:S01]  /*0a20*/  FMUL R24, R20.reuse, R24 ;  /* 0x0000001814187220 */ /* 0x040fe20000400000 */
[C---:B------:R-:W-:Y:S01]  /*0a30*/  FMUL R29, R20.reuse, R29 ;  /* 0x0000001d141d7220 */ /* 0x040fe20000400000 */
[----:B------:R-:W-:Y:S01]  /*0a40*/  FMUL R15, R20, R32 ;  /* 0x00000020140f7220 */ /* 0x000fe20000400000 */
[----:B------:R-:W-:-:S04]  /*0a50*/  IMAD.WIDE R20, R21, 0x4, R18 ;  /* 0x0000000415147825 */ /* 0x000fc800078e0212 */
[----:B------:R-:W-:Y:S02]  /*0a60*/  FFMA R26, R23, R26, R24 ;  /* 0x0000001a171a7223 */ /* 0x000fe40000000018 */
[----:B------:R-:W3:Y:S01]  /*0a70*/  LDG.E.CONSTANT R24, desc[UR4][R20.64+0x4] ;  /* 0x0000040414187981 */ /* 0x000ee2000c1e9900 */
[----:B------:R-:W-:-:S03]  /*0a80*/  IMAD.WIDE R10, R11, 0x4, R18 ;  /* 0x000000040b0a7825 */ /* 0x000fc600078e0212 */
[----:B------:R-:W5:Y:S04]  /*0a90*/  LDG.E.CONSTANT R36, desc[UR4][R20.64+0x8] ;  /* 0x0000080414247981 */ /* 0x000f68000c1e9900 */
[----:B------:R-:W5:Y:S04]  /*0aa0*/  LDG.E.CONSTANT R32, desc[UR4][R20.64] ;  /* 0x0000000414207981 */ /* 0x000f68000c1e9900 */
[----:B------:R0:W5:Y:S01]  /*0ab0*/  LDG.E.CONSTANT R28, desc[UR4][R20.64+0xc] ;  /* 0x00000c04141c7981 */ /* 0x000162000c1e9900 */
[----:B------:R-:W-:-:S03]  /*0ac0*/  FFMA R30, R23, R30, R29 ;  /* 0x0000001e171e7223 */ /* 0x000fc6000000001d */
[----:B------:R-:W5:Y:S01]  /*0ad0*/  LDG.E.CONSTANT R29, desc[UR4][R10.64+0x4] ;  /* 0x000004040a1d7981 */ /* 0x000f62000c1e9900 */
[----:B--2---:R-:W-:-:S03]  /*0ae0*/  FFMA R12, R23, R12, R33 ;  /* 0x0000000c170c7223 */ /* 0x004fc60000000021 */
[----:B------:R-:W2:Y:S01]  /*0af0*/  LDG.E.CONSTANT R33, desc[UR4][R10.64] ;  /* 0x000000040a217981 */ /* 0x000ea2000c1e9900 */
[-CC-:B------:R-:W-:Y:S01]  /*0b00*/  FFMA.SAT R17, R17, R22.reuse, R9.reuse ;  /* 0x0000001611117223 */ /* 0x180fe20000002009 */
[----:B------:R-:W-:Y:S01]  /*0b10*/  FFMA.SAT R37, R37, R22, R9 ;  /* 0x0000001625257223 */ /* 0x000fe20000002009 */
[----:B----4-:R-:W-:Y:S01]  /*0b20*/  FFMA R35, R23, R35, R15 ;  /* 0x0000002317237223 */ /* 0x010fe2000000000f */
[----:B------:R-:W-:Y:S01]  /*0b30*/  FADD.SAT R23, RZ, R9 ;  /* 0x00000009ff177221 */ /* 0x000fe20000002000 */
[----:B------:R-:W4:Y:S03]  /*0b40*/  LDG.E.CONSTANT R15, desc[UR4][R10.64+0x8] ;  /* 0x000008040a0f7981 */ /* 0x000f26000c1e9900 */
[----:B------:R-:W-:-:S04]  /*0b50*/  FFMA R23, R16, R23, -0.5 ;  /* 0xbf00000010177423 */ /* 0x000fc80000000017 */
[----:B------:R-:W1:Y:S01]  /*0b60*/  F2I.FLOOR.NTZ R22, R23 ;  /* 0x0000001700167305 */ /* 0x000e620000207100 */
[----:B------:R-:W-:-:S04]  /*0b70*/  FMUL R9, R8, R34 ;  /* 0x0000002208097220 */ /* 0x000fc80000400000 */
[C---:B---3--:R-:W-:Y:S01]  /*0b80*/  FFMA R24, R9.reuse, R24, R12 ;  /* 0x0000001809187223 */ /* 0x048fe2000000000c */
[----:B-1----:R-:W-:Y:S01]  /*0b90*/  VIADDMNMX.RELU R12, R22, 0x1, R13, PT ;  /* 0x00000001160c7846 */ /* 0x002fe2000380110d */
[----:B-----5:R-:W-:Y:S01]  /*0ba0*/  FFMA R36, R9, R36, R30 ;  /* 0x0000002409247223 */ /* 0x020fe2000000001e */
[----:B------:R-:W-:-:S03]  /*0bb0*/  FMUL R30, R8, R31 ;  /* 0x0000001f081e7220 */ /* 0x000fc60000400000 */
[----:B0-----:R-:W-:Y:S02]  /*0bc0*/  IMAD R20, R7, R4, R12 ;  /* 0x0000000407147224 */ /* 0x001fe400078e020c */
[----:B------:R-:W-:-:S03]  /*0bd0*/  FFMA R26, R9, R32, R26 ;  /* 0x00000020091a7223 */ /* 0x000fc6000000001a */
[----:B------:R-:W-:Y:S01]  /*0be0*/  SHF.L.U32 R21, R20, 0x2, RZ ;  /* 0x0000000214157819 */ /* 0x000fe200000006ff */
[----:B------:R-:W-:Y:S02]  /*0bf0*/  FFMA R9, R9, R28, R35 ;  /* 0x0000001c09097223 */ /* 0x000fe40000000023 */
[----:B------:R0:W3:Y:S02]  /*0c00*/  LDG.E.CONSTANT R28, desc[UR4][R10.64+0xc] ;  /* 0x00000c040a1c7981 */ /* 0x0000e4000c1e9900 */
[----:B------:R-:W-:-:S05]  /*0c10*/  IMAD.WIDE R20, R21, 0x4, R18 ;  /* 0x0000000415147825 */ /* 0x000fca00078e0212 */
[----:B------:R-:W5:Y:S04]  /*0c20*/  LDG.E.CONSTANT R31, desc[UR4][R20.64] ;  /* 0x00000004141f7981 */ /* 0x000f68000c1e9900 */
[----:B------:R-:W5:Y:S04]  /*0c30*/  LDG.E.CONSTANT R35, desc[UR4][R20.64+0x4] ;  /* 0x0000040414237981 */ /* 0x000f68000c1e9900 */
[----:B------:R-:W5:Y:S04]  /*0c40*/  LDG.E.CONSTANT R32, desc[UR4][R20.64+0x8] ;  /* 0x0000080414207981 */ /* 0x000f68000c1e9900 */
[----:B------:R1:W5:Y:S01]  /*0c50*/  LDG.E.CONSTANT R34, desc[UR4][R20.64+0xc] ;  /* 0x00000c0414227981 */ /* 0x000362000c1e9900 */
[C---:B------:R-:W-:Y:S01]  /*0c60*/  FFMA R24, R30.reuse, R29, R24 ;  /* 0x0000001d1e187223 */ /* 0x040fe20000000018 */
[----:B--2---:R-:W-:Y:S01]  /*0c70*/  FFMA R26, R30, R33, R26 ;  /* 0x000000211e1a7223 */ /* 0x004fe2000000001a */
[----:B------:R-:W-:-:S05]  /*0c80*/  VIMNMX.RELU R33, PT, PT, R22, R13, PT ;  /* 0x0000000d16217248 */ /* 0x000fca0003fe1100 */
[----:B0-----:R-:W-:-:S05]  /*0c90*/  IMAD R10, R7, R4, R33 ;  /* 0x00000004070a7224 */ /* 0x001fca00078e0221 */
[----:B------:R-:W-:-:S05]  /*0ca0*/  SHF.L.U32 R11, R10, 0x2, RZ ;  /* 0x000000020a0b7819 */ /* 0x000fca00000006ff */
[----:B------:R-:W-:-:S05]  /*0cb0*/  IMAD.WIDE R10, R11, 0x4, R18 ;  /* 0x000000040b0a7825 */ /* 0x000fca00078e0212 */
[----:B------:R-:W2:Y:S01]  /*0cc0*/  LDG.E.CONSTANT R29, desc[UR4][R10.64] ;  /* 0x000000040a1d7981 */ /* 0x000ea2000c1e9900 */
[----:B------:R-:W-:-:S05]  /*0cd0*/  I2FP.F32.S32 R22, R22 ;  /* 0x0000001600167245 */ /* 0x000fca0000201400 */
[----:B------:R-:W-:Y:S02]  /*0ce0*/  FADD R23, R23, -R22 ;  /* 0x8000001617177221 */ /* 0x000fe40000000000 */
[----:B------:R-:W2:Y:S02]  /*0cf0*/  LDG.E.CONSTANT R22, desc[UR4][R10.64+0x4] ;  /* 0x000004040a167981 */ /* 0x000ea4000c1e9900 */
[----:B-1----:R-:W-:Y:S01]  /*0d00*/  FMUL R20, R14, R23 ;  /* 0x000000170e147220 */ /* 0x002fe20000400000 */
[C---:B----4-:R-:W-:Y:S01]  /*0d10*/  FFMA R15, R30.reuse, R15, R36 ;  /* 0x0000000f1e0f7223 */ /* 0x050fe20000000024 */
[----:B---3--:R-:W-:Y:S02]  /*0d20*/  FFMA R9, R30, R28, R9 ;  /* 0x0000001c1e097223 */ /* 0x008fe40000000009 */
[----:B------:R-:W3:Y:S04]  /*0d30*/  LDG.E.CONSTANT R28, desc[UR4][R10.64+0x8] ;  /* 0x000008040a1c7981 */ /* 0x000ee8000c1e9900 */
[----:B------:R0:W4:Y:S01]  /*0d40*/  LDG.E.CONSTANT R30, desc[UR4][R10.64+0xc] ;  /* 0x00000c040a1e7981 */ /* 0x000122000c1e9900 */
[C---:B-----5:R-:W-:Y:S01]  /*0d50*/  FMUL R21, R20.reuse, R31 ;  /* 0x0000001f14157220 */ /* 0x060fe20000400000 */
[C---:B------:R-:W-:Y:S01]  /*0d60*/  FMUL R35, R20.reuse, R35 ;  /* 0x0000002314237220 */ /* 0x040fe20000400000 */
[C---:B------:R-:W-:Y:S01]  /*0d70*/  FMUL R32, R20.reuse, R32 ;  /* 0x0000002014207220 */ /* 0x040fe20000400000 */
[----:B------:R-:W-:Y:S01]  /*0d80*/  FMUL R31, R20, R34 ;  /* 0x00000022141f7220 */ /* 0x000fe20000400000 */
[----:B------:R-:W-:-:S02]  /*0d90*/  IMAD R20, R5, R4, R33 ;  /* 0x0000000405147224 */ /* 0x000fc400078e0221 */
[----:B------:R-:W-:-:S03]  /*0da0*/  FADD R33, -R23, 1 ;  /* 0x3f80000017217421 */ /* 0x000fc60000000100 */
[----:B------:R-:W-:Y:S01]  /*0db0*/  SHF.L.U32 R20, R20, 0x2, RZ ;  /* 0x0000000214147819 */ /* 0x000fe200000006ff */
[----:B------:R-:W-:-:S04]  /*0dc0*/  FMUL R14, R14, R33 ;  /* 0x000000210e0e7220 */ /* 0x000fc80000400000 */
[----:B--2---:R-:W-:Y:S01]  /*0dd0*/  FFMA R29, R14, R29, R21 ;  /* 0x0000001d0e1d7223 */ /* 0x004fe20000000015 */
[----:B------:R-:W-:-:S05]  /*0de0*/  IMAD.WIDE R20, R20, 0x4, R18 ;  /* 0x0000000414147825 */ /* 0x000fca00078e0212 */
[----:B------:R-:W2:Y:S01]  /*0df0*/  LDG.E.CONSTANT R36, desc[UR4][R20.64] ;  /* 0x0000000414247981 */ /* 0x000ea2000c1e9900 */
[----:B------:R-:W-:Y:S02]  /*0e00*/  IMAD R12, R5, R4, R12 ;  /* 0x00000004050c7224 */ /* 0x000fe400078e020c */
[----:B------:R-:W-:Y:S02]  /*0e10*/  FFMA R22, R14, R22, R35 ;  /* 0x000000160e167223 */ /* 0x000fe40000000023 */
[----:B------:R-:W5:Y:S01]  /*0e20*/  LDG.E.CONSTANT R35, desc[UR4][R20.64+0x8] ;  /* 0x0000080414237981 */ /* 0x000f62000c1e9900 */
[----:B0-----:R-:W-:-:S05]  /*0e30*/  SHF.L.U32 R11, R12, 0x2, RZ ;  /* 0x000000020c0b7819 */ /* 0x001fca00000006ff */
[----:B------:R-:W-:-:S04]  /*0e40*/  IMAD.WIDE R10, R11, 0x4, R18 ;  /* 0x000000040b0a7825 */ /* 0x000fc800078e0212 */
[----:B------:R-:W-:Y:S01]  /*0e50*/  FMUL R34, R8, R33 ;  /* 0x0000002108227220 */ /* 0x000fe20000400000 */
[----:B------:R-:W5:Y:S01]  /*0e60*/  LDG.E.CONSTANT R12, desc[UR4][R10.64+0x8] ;  /* 0x000008040a0c7981 */ /* 0x000f62000c1e9900 */
[----:B---3--:R-:W-:-:S03]  /*0e70*/  FFMA R28, R14, R28, R32 ;  /* 0x0000001c0e1c7223 */ /* 0x008fc60000000020 */
[----:B------:R-:W3:Y:S01]  /*0e80*/  LDG.E.CONSTANT R32, desc[UR4][R20.64+0xc] ;  /* 0x00000c0414207981 */ /* 0x000ee2000c1e9900 */
[----:B----4-:R-:W-:-:S03]  /*0e90*/  FFMA R14, R14, R30, R31 ;  /* 0x0000001e0e0e7223 */ /* 0x010fc6000000001f */
[----:B------:R0:W4:Y:S04]  /*0ea0*/  LDG.E.CONSTANT R31, desc[UR4][R20.64+0x4] ;  /* 0x00000404141f7981 */ /* 0x000128000c1e9900 */
[----:B------:R-:W4:Y:S04]  /*0eb0*/  LDG.E.CONSTANT R30, desc[UR4][R10.64+0x4] ;  /* 0x000004040a1e7981 */ /* 0x000f28000c1e9900 */
[----:B------:R-:W4:Y:S01]  /*0ec0*/  LDG.E.CONSTANT R21, desc[UR4][R10.64] ;  /* 0x000000040a157981 */ /* 0x000f22000c1e9900 */
[----:B--2---:R-:W-:-:S03]  /*0ed0*/  FFMA R36, R34, R36, R29 ;  /* 0x0000002422247223 */ /* 0x004fc6000000001d */
[----:B------:R1:W2:Y:S01]  /*0ee0*/  LDG.E.CONSTANT R29, desc[UR4][R10.64+0xc] ;  /* 0x00000c040a1d7981 */ /* 0x0002a2000c1e9900 */
[----:B------:R-:W-:-:S04]  /*0ef0*/  FFMA R17, R16, R17, -0.5 ;  /* 0xbf00000010117423 */ /* 0x000fc80000000011 */
[----:B------:R-:W1:Y:S01]  /*0f00*/  F2I.FLOOR.NTZ R33, R17 ;  /* 0x0000001100217305 */ /* 0x000e620000207100 */
[----:B-----5:R-:W-:Y:S01]  /*0f10*/  FFMA R35, R34, R35, R28 ;  /* 0x0000002322237223 */ /* 0x020fe2000000001c */
[----:B0-----:R-:W-:Y:S01]  /*0f20*/  FMUL R20, R8, R23 ;  /* 0x0000001708147220 */ /* 0x001fe20000400000 */
[----:B-1----:R-:W-:-:S03]  /*0f30*/  VIADDMNMX.RELU R28, R33, 0x1, R13, PT ;  /* 0x00000001211c7846 */ /* 0x002fc6000380110d */
[----:B------:R-:W-:Y:S01]  /*0f40*/  FFMA R10, R20, R12, R35 ;  /* 0x0000000c140a7223 */ /* 0x000fe20000000023 */
[C---:B---3--:R-:W-:Y:S01]  /*0f50*/  FFMA R32, R34.reuse, R32, R14 ;  /* 0x0000002022207223 */ /* 0x048fe2000000000e */
[----:B------:R-:W-:Y:S02]  /*0f60*/  IMAD R14, R7, R4, R28 ;  /* 0x00000004070e7224 */ /* 0x000fe400078e021c */
[----:B----4-:R-:W-:-:S03]  /*0f70*/  FFMA R31, R34, R31, R22 ;  /* 0x0000001f221f7223 */ /* 0x010fc60000000016 */
[----:B------:R-:W-:Y:S01]  /*0f80*/  SHF.L.U32 R23, R14, 0x2, RZ ;  /* 0x000000020e177819 */ /* 0x000fe200000006ff */
[----:B------:R-:W-:Y:S01]  /*0f90*/  FFMA R11, R20, R30, R31 ;  /* 0x0000001e140b7223 */ /* 0x000fe2000000001f */
[----:B------:R-:W-:-:S03]  /*0fa0*/  VIMNMX.RELU R31, PT, PT, R33, R13, PT ;  /* 0x0000000d211f7248 */ /* 0x000fc60003fe1100 */
[----:B------:R-:W-:-:S04]  /*0fb0*/  IMAD.WIDE R22, R23, 0x4, R18 ;  /* 0x0000000417167825 */ /* 0x000fc800078e0212 */
[C---:B------:R-:W-:Y:S02]  /*0fc0*/  FFMA R14, R20.reuse, R21, R36 ;  /* 0x00000015140e7223 */ /* 0x040fe40000000024 */
[----:B------:R-:W3:Y:S04]  /*0fd0*/  LDG.E.CONSTANT R36, desc[UR4][R22.64] ;  /* 0x0000000416247981 */ /* 0x000ee8000c1e9900 */
[----:B------:R-:W4:Y:S01]  /*0fe0*/  LDG.E.CONSTANT R35, desc[UR4][R22.64+0xc] ;  /* 0x00000c0416237981 */ /* 0x000f22000c1e9900 */
[----:B--2---:R-:W-:Y:S01]  /*0ff0*/  FFMA R12, R20, R29, R32 ;  /* 0x0000001d140c7223 */ /* 0x004fe20000000020 */
[----:B------:R-:W-:Y:S02]  /*1000*/  IMAD R20, R7, R4, R31 ;  /* 0x0000000407147224 */ /* 0x000fe400078e021f */
[----:B------:R-:W2:Y:S03]  /*1010*/  LDG.E.CONSTANT R29, desc[UR4][R22.64+0x8] ;  /* 0x00000804161d7981 */ /* 0x000ea6000c1e9900 */
[----:B------:R-:W-:Y:S01]  /*1020*/  SHF.L.U32 R21, R20, 0x2, RZ ;  /* 0x0000000214157819 */ /* 0x000fe200000006ff */
[----:B------:R2:W5:Y:S04]  /*1030*/  LDG.E.CONSTANT R32, desc[UR4][R22.64+0x4] ;  /* 0x0000040416207981 */ /* 0x000568000c1e9900 */
[----:B------:R-:W-:-:S05]  /*1040*/  IMAD.WIDE R20, R21, 0x4, R18 ;  /* 0x0000000415147825 */ /* 0x000fca00078e0212 */
[----:B------:R-:W4:Y:S01]  /*1050*/  LDG.E.CONSTANT R30, desc[UR4][R20.64] ;  /* 0x00000004141e7981 */ /* 0x000f22000c1e9900 */
[----:B------:R-:W-:Y:S01]  /*1060*/  I2FP.F32.S32 R33, R33 ;  /* 0x0000002100217245 */ /* 0x000fe20000201400 */
[----:B------:R-:W-:Y:S02]  /*1070*/  FFMA R16, R16, R37, -0.5 ;  /* 0xbf00000010107423 */ /* 0x000fe40000000025 */
[----:B------:R-:W5:Y:S02]  /*1080*/  LDG.E.CONSTANT R34, desc[UR4][R20.64+0x4] ;  /* 0x0000040414227981 */ /* 0x000f64000c1e9900 */
[----:B------:R-:W-:Y:S01]  /*1090*/  FADD R17, R17, -R33 ;  /* 0x8000002111117221 */ /* 0x000fe20000000000 */
[----:B------:R-:W-:-:S04]  /*10a0*/  FADD R33, -R8, 1 ;  /* 0x3f80000008217421 */ /* 0x000fc80000000100 */
[----:B------:R-:W-:-:S04]  /*10b0*/  FMUL R37, R33, R17 ;  /* 0x0000001121257220 */ /* 0x000fc80000400000 */
[C---:B---3--:R-:W-:Y:S01]  /*10c0*/  FMUL R36, R37.reuse, R36 ;  /* 0x0000002425247220 */ /* 0x048fe20000400000 */
[----:B--2---:R-:W-:Y:S01]  /*10d0*/  FMUL R22, R37, R29 ;  /* 0x0000001d25167220 */ /* 0x004fe20000400000 */
[----:B------:R-:W-:-:S04]  /*10e0*/  FADD R29, -R17, 1 ;  /* 0x3f800000111d7421 */ /* 0x000fc80000000100 */
[----:B------:R-:W-:-:S04]  /*10f0*/  FMUL R33, R33, R29 ;  /* 0x0000001d21217220 */ /* 0x000fc80000400000 */
[----:B----4-:R-:W-:Y:S02]  /*1100*/  FFMA R30, R33, R30, R36 ;  /* 0x0000001e211e7223 */ /* 0x010fe40000000024 */
[----:B------:R-:W2:Y:S01]  /*1110*/  LDG.E.CONSTANT R36, desc[UR4][R20.64+0x8] ;  /* 0x0000080414247981 */ /* 0x000ea2000c1e9900 */
[C---:B-----5:R-:W-:Y:S01]  /*1120*/  FMUL R23, R37.reuse, R32 ;  /* 0x0000002025177220 */ /* 0x060fe20000400000 */
[----:B------:R-:W-:Y:S02]  /*1130*/  FMUL R32, R37, R35 ;  /* 0x0000002325207220 */ /* 0x000fe40000400000 */
[----:B------:R0:W3:Y:S01]  /*1140*/  LDG.E.CONSTANT R35, desc[UR4][R20.64+0xc] ;  /* 0x00000c0414237981 */ /* 0x0000e2000c1e9900 */
[----:B------:R-:W-:Y:S02]  /*1150*/  IMAD R31, R5, R4, R31 ;  /* 0x00000004051f7224 */ /* 0x000fe400078e021f */
[----:B------:R-:W-:-:S03]  /*1160*/  FFMA R34, R33, R34, R23 ;  /* 0x0000002221227223 */ /* 0x000fc60000000017 */
[----:B------:R-:W-:Y:S01]  /*1170*/  SHF.L.U32 R23, R31, 0x2, RZ ;  /* 0x000000021f177819 */ /* 0x000fe200000006ff */
[----:B------:R-:W-:Y:S01]  /*1180*/  FFMA R24, R24, 4, R27 ;  /* 0x4080000018187823 */ /* 0x000fe2000000001b */
[----:B------:R-:W-:Y:S01]  /*1190*/  FFMA R27, R15, 4, R2 ;  /* 0x408000000f1b7823 */ /* 0x000fe20000000002 */
[----:B------:R-:W-:Y:S01]  /*11a0*/  FFMA R25, R26, 4, R25 ;  /* 0x408000001a197823 */ /* 0x000fe20000000019 */
[----:B--2---:R-:W-:Y:S01]  /*11b0*/  FFMA R31, R33, R36, R22 ;  /* 0x00000024211f7223 */ /* 0x004fe20000000016 */
[----:B------:R-:W-:Y:S02]  /*11c0*/  IMAD R36, R5, R4, R28 ;  /* 0x0000000405247224 */ /* 0x000fe400078e021c */
[----:B------:R-:W-:-:S03]  /*11d0*/  IMAD.WIDE R22, R23, 0x4, R18 ;  /* 0x0000000417167825 */ /* 0x000fc600078e0212 */
[----:B0-----:R-:W-:Y:S01]  /*11e0*/  SHF.L.U32 R21, R36, 0x2, RZ ;  /* 0x0000000224157819 */ /* 0x001fe200000006ff */
[----:B---3--:R-:W-:Y:S01]  /*11f0*/  FFMA R32, R33, R35, R32 ;  /* 0x0000002321207223 */ /* 0x008fe20000000020 */
[----:B------:R-:W2:Y:S03]  /*1200*/  LDG.E.CONSTANT R28, desc[UR4][R22.64+0x8] ;  /* 0x00000804161c7981 */ /* 0x000ea6000c1e9900 */
[----:B------:R-:W-:Y:S01]  /*1210*/  IMAD.WIDE R20, R21, 0x4, R18 ;  /* 0x0000000415147825 */ /* 0x000fe200078e0212 */
[----:B------:R-:W3:Y:S04]  /*1220*/  LDG.E.CONSTANT R33, desc[UR4][R22.64] ;  /* 0x0000000416217981 */ /* 0x000ee8000c1e9900 */
[----:B------:R-:W4:Y:S04]  /*1230*/  LDG.E.CONSTANT R35, desc[UR4][R22.64+0x4] ;  /* 0x0000040416237981 */ /* 0x000f28000c1e9900 */
[----:B------:R0:W5:Y:S04]  /*1240*/  LDG.E.CONSTANT R37, desc[UR4][R22.64+0xc] ;  /* 0x00000c0416257981 */ /* 0x000168000c1e9900 */
[----:B------:R-:W5:Y:S04]  /*1250*/  LDG.E.CONSTANT R2, desc[UR4][R20.64+0x8] ;  /* 0x0000080414027981 */ /* 0x000f68000c1e9900 */
[----:B------:R-:W5:Y:S04]  /*1260*/  LDG.E.CONSTANT R26, desc[UR4][R20.64] ;  /* 0x00000004141a7981 */ /* 0x000f68000c1e9900 */
[----:B------:R-:W5:Y:S04]  /*1270*/  LDG.E.CONSTANT R15, desc[UR4][R20.64+0x4] ;  /* 0x00000404140f7981 */ /* 0x000f68000c1e9900 */
[----:B------:R1:W5:Y:S01]  /*1280*/  LDG.E.CONSTANT R36, desc[UR4][R20.64+0xc] ;  /* 0x00000c0414247981 */ /* 0x000362000c1e9900 */
[----:B0-----:R-:W0:Y:S01]  /*1290*/  F2I.FLOOR.NTZ R22, R16 ;  /* 0x0000001000167305 */ /* 0x001e220000207100 */
[----:B------:R-:W-:Y:S01]  /*12a0*/  FFMA R14, R14, 6, R25 ;  /* 0x40c000000e0e7823 */ /* 0x000fe20000000019 */
[----:B------:R-:W-:Y:S01]  /*12b0*/  IMAD R0, R3, R4, R0 ;  /* 0x0000000403007224 */ /* 0x000fe200078e0200 */
[----:B0-----:R-:W-:-:S02]  /*12c0*/  I2FP.F32.S32 R23, R22 ;  /* 0x0000001600177245 */ /* 0x001fc40000201400 */
[----:B------:R-:W-:-:S03]  /*12d0*/  VIMNMX.RELU R25, PT, PT, R22, R13, PT ;  /* 0x0000000d16197248 */ /* 0x000fc60003fe1100 */
[----:B------:R-:W-:Y:S01]  /*12e0*/  FADD R23, R16, -R23 ;  /* 0x8000001710177221 */ /* 0x000fe20000000000 */
[----:B------:R-:W-:Y:S01]  /*12f0*/  VIADDMNMX.RELU R16, R22, 0x1, R13, PT ;  /* 0x0000000116107846 */ /* 0x000fe2000380110d */
[-CC-:B------:R-:W-:Y:S02]  /*1300*/  IMAD R13, R7, R4.reuse, R25.reuse ;  /* 0x00000004070d7224 */ /* 0x180fe400078e0219 */
[-C--:B------:R-:W-:Y:S02]  /*1310*/  IMAD R3, R5, R4.reuse, R25 ;  /* 0x0000000405037224 */ /* 0x080fe400078e0219 */
[-CC-:B------:R-:W-:Y:S02]  /*1320*/  IMAD R22, R7, R4.reuse, R16.reuse ;  /* 0x0000000407167224 */ /* 0x180fe400078e0210 */
[----:B------:R-:W-:Y:S02]  /*1330*/  IMAD R7, R5, R4, R16 ;  /* 0x0000000405077224 */ /* 0x000fe400078e0210 */
[C---:B------:R-:W-:Y:S01]  /*1340*/  FADD R4, -R8.reuse, 1 ;  /* 0x3f80000008047421 */ /* 0x040fe20000000100 */
[----:B-1----:R-:W-:Y:S01]  /*1350*/  FMUL R21, R8, R17 ;  /* 0x0000001108157220 */ /* 0x002fe20000400000 */
[----:B------:R-:W-:Y:S01]  /*1360*/  FADD R17, -R23, 1 ;  /* 0x3f80000017117421 */ /* 0x000fe20000000100 */
[----:B------:R-:W-:Y:S01]  /*1370*/  SHF.L.U32 R5, R22, 0x2, RZ ;  /* 0x0000000216057819 */ /* 0x000fe200000006ff */
[----:B------:R-:W-:Y:S01]  /*1380*/  FMUL R20, R4, R23 ;  /* 0x0000001704147220 */ /* 0x000fe20000400000 */
[C---:B------:R-:W-:Y:S01]  /*1390*/  FMUL R29, R8.reuse, R29 ;  /* 0x0000001d081d7220 */ /* 0x040fe20000400000 */
[----:B------:R-:W-:Y:S01]  /*13a0*/  FMUL R23, R8, R23 ;  /* 0x0000001708177220 */ /* 0x000fe20000400000 */
[-C--:B------:R-:W-:Y:S01]  /*13b0*/  FMUL R22, R4, R17.reuse ;  /* 0x0000001104167220 */ /* 0x080fe20000400000 */
[----:B------:R-:W-:Y:S01]  /*13c0*/  FMUL R8, R8, R17 ;  /* 0x0000001108087220 */ /* 0x000fe20000400000 */
[----:B------:R-:W-:Y:S01]  /*13d0*/  SHF.L.U32 R17, R13, 0x2, RZ ;  /* 0x000000020d117819 */ /* 0x000fe200000006ff */
[----:B------:R-:W-:Y:S01]  /*13e0*/  IMAD.WIDE R4, R5, 0x4, R18 ;  /* 0x0000000405047825 */ /* 0x000fe200078e0212 */
[----:B------:R-:W-:-:S03]  /*13f0*/  SHF.L.U32 R3, R3, 0x2, RZ ;  /* 0x0000000203037819 */ /* 0x000fc600000006ff */
[----:B------:R-:W-:Y:S01]  /*1400*/  IMAD.WIDE R16, R17, 0x4, R18 ;  /* 0x0000000411107825 */ /* 0x000fe200078e0212 */
[----:B------:R-:W5:Y:S01]  /*1410*/  LDG.E.CONSTANT R13, desc[UR4][R4.64] ;  /* 0x00000004040d7981 */ /* 0x000f62000c1e9900 */
[----:B------:R-:W-:-:S03]  /*1420*/  SHF.L.U32 R7, R7, 0x2, RZ ;  /* 0x0000000207077819 */ /* 0x000fc600000006ff */
[----:B------:R-:W5:Y:S01]  /*1430*/  LDG.E.CONSTANT R25, desc[UR4][R4.64+0x4] ;  /* 0x0000040404197981 */ /* 0x000f62000c1e9900 */
[----:B--2---:R-:W-:-:S03]  /*1440*/  FFMA R31, R29, R28, R31 ;  /* 0x0000001c1d1f7223 */ /* 0x004fc6000000001f */
[----:B------:R-:W2:Y:S01]  /*1450*/  LDG.E.CONSTANT R28, desc[UR4][R16.64] ;  /* 0x00000004101c7981 */ /* 0x000ea2000c1e9900 */
[----:B---3--:R-:W-:-:S03]  /*1460*/  FFMA R30, R29, R33, R30 ;  /* 0x000000211d1e7223 */ /* 0x008fc6000000001e */
[----:B------:R-:W3:Y:S01]  /*1470*/  LDG.E.CONSTANT R33, desc[UR4][R4.64+0xc] ;  /* 0x00000c0404217981 */ /* 0x000ee2000c1e9900 */
[C---:B----4-:R-:W-:Y:S01]  /*1480*/  FFMA R34, R29.reuse, R35, R34 ;  /* 0x000000231d227223 */ /* 0x050fe20000000022 */
[----:B-----5:R-:W-:Y:S02]  /*1490*/  FFMA R32, R29, R37, R32 ;  /* 0x000000251d207223 */ /* 0x020fe40000000020 */
[----:B------:R0:W4:Y:S01]  /*14a0*/  LDG.E.CONSTANT R29, desc[UR4][R4.64+0x8] ;  /* 0x00000804041d7981 */ /* 0x000122000c1e9900 */
[----:B------:R-:W-:Y:S01]  /*14b0*/  FFMA R31, R21, R2, R31 ;  /* 0x00000002151f7223 */ /* 0x000fe2000000001f */
[----:B------:R-:W-:Y:S02]  /*14c0*/  IMAD.WIDE R2, R3, 0x4, R18 ;  /* 0x0000000403027825 */ /* 0x000fe400078e0212 */
[----:B------:R-:W5:Y:S02]  /*14d0*/  LDG.E.CONSTANT R37, desc[UR4][R16.64+0x8] ;  /* 0x0000080410257981 */ /* 0x000f64000c1e9900 */
[----:B------:R-:W-:-:S02]  /*14e0*/  FFMA R35, R21, R26, R30 ;  /* 0x0000001a15237223 */ /* 0x000fc4000000001e */
[----:B------:R-:W5:Y:S01]  /*14f0*/  LDG.E.CONSTANT R26, desc[UR4][R16.64+0x4] ;  /* 0x00000404101a7981 */ /* 0x000f62000c1e9900 */
[----:B------:R-:W-:-:S04]  /*1500*/  IMAD.WIDE R18, R7, 0x4, R18 ;  /* 0x0000000407127825 */ /* 0x000fc800078e0212 */
[C---:B------:R-:W-:Y:S01]  /*1510*/  FFMA R15, R21.reuse, R15, R34 ;  /* 0x0000000f150f7223 */ /* 0x040fe20000000022 */
[----:B0-----:R-:W0:Y:S01]  /*1520*/  LDC.64 R4, c[0x0][0x388] ;  /* 0x0000e200ff047b82 */ /* 0x001e220000000a00 */
[----:B------:R-:W5:Y:S01]  /*1530*/  LDG.E.CONSTANT R30, desc[UR4][R16.64+0xc] ;  /* 0x00000c04101e7981 */ /* 0x000f62000c1e9900 */
[----:B------:R-:W-:-:S03]  /*1540*/  FFMA R36, R21, R36, R32 ;  /* 0x0000002415247223 */ /* 0x000fc60000000020 */
[----:B------:R-:W5:Y:S04]  /*1550*/  LDG.E.CONSTANT R32, desc[UR4][R2.64] ;  /* 0x0000000402207981 */ /* 0x000f68000c1e9900 */
[----:B------:R-:W5:Y:S04]  /*1560*/  LDG.E.CONSTANT R21, desc[UR4][R2.64+0x4] ;  /* 0x0000040402157981 */ /* 0x000f68000c1e9900 */
[----:B------:R-:W5:Y:S04]  /*1570*/  LDG.E.CONSTANT R7, desc[UR4][R2.64+0x8] ;  /* 0x0000080402077981 */ /* 0x000f68000c1e9900 */
[----:B------:R-:W5:Y:S04]  /*1580*/  LDG.E.CONSTANT R17, desc[UR4][R18.64] ;  /* 0x0000000412117981 */ /* 0x000f68000c1e9900 */
[----:B------:R-:W5:Y:S04]  /*1590*/  LDG.E.CONSTANT R34, desc[UR4][R18.64+0x4] ;  /* 0x0000040412227981 */ /* 0x000f68000c1e9900 */
[----:B------:R4:W5:Y:S04]  /*15a0*/  LDG.E.CONSTANT R3, desc[UR4][R2.64+0xc] ;  /* 0x00000c0402037981 */ /* 0x000968000c1e9900 */
[----:B------:R-:W5:Y:S04]  /*15b0*/  LDG.E.CONSTANT R16, desc[UR4][R18.64+0x8] ;  /* 0x0000080412107981 */ /* 0x000f68000c1e9900 */
[----:B------:R-:W5:Y:S01]  /*15c0*/  LDG.E.CONSTANT R18, desc[UR4][R18.64+0xc] ;  /* 0x00000c0412127981 */ /* 0x000f62000c1e9900 */
[----:B------:R-:W-:Y:S01]  /*15d0*/  FFMA R9, R9, 4, R6 ;  /* 0x4080000009097823 */ /* 0x000fe20000000006 */
[C---:B------:R-:W-:Y:S01]  /*15e0*/  FMUL R13, R20.reuse, R13 ;  /* 0x0000000d140d7220 */ /* 0x040fe20000400000 */
[----:B------:R-:W-:Y:S01]  /*15f0*/  FMUL R25, R20, R25 ;  /* 0x0000001914197220 */ /* 0x000fe20000400000 */
[----:B------:R-:W-:Y:S01]  /*1600*/  FFMA R24, R11, 6, R24 ;  /* 0x40c000000b187823 */ /* 0x000fe20000000018 */
[----:B------:R-:W-:Y:S01]  /*1610*/  FFMA R10, R10, 6, R27 ;  /* 0x40c000000a0a7823 */ /* 0x000fe2000000001b */
[----:B------:R-:W-:Y:S01]  /*1620*/  FFMA R9, R12, 6, R9 ;  /* 0x40c000000c097823 */ /* 0x000fe20000000009 */
[----:B------:R-:W-:Y:S01]  /*1630*/  FFMA R14, R35, 4, R14 ;  /* 0x40800000230e7823 */ /* 0x000fe2000000000e */
[----:B------:R-:W-:Y:S01]  /*1640*/  FFMA R15, R15, 4, R24 ;  /* 0x408000000f0f7823 */ /* 0x000fe20000000018 */
[----:B------:R-:W-:Y:S01]  /*1650*/  FFMA R31, R31, 4, R10 ;  /* 0x408000001f1f7823 */ /* 0x000fe2000000000a */
[----:B------:R-:W-:Y:S01]  /*1660*/  FFMA R36, R36, 4, R9 ;  /* 0x4080000024247823 */ /* 0x000fe20000000009 */
[----:B------:R-:W-:-:S05]  /*1670*/  SHF.L.U32 R9, R0, 0x2, RZ ;  /* 0x0000000200097819 */ /* 0x000fca00000006ff */
[----:B0-----:R-:W-:-:S04]  /*1680*/  IMAD.WIDE R4, R9, 0x4, R4 ;  /* 0x0000000409047825 */ /* 0x001fc800078e0204 */
[----:B--2---:R-:W-:Y:S01]  /*1690*/  FFMA R13, R22, R28, R13 ;  /* 0x0000001c160d7223 */ /* 0x004fe2000000000d */
[C---:B---3--:R-:W-:Y:S01]  /*16a0*/  FMUL R33, R20.reuse, R33 ;  /* 0x0000002114217220 */ /* 0x048fe20000400000 */
[----:B----4-:R-:W-:-:S04]  /*16b0*/  FMUL R2, R20, R29 ;  /* 0x0000001d14027220 */ /* 0x010fc80000400000 */
[C---:B-----5:R-:W-:Y:S01]  /*16c0*/  FFMA R2, R22.reuse, R37, R2 ;  /* 0x0000002516027223 */ /* 0x060fe20000000002 */
[C---:B------:R-:W-:Y:S01]  /*16d0*/  FFMA R26, R22.reuse, R26, R25 ;  /* 0x0000001a161a7223 */ /* 0x040fe20000000019 */
[----:B------:R-:W-:Y:S01]  /*16e0*/  FFMA R30, R22, R30, R33 ;  /* 0x0000001e161e7223 */ /* 0x000fe20000000021 */
[C---:B------:R-:W-:Y:S02]  /*16f0*/  FFMA R32, R8.reuse, R32, R13 ;  /* 0x0000002008207223 */ /* 0x040fe4000000000d */
[C---:B------:R-:W-:Y:S01]  /*1700*/  FFMA R26, R8.reuse, R21, R26 ;  /* 0x00000015081a7223 */ /* 0x040fe2000000001a */
[C---:B------:R-:W-:Y:S01]  /*1710*/  FFMA R7, R8.reuse, R7, R2 ;  /* 0x0000000708077223 */ /* 0x040fe20000000002 */
[C---:B------:R-:W-:Y:S02]  /*1720*/  FFMA R17, R23.reuse, R17, R32 ;  /* 0x0000001117117223 */ /* 0x040fe40000000020 */
[C---:B------:R-:W-:Y:S01]  /*1730*/  FFMA R26, R23.reuse, R34, R26 ;  /* 0x00000022171a7223 */ /* 0x040fe2000000001a */
[----:B------:R-:W-:Y:S01]  /*1740*/  FFMA R3, R8, R3, R30 ;  /* 0x0000000308037223 */ /* 0x000fe2000000001e */
[----:B------:R-:W-:Y:S01]  /*1750*/  FFMA R16, R23, R16, R7 ;  /* 0x0000001017107223 */ /* 0x000fe20000000007 */
[----:B------:R-:W-:Y:S01]  /*1760*/  FADD R14, R17, R14 ;  /* 0x0000000e110e7221 */ /* 0x000fe20000000000 */
[----:B------:R-:W-:-:S02]  /*1770*/  FADD R15, R26, R15 ;  /* 0x0000000f1a0f7221 */ /* 0x000fc40000000000 */
[----:B------:R-:W-:Y:S01]  /*1780*/  FADD R16, R16, R31 ;  /* 0x0000001f10107221 */ /* 0x000fe20000000000 */
[----:B------:R-:W-:-:S04]  /*1790*/  FFMA R3, R23, R18, R3 ;  /* 0x0000001217037223 */ /* 0x000fc80000000003 */
[----:B------:R-:W-:Y:S01]  /*17a0*/  FADD R36, R3, R36 ;  /* 0x0000002403247221 */ /* 0x000fe20000000000 */
[----:B------:R-:W-:Y:S01]  /*17b0*/  FMUL R3, R14, 0.0625 ;  /* 0x3d8000000e037820 */ /* 0x000fe20000400000 */
[----:B------:R-:W-:Y:S01]  /*17c0*/  FMUL R15, R15, 0.0625 ;  /* 0x3d8000000f0f7820 */ /* 0x000fe20000400000 */
[----:B------:R-:W-:Y:S01]  /*17d0*/  FMUL R7, R16, 0.0625 ;  /* 0x3d80000010077820 */ /* 0x000fe20000400000 */
[----:B------:R-:W-:Y:S02]  /*17e0*/  FMUL R9, R36, 0.0625 ;  /* 0x3d80000024097820 */ /* 0x000fe40000400000 */
[----:B------:R-:W-:Y:S04]  /*17f0*/  STG.E desc[UR4][R4.64], R3 ;  /* 0x0000000304007986 */ /* 0x000fe8000c101904 */
[----:B------:R-:W-:Y:S04]  /*1800*/  STG.E desc[UR4][R4.64+0x4], R15 ;  /* 0x0000040f04007986 */ /* 0x000fe8000c101904 */
[----:B------:R-:W-:Y:S04]  /*1810*/  STG.E desc[UR4][R4.64+0x8], R7 ;  /* 0x0000080704007986 */ /* 0x000fe8000c101904 */
[----:B------:R-:W-:Y:S01]  /*1820*/  STG.E desc[UR4][R4.64+0xc], R9 ;  /* 0x00000c0904007986 */ /* 0x000fe2000c101904 */
[----:B------:R-:W-:Y:S05]  /*1830*/  EXIT ;  /* 0x000000000000794d */ /* 0x000fea0003800000 */
        .weak           $__internal_4_$__cuda_sm20_rcp_rn_f32_slowpath
        .type           $__internal_4_$__cuda_sm20_rcp_rn_f32_slowpath,@function
        .size           $__internal_4_$__cuda_sm20_rcp_rn_f32_slowpath,($__internal_5_$__cuda_sm3x_div_rn_noftz_f32_slowpath - $__internal_4_$__cuda_sm20_rcp_rn_f32_slowpath)
$__internal_4_$__cuda_sm20_rcp_rn_f32_slowpath:
[----:B------:R-:W-:-:S04]  /*1840*/  SHF.L.U32 R2, R16, 0x1, RZ ;  /* 0x0000000110027819 */ /* 0x000fc800000006ff */
[----:B------:R-:W-:-:S04]  /*1850*/  SHF.R.U32.HI R2, RZ, 0x18, R2 ;  /* 0x00000018ff027819 */ /* 0x000fc80000011602 */
[----:B------:R-:W-:-:S13]  /*1860*/  ISETP.NE.U32.AND P0, PT, R2, RZ, PT ;  /* 0x000000ff0200720c */ /* 0x000fda0003f05070 */
[----:B------:R-:W-:Y:S05]  /*1870*/  @P0 BRA `(.L_x_65) ;  /* 0x00000000002c0947 */ /* 0x000fea0003800000 */
[----:B------:R-:W-:-:S04]  /*1880*/  SHF.L.U32 R2, R16, 0x1, RZ ;  /* 0x0000000110027819 */ /* 0x000fc800000006ff */
[----:B------:R-:W-:-:S13]  /*1890*/  ISETP.NE.AND P0, PT, R2, RZ, PT ;  /* 0x000000ff0200720c */ /* 0x000fda0003f05270 */
[----:B------:R0:W1:Y:S01]  /*18a0*/  @!P0 MUFU.RCP R2, R16 ;  /* 0x0000001000028308 */ /* 0x0000620000001000 */
[----:B------:R-:W-:Y:S05]  /*18b0*/  @!P0 BRA `(.L_x_66) ;  /* 0x0000000000a48947 */ /* 0x000fea0003800000 */
[----:B------:R-:W-:-:S04]  /*18c0*/  FFMA R5, R16, 1.84467440737095516160e+19, RZ ;  /* 0x5f80000010057823 */ /* 0x000fc800000000ff */
[----:B-1----:R-:W1:Y:S02]  /*18d0*/  MUFU.RCP R2, R5 ;  /* 0x0000000500027308 */ /* 0x002e640000001000 */
[----:B-1----:R-:W-:-:S04]  /*18e0*/  FFMA R7, R5, R2, -1 ;  /* 0xbf80000005077423 */ /* 0x002fc80000000002 */
[----:B------:R-:W-:-:S04]  /*18f0*/  FADD.FTZ R7, -R7, -RZ ;  /* 0x800000ff07077221 */ /* 0x000fc80000010100 */
[----:B------:R-:W-:-:S04]  /*1900*/  FFMA R2, R2, R7, R2 ;  /* 0x0000000702027223 */ /* 0x000fc80000000002 */
[----:B------:R-:W-:Y:S01]  /*1910*/  FFMA R2, R2, 1.84467440737095516160e+19, RZ ;  /* 0x5f80000002027823 */ /* 0x000fe200000000ff */
[----:B------:R-:W-:Y:S06]  /*1920*/  BRA `(.L_x_66) ;  /* 0x0000000000887947 */ /* 0x000fec0003800000 */
.L_x_65:
[----:B------:R-:W-:-:S04]  /*1930*/  IADD3 R5, PT, PT, R2, -0xfd, RZ ;  /* 0xffffff0302057810 */ /* 0x000fc80007ffe0ff */
[----:B------:R-:W-:-:S13]  /*1940*/  ISETP.GT.U32.AND P0, PT, R5, 0x1, PT ;  /* 0x000000010500780c */ /* 0x000fda0003f04070 */
[----:B------:R-:W-:Y:S05]  /*1950*/  @P0 BRA `(.L_x_67) ;  /* 0x0000000000780947 */ /* 0x000fea0003800000 */
[----:B------:R-:W-:Y:S01]  /*1960*/  LOP3.LUT R7, R16, 0x7fffff, RZ, 0xc0, !PT ;  /* 0x007fffff10077812 */ /* 0x000fe200078ec0ff */
[----:B------:R-:W-:-:S03]  /*1970*/  HFMA2 R12, -RZ, RZ, 0, 1.78813934326171875e-07 ;  /* 0x00000003ff0c7431 */ /* 0x000fc600000001ff */
        /* <DEDUP_REMOVED lines=28> */
.L_x_67:
[----:B------:R2:W3:Y:S02]  /*1b40*/  MUFU.RCP R2, R16 ;  /* 0x0000001000027308 */ /* 0x0004e40000001000 */
.L_x_66:
[----:B------:R-:W-:-:S04]  /*1b50*/  MOV R5, 0x0 ;  /* 0x0000000000057802 */ /* 0x000fc80000000f00 */
[----:B0123--:R-:W-:Y:S05]  /*1b60*/  RET.REL.NODEC R4 `(HorizontalBlurKernel) ;  /* 0xffffffe404247950 */ /* 0x00ffea0003c3ffff */
        .weak           $__internal_5_$__cuda_sm3x_div_rn_noftz_f32_slowpath
        .type           $__internal_5_$__cuda_sm3x_div_rn_noftz_f32_slowpath,@function
        .size           $__internal_5_$__cuda_sm3x_div_rn_noftz_f32_slowpath,(.L_x_214 - $__internal_5_$__cuda_sm3x_div_rn_noftz_f32_slowpath)
$__internal_5_$__cuda_sm3x_div_rn_noftz_f32_slowpath:
        /* <DEDUP_REMOVED lines=34> */
.L_x_69:
[----:B------:R-:W-:Y:S01]  /*1d90*/  LEA R8, R12, 0xc0800000, 0x17 ;  /* 0xc08000000c087811 */ /* 0x000fe200078eb8ff */
[----:B------:R-:W-:Y:S03]  /*1da0*/  BSSY.RECONVERGENT B2, `(.L_x_74) ;  /* 0x0000036000027945 */ /* 0x000fe60003800200 */
[----:B------:R-:W-:Y:S02]  /*1db0*/  IADD3 R8, PT, PT, -R8, R5, RZ ;  /* 0x0000000508087210 */ /* 0x000fe40007ffe1ff */
[----:B------:R-:W-:Y:S02]  /*1dc0*/  IADD3 R5, PT, PT, R10, -0x7f, RZ ;  /* 0xffffff810a057810 */ /* 0x000fe40007ffe0ff */
[----:B------:R-:W0:Y:S01]  /*1dd0*/  MUFU.RCP R7, R8 ;  /* 0x0000000800077308 */ /* 0x000e220000001000 */
[----:B------:R-:W-:Y:S02]  /*1de0*/  FADD.FTZ R11, -R8, -RZ ;  /* 0x800000ff080b7221 */ /* 0x000fe40000010100 */
[C---:B------:R-:W-:Y:S01]  /*1df0*/  IMAD R2, R5.reuse, -0x800000, R2 ;  /* 0xff80000005027824 */ /* 0x040fe200078e0202 */
[----:B------:R-:W-:-:S04]  /*1e00*/  IADD3 R5, PT, PT, R5, 0x7f, -R12 ;  /* 0x0000007f05057810 */ /* 0x000fc80007ffe80c */
[----:B------:R-:W-:Y:S01]  /*1e10*/  IADD3 R5, PT, PT, R5, R6, RZ ;  /* 0x0000000605057210 */ /* 0x000fe20007ffe0ff */
[----:B0-----:R-:W-:-:S04]  /*1e20*/  FFMA R10, R7, R11, 1 ;  /* 0x3f800000070a7423 */ /* 0x001fc8000000000b */
        /* <DEDUP_REMOVED lines=20> */
[----:B------:R-:W-:Y:S01]  /*1f70*/  IADD3 R11, PT, PT, R8, 0x20, RZ ;  /* 0x00000020080b7810 */ /* 0x000fe20007ffe0ff */
[-CC-:B------:R-:W-:Y:S01]  /*1f80*/  FFMA.RM R5, R14, R10.reuse, R13.reuse ;  /* 0x0000000a0e057223 */ /* 0x180fe2000000400d */
[----:B------:R-:W-:Y:S02]  /*1f90*/  ISETP.NE.AND P2, PT, R8, RZ, PT ;  /* 0x000000ff0800720c */ /* 0x000fe40003f45270 */
        /* <DEDUP_REMOVED lines=18> */
.L_x_76:
[----:B------:R-:W-:-:S04]  /*20c0*/  LOP3.LUT R7, R7, 0x80000000, RZ, 0xc0, !PT ;  /* 0x8000000007077812 */ /* 0x000fc800078ec0ff */
[----:B------:R-:W-:Y:S01]  /*20d0*/  LOP3.LUT R7, R7, 0x7f800000, RZ, 0xfc, !PT ;  /* 0x7f80000007077812 */ /* 0x000fe200078efcff */
[----:B------:R-:W-:Y:S06]  /*20e0*/  BRA `(.L_x_77) ;  /* 0x0000000000047947 */ /* 0x000fec0003800000 */
.L_x_75:
[----:B------:R-:W-:-:S07]  /*20f0*/  LEA R7, R5, R7, 0x17 ;  /* 0x0000000705077211 */ /* 0x000fce00078eb8ff */
.L_x_77:
[----:B------:R-:W-:Y:S05]  /*2100*/  BSYNC.RECONVERGENT B2 ;  /* 0x0000000000027941 */ /* 0x000fea0003800200 */
.L_x_74:
[----:B------:R-:W-:Y:S05]  /*2110*/  BRA `(.L_x_78) ;  /* 0x0000000000207947 */ /* 0x000fea0003800000 */
.L_x_73:
[----:B------:R-:W-:-:S04]  /*2120*/  LOP3.LUT R2, R5, 0x80000000, R2, 0x48, !PT ;  /* 0x8000000005027812 */ /* 0x000fc800078e4802 */
[----:B------:R-:W-:Y:S01]  /*2130*/  LOP3.LUT R7, R2, 0x7f800000, RZ, 0xfc, !PT ;  /* 0x7f80000002077812 */ /* 0x000fe200078efcff */
[----:B------:R-:W-:Y:S06]  /*2140*/  BRA `(.L_x_78) ;  /* 0x0000000000147947 */ /* 0x000fec0003800000 */
.L_x_72:
[----:B------:R-:W-:Y:S01]  /*2150*/  LOP3.LUT R7, R5, 0x80000000, R2, 0x48, !PT ;  /* 0x8000000005077812 */ /* 0x000fe200078e4802 */
[----:B------:R-:W-:Y:S06]  /*2160*/  BRA `(.L_x_78) ;  /* 0x00000000000c7947 */ /* 0x000fec0003800000 */
.L_x_71:
[----:B------:R-:W0:Y:S01]  /*2170*/  MUFU.RSQ R7, -QNAN ;  /* 0xffc0000000077908 */ /* 0x000e220000001400 */
[----:B------:R-:W-:Y:S05]  /*2180*/  BRA `(.L_x_78) ;  /* 0x0000000000047947 */ /* 0x000fea0003800000 */
.L_x_70:
[----:B------:R-:W-:-:S07]  /*2190*/  FADD.FTZ R7, R2, R5 ;  /* 0x0000000502077221 */ /* 0x000fce0000010000 */
.L_x_78:
[----:B------:R-:W-:Y:S05]  /*21a0*/  BSYNC.RECONVERGENT B1 ;  /* 0x0000000000017941 */ /* 0x000fea0003800200 */
.L_x_68:
[----:B------:R-:W-:-:S04]  /*21b0*/  HFMA2 R5, -RZ, RZ, 0, 0 ;  /* 0x00000000ff057431 */ /* 0x000fc800000001ff */
[----:B0-----:R-:W-:Y:S05]  /*21c0*/  RET.REL.NODEC R4 `(HorizontalBlurKernel) ;  /* 0xffffffdc048c7950 */ /* 0x001fea0003c3ffff */
.L_x_79:
        /* <DEDUP_REMOVED lines=11> */
.L_x_214:


//--------------------- .text.DownsampleKernel    --------------------------
	.section	.text.DownsampleKernel,"ax",@progbits
	.align	128
        .global         DownsampleKernel
        .type           DownsampleKernel,@function
        .size           DownsampleKernel,(.L_x_216 - DownsampleKernel)
        .other          DownsampleKernel,@"STO_CUDA_ENTRY STV_DEFAULT"
DownsampleKernel:
.text.DownsampleKernel:
[----:B------:R-:W-:Y:S01]  /*0000*/  LDC R1, c[0x0][0x37c] ;  /* 0x0000df00ff017b82 */ /* 0x000fe20000000800 */
[----:B------:R-:W0:Y:S07]  /*0010*/  S2R R3, SR_TID.Y ;  /* 0x0000000000037919 */ /* 0x000e2e0000002200 */
[----:B------:R-:W1:Y:S01]  /*0020*/  LDC R11, c[0x0][0x360] ;  /* 0x0000d800ff0b7b82 */ /* 0x000e620000000800 */
[----:B------:R-:W2:Y:S01]  /*0030*/  LDCU UR6, c[0x0][0x3a0] ;  /* 0x00007400ff0677ac */ /* 0x000ea20008000800 */
[----:B------:R-:W1:Y:S01]  /*0040*/  S2R R0, SR_TID.X ;  /* 0x0000000000007919 */ /* 0x000e620000002100 */
[----:B------:R-:W3:Y:S05]  /*0050*/  LDCU UR7, c[0x0][0x39c] ;  /* 0x00007380ff0777ac */ /* 0x000eea0008000800 */
[----:B------:R-:W0:Y:S08]  /*0060*/  S2UR UR5, SR_CTAID.Y ;  /* 0x00000000000579c3 */ /* 0x000e300000002600 */
[----:B------:R-:W0:Y:S08]  /*0070*/  LDC R10, c[0x0][0x364] ;  /* 0x0000d900ff0a7b82 */ /* 0x000e300000000800 */
[----:B------:R-:W1:Y:S01]  /*0080*/  S2UR UR4, SR_CTAID.X ;  /* 0x00000000000479c3 */ /* 0x000e620000002500 */
[----:B0-----:R-:W-:-:S05]  /*0090*/  IMAD R10, R10, UR5, R3 ;  /* 0x000000050a0a7c24 */ /* 0x001fca000f8e0203 */
[----:B--2---:R-:W-:Y:S01]  /*00a0*/  ISETP.GE.AND P0, PT, R10, UR6, PT ;  /* 0x000000060a007c0c */ /* 0x004fe2000bf06270 */
[----:B-1----:R-:W-:-:S05]  /*00b0*/  IMAD R11, R11, UR4, R0 ;  /* 0x000000040b0b7c24 */ /* 0x002fca000f8e0200 */
[----:B---3--:R-:W-:-:S13]  /*00c0*/  ISETP.GE.OR P0, PT, R11, UR7, P0 ;  /* 0x000000070b007c0c */ /* 0x008fda0008706670 */
        /* <DEDUP_REMOVED lines=14> */
[----:B------:R-:W-:Y:S05]  /*01b0*/  CALL.REL.NOINC `($__internal_7_$__cuda_sm3x_div_rn_noftz_f32_slowpath) ;  /* 0x0000002400747944 */ /* 0x000fea0003c00000 */
[----:B------:R-:W-:-:S07]  /*01c0*/  MOV R12, R5 ;  /* 0x00000005000c7202 */ /* 0x000fce0000000f00 */
.L_x_81:
[----:B------:R-:W-:Y:S05]  /*01d0*/  BSYNC.RECONVERGENT B0 ;  /* 0x0000000000007941 */ /* 0x000fea0003800200 */
.L_x_80:
        /* <DEDUP_REMOVED lines=16> */
.L_x_83:
[----:B------:R-:W-:Y:S05]  /*02e0*/  BSYNC.RECONVERGENT B0 ;  /* 0x0000000000007941 */ /* 0x000fea0003800200 */
.L_x_82:
        /* <DEDUP_REMOVED lines=8> */
[----:B------:R-:W-:Y:S05]  /*0370*/  CALL.REL.NOINC `($__internal_6_$__cuda_sm20_rcp_rn_f32_slowpath) ;  /* 0x0000002000347944 */ /* 0x000fea0003c00000 */
[----:B------:R-:W-:Y:S01]  /*0380*/  MOV R15, R26 ;  /* 0x0000001a000f7202 */ /* 0x000fe20000000f00 */
[----:B------:R-:W-:Y:S06]  /*0390*/  BRA `(.L_x_85) ;  /* 0x0000000000107947 */ /* 0x000fec0003800000 */
.L_x_84:
[----:B------:R-:W0:Y:S02]  /*03a0*/  MUFU.RCP R15, R14 ;  /* 0x0000000e000f7308 */ /* 0x000e240000001000 */
[----:B0-----:R-:W-:-:S04]  /*03b0*/  FFMA R0, R14, R15, -1 ;  /* 0xbf8000000e007423 */ /* 0x001fc8000000000f */
[----:B------:R-:W-:-:S04]  /*03c0*/  FADD.FTZ R0, -R0, -RZ ;  /* 0x800000ff00007221 */ /* 0x000fc80000010100 */
[----:B------:R-:W-:-:S07]  /*03d0*/  FFMA R15, R15, R0, R15 ;  /* 0x000000000f0f7223 */ /* 0x000fce000000000f */
.L_x_85:
        /* <DEDUP_REMOVED lines=9> */
[----:B------:R-:W-:Y:S05]  /*0470*/  BRA `(.L_x_87) ;  /* 0x0000000000107947 */ /* 0x000fea0003800000 */
.L_x_86:
[----:B------:R-:W0:Y:S02]  /*0480*/  MUFU.RCP R3, R16 ;  /* 0x0000001000037308 */ /* 0x000e240000001000 */
[----:B0-----:R-:W-:-:S04]  /*0490*/  FFMA R0, R16, R3, -1 ;  /* 0xbf80000010007423 */ /* 0x001fc80000000003 */
[----:B------:R-:W-:-:S04]  /*04a0*/  FADD.FTZ R0, -R0, -RZ ;  /* 0x800000ff00007221 */ /* 0x000fc80000010100 */
[----:B------:R-:W-:-:S07]  /*04b0*/  FFMA R26, R3, R0, R3 ;  /* 0x00000000031a7223 */ /* 0x000fce0000000003 */
.L_x_87:
[----:B------:R-:W0:Y:S01]  /*04c0*/  LDCU UR6, c[0x0][0x3ac] ;  /* 0x00007580ff0677ac */ /* 0x000e220008000800 */
[----:B------:R-:W1:Y:S01]  /*04d0*/  LDC.64 R2, c[0x0][0x390] ;  /* 0x0000e400ff027b82 */ /* 0x000e620000000a00 */
[----:B------:R-:W2:Y:S01]  /*04e0*/  LDCU.64 UR4, c[0x0][0x358] ;  /* 0x00006b00ff0477ac */ /* 0x000ea20008000a00 */
[----:B0-----:R-:W-:Y:S01]  /*04f0*/  UISETP.NE.AND UP0, UPT, UR6, URZ, UPT ;  /* 0x000000ff0600728c */ /* 0x001fe2000bf05270 */
[----:B-1----:R-:W-:Y:S02]  /*0500*/  IADD3 R0, PT, PT, R2, -0x1, RZ ;  /* 0xffffffff02007810 */ /* 0x002fe40007ffe0ff */
[----:B------:R-:W-:-:S06]  /*0510*/  IADD3 R17, PT, PT, R3, -0x1, RZ ;  /* 0xffffffff03117810 */ /* 0x000fcc0007ffe0ff */
[----:B--2---:R-:W-:Y:S05]  /*0520*/  BRA.U UP0, `(.L_x_88) ;  /* 0x0000000d00247547 */ /* 0x004fea000b800000 */
[----:B------:R-:W0:Y:S01]  /*0530*/  LDC R25, c[0x0][0x3a8] ;  /* 0x0000ea00ff197b82 */ /* 0x000e220000000800 */
[----:B------:R-:W1:Y:S01]  /*0540*/  LDCU UR6, c[0x0][0x398] ;  /* 0x00007300ff0677ac */ /* 0x000e620008000800 */
[----:B------:R-:W2:Y:S02]  /*0550*/  LDCU.64 UR8, c[0x0][0x380] ;  /* 0x00007000ff0877ac */ /* 0x000ea40008000a00 */
[----:B--2---:R-:W-:Y:S01]  /*0560*/  MOV R2, UR8 ;  /* 0x0000000800027c02 */ /* 0x004fe20008000f00 */
[----:B0-----:R-:W-:-:S04]  /*0570*/  FADD R25, R25, 0.5 ;  /* 0x3f00000019197421 */ /* 0x001fc80000000000 */
[C---:B------:R-:W-:Y:S01]  /*0580*/  FFMA.SAT R9, R25.reuse, -R15, R12 ;  /* 0x8000000f19097223 */ /* 0x040fe2000000200c */
[----:B------:R-:W-:-:S03]  /*0590*/  FFMA.SAT R3, R25, -R26, R13 ;  /* 0x8000001a19037223 */ /* 0x000fc6000000200d */
[----:B------:R-:W-:Y:S01]  /*05a0*/  FFMA R9, R14, R9, -0.5 ;  /* 0xbf0000000e097423 */ /* 0x000fe20000000009 */
[----:B------:R-:W-:Y:S01]  /*05b0*/  FFMA R23, R16, R3, -0.5 ;  /* 0xbf00000010177423 */ /* 0x000fe20000000003 */
[----:B------:R-:W-:Y:S02]  /*05c0*/  MOV R3, UR9 ;  /* 0x0000000900037c02 */ /* 0x000fe40008000f00 */
[----:B------:R-:W0:Y:S08]  /*05d0*/  F2I.FLOOR.NTZ R29, R9 ;  /* 0x00000009001d7305 */ /* 0x000e300000207100 */
[----:B------:R-:W2:Y:S01]  /*05e0*/  F2I.FLOOR.NTZ R22, R23 ;  /* 0x0000001700167305 */ /* 0x000ea20000207100 */
[----:B0-----:R-:W-:-:S02]  /*05f0*/  VIADDMNMX.RELU R8, R29, 0x1, R0, PT ;  /* 0x000000011d087846 */ /* 0x001fc40003801100 */
[----:B------:R-:W-:Y:S02]  /*0600*/  VIMNMX.RELU R20, PT, PT, R29, R0, PT ;  /* 0x000000001d147248 */ /* 0x000fe40003fe1100 */
[----:B--2---:R-:W-:-:S05]  /*0610*/  VIMNMX.RELU R19, PT, PT, R22, R17, PT ;  /* 0x0000001116137248 */ /* 0x004fca0003fe1100 */
[----:B-1----:R-:W-:-:S05]  /*0620*/  IMAD R4, R19, UR6, R8 ;  /* 0x0000000613047c24 */ /* 0x002fca000f8e0208 */
[----:B------:R-:W-:Y:S01]  /*0630*/  SHF.L.U32 R7, R4, 0x2, RZ ;  /* 0x0000000204077819 */ /* 0x000fe200000006ff */
[----:B------:R-:W-:-:S04]  /*0640*/  IMAD R4, R19, UR6, R20 ;  /* 0x0000000613047c24 */ /* 0x000fc8000f8e0214 */
[----:B------:R-:W-:-:S05]  /*0650*/  IMAD.WIDE R6, R7, 0x4, R2 ;  /* 0x0000000407067825 */ /* 0x000fca00078e0202 */
[----:B------:R-:W2:Y:S01]  /*0660*/  LDG.E.CONSTANT R21, desc[UR4][R6.64+0x8] ;  /* 0x0000080406157981 */ /* 0x000ea2000c1e9900 */
[----:B------:R-:W-:-:S03]  /*0670*/  SHF.L.U32 R5, R4, 0x2, RZ ;  /* 0x0000000204057819 */ /* 0x000fc600000006ff */
[----:B------:R-:W3:Y:S02]  /*0680*/  LDG.E.CONSTANT R18, desc[UR4][R6.64] ;  /* 0x0000000406127981 */ /* 0x000ee4000c1e9900 */
[----:B------:R-:W-:Y:S02]  /*0690*/  IMAD.WIDE R4, R5, 0x4, R2 ;  /* 0x0000000405047825 */ /* 0x000fe400078e0202 */
[----:B------:R0:W4:Y:S04]  /*06a0*/  LDG.E.CONSTANT R36, desc[UR4][R6.64+0x4] ;  /* 0x0000040406247981 */ /* 0x000128000c1e9900 */
[----:B------:R-:W5:Y:S01]  /*06b0*/  LDG.E.CONSTANT R24, desc[UR4][R4.64] ;  /* 0x0000000404187981 */ /* 0x000f62000c1e9900 */
[----:B------:R-:W-:Y:S02]  /*06c0*/  VIADDMNMX.RELU R27, R22, 0x1, R17, PT ;  /* 0x00000001161b7846 */ /* 0x000fe40003801111 */
[----:B------:R-:W-:Y:S01]  /*06d0*/  I2FP.F32.S32 R22, R22 ;  /* 0x0000001600167245 */ /* 0x000fe20000201400 */
[----:B------:R-:W5:Y:S02]  /*06e0*/  LDG.E.CONSTANT R33, desc[UR4][R4.64+0x8] ;  /* 0x0000080404217981 */ /* 0x000f64000c1e9900 */
[----:B------:R-:W-:-:S02]  /*06f0*/  IMAD R28, R27, UR6, R20 ;  /* 0x000000061b1c7c24 */ /* 0x000fc4000f8e0214 */
[----:B------:R-:W-:Y:S02]  /*0700*/  FADD R23, R23, -R22 ;  /* 0x8000001617177221 */ /* 0x000fe40000000000 */
[----:B------:R1:W5:Y:S01]  /*0710*/  LDG.E.CONSTANT R22, desc[UR4][R4.64+0x4] ;  /* 0x0000040404167981 */ /* 0x000362000c1e9900 */
[----:B------:R-:W-:-:S05]  /*0720*/  SHF.L.U32 R31, R28, 0x2, RZ ;  /* 0x000000021c1f7819 */ /* 0x000fca00000006ff */
[----:B0-----:R-:W-:Y:S01]  /*0730*/  IMAD.WIDE R6, R31, 0x4, R2 ;  /* 0x000000041f067825 */ /* 0x001fe200078e0202 */
[----:B------:R-:W-:-:S04]  /*0740*/  I2FP.F32.S32 R28, R29 ;  /* 0x0000001d001c7245 */ /* 0x000fc80000201400 */
[----:B------:R-:W5:Y:S04]  /*0750*/  LDG.E.CONSTANT R30, desc[UR4][R6.64] ;  /* 0x00000004061e7981 */ /* 0x000f68000c1e9900 */
[----:B------:R-:W5:Y:S01]  /*0760*/  LDG.E.CONSTANT R32, desc[UR4][R6.64+0x4] ;  /* 0x0000040406207981 */ /* 0x000f62000c1e9900 */
[----:B------:R-:W-:Y:S01]  /*0770*/  FADD R9, R9, -R28 ;  /* 0x8000001c09097221 */ /* 0x000fe20000000000 */
[----:B------:R-:W-:Y:S02]  /*0780*/  IMAD R28, R27, UR6, R8 ;  /* 0x000000061b1c7c24 */ /* 0x000fe4000f8e0208 */
[----:B------:R-:W-:Y:S01]  /*0790*/  FADD R29, -R23, 1 ;  /* 0x3f800000171d7421 */ /* 0x000fe20000000100 */
[----:B------:R2:W5:Y:S02]  /*07a0*/  LDG.E.CONSTANT R37, desc[UR4][R6.64+0x8] ;  /* 0x0000080406257981 */ /* 0x000564000c1e9900 */
[----:B------:R-:W-:Y:S01]  /*07b0*/  SHF.L.U32 R31, R28, 0x2, RZ ;  /* 0x000000021c1f7819 */ /* 0x000fe200000006ff */
[----:B------:R-:W-:-:S04]  /*07c0*/  FMUL R35, R9, R29 ;  /* 0x0000001d09237220 */ /* 0x000fc80000400000 */
[----:B-1----:R-:W-:-:S05]  /*07d0*/  IMAD.WIDE R4, R31, 0x4, R2 ;  /* 0x000000041f047825 */ /* 0x002fca00078e0202 */
[----:B------:R-:W5:Y:S01]  /*07e0*/  LDG.E.CONSTANT R31, desc[UR4][R4.64] ;  /* 0x00000004041f7981 */ /* 0x000f62000c1e9900 */
[----:B--2---:R-:W-:-:S03]  /*07f0*/  FMUL R6, R35, R21 ;  /* 0x0000001523067220 */ /* 0x004fc60000400000 */
[----:B------:R-:W2:Y:S01]  /*0800*/  LDG.E.CONSTANT R21, desc[UR4][R4.64+0x4] ;  /* 0x0000040404157981 */ /* 0x000ea2000c1e9900 */
[----:B---3--:R-:W-:Y:S01]  /*0810*/  FMUL R28, R35, R18 ;  /* 0x00000012231c7220 */ /* 0x008fe20000400000 */
[----:B------:R-:W-:-:S04]  /*0820*/  FADD R18, -R9, 1 ;  /* 0x3f80000009127421 */ /* 0x000fc80000000100 */
[----:B------:R-:W-:Y:S01]  /*0830*/  FMUL R7, R18, R29 ;  /* 0x0000001d12077220 */ /* 0x000fe20000400000 */
[----:B----4-:R-:W-:-:S03]  /*0840*/  FMUL R36, R35, R36 ;  /* 0x0000002423247220 */ /* 0x010fc60000400000 */
[----:B-----5:R-:W-:Y:S02]  /*0850*/  FFMA R35, R7, R24, R28 ;  /* 0x0000001807237223 */ /* 0x020fe4000000001c */
[----:B------:R0:W3:Y:S01]  /*0860*/  LDG.E.CONSTANT R24, desc[UR4][R4.64+0x8] ;  /* 0x0000080404187981 */ /* 0x0000e2000c1e9900 */
[----:B------:R-:W-:-:S04]  /*0870*/  FFMA.SAT R15, R25, R15, R12 ;  /* 0x0000000f190f7223 */ /* 0x000fc8000000200c */
[----:B------:R-:W-:-:S04]  /*0880*/  FFMA R28, R14, R15, -0.5 ;  /* 0xbf0000000e1c7423 */ /* 0x000fc8000000000f */
[----:B------:R-:W1:Y:S01]  /*0890*/  F2I.FLOOR.NTZ R34, R28 ;  /* 0x0000001c00227305 */ /* 0x000e620000207100 */
[C---:B------:R-:W-:Y:S01]  /*08a0*/  FFMA R22, R7.reuse, R22, R36 ;  /* 0x0000001607167223 */ /* 0x040fe20000000024 */
[----:B------:R-:W-:Y:S01]  /*08b0*/  FFMA R36, R7, R33, R6 ;  /* 0x0000002107247223 */ /* 0x000fe20000000006 */
[----:B------:R-:W-:-:S04]  /*08c0*/  FMUL R6, R23, R18 ;  /* 0x0000001217067220 */ /* 0x000fc80000400000 */
[----:B------:R-:W-:Y:S01]  /*08d0*/  FFMA R33, R6, R30, R35 ;  /* 0x0000001e06217223 */ /* 0x000fe20000000023 */
[----:B-1----:R-:W-:Y:S01]  /*08e0*/  VIADDMNMX.RELU R15, R34, 0x1, R0, PT ;  /* 0x00000001220f7846 */ /* 0x002fe20003801100 */
[----:B------:R-:W-:Y:S01]  /*08f0*/  FFMA R35, R6, R32, R22 ;  /* 0x0000002006237223 */ /* 0x000fe20000000016 */
[----:B------:R-:W-:-:S03]  /*0900*/  VIMNMX.RELU R22, PT, PT, R34, R0, PT ;  /* 0x0000000022167248 */ /* 0x000fc60003fe1100 */
[C---:B------:R-:W-:Y:S02]  /*0910*/  IMAD R7, R19.reuse, UR6, R15 ;  /* 0x0000000613077c24 */ /* 0x040fe4000f8e020f */
[----:B0-----:R-:W-:-:S03]  /*0920*/  IMAD R4, R19, UR6, R22 ;  /* 0x0000000613047c24 */ /* 0x001fc6000f8e0216 */
[----:B------:R-:W-:Y:S01]  /*0930*/  SHF.L.U32 R7, R7, 0x2, RZ ;  /* 0x0000000207077819 */ /* 0x000fe200000006ff */
[----:B------:R-:W-:Y:S01]  /*0940*/  FFMA R37, R6, R37, R36 ;  /* 0x0000002506257223 */ /* 0x000fe20000000024 */
[----:B------:R-:W-:-:S03]  /*0950*/  SHF.L.U32 R5, R4, 0x2, RZ ;  /* 0x0000000204057819 */ /* 0x000fc600000006ff */
[----:B------:R-:W-:-:S04]  /*0960*/  IMAD.WIDE R6, R7, 0x4, R2 ;  /* 0x0000000407067825 */ /* 0x000fc800078e0202 */
[----:B------:R-:W-:Y:S01]  /*0970*/  FMUL R32, R9, R23 ;  /* 0x0000001709207220 */ /* 0x000fe20000400000 */
[----:B------:R-:W-:Y:S01]  /*0980*/  IMAD.WIDE R4, R5, 0x4, R2 ;  /* 0x0000000405047825 */ /* 0x000fe200078e0202 */
[----:B------:R-:W4:Y:S03]  /*0990*/  LDG.E.CONSTANT R30, desc[UR4][R6.64] ;  /* 0x00000004061e7981 */ /* 0x000f26000c1e9900 */
[C---:B------:R-:W-:Y:S02]  /*09a0*/  FFMA R19, R32.reuse, R31, R33 ;  /* 0x0000001f20137223 */ /* 0x040fe40000000021 */
[----:B------:R-:W5:Y:S04]  /*09b0*/  LDG.E.CONSTANT R31, desc[UR4][R6.64+0x4] ;  /* 0x00000404061f7981 */ /* 0x000f68000c1e9900 */
[----:B------:R0:W5:Y:S01]  /*09c0*/  LDG.E.CONSTANT R33, desc[UR4][R6.64+0x8] ;  /* 0x0000080406217981 */ /* 0x000162000c1e9900 */
[----:B--2---:R-:W-:-:S03]  /*09d0*/  FFMA R21, R32, R21, R35 ;  /* 0x0000001520157223 */ /* 0x004fc60000000023 */
[----:B------:R-:W2:Y:S01]  /*09e0*/  LDG.E.CONSTANT R35, desc[UR4][R4.64] ;  /* 0x0000000404237981 */ /* 0x000ea2000c1e9900 */
[----:B---3--:R-:W-:-:S03]  /*09f0*/  FFMA R24, R32, R24, R37 ;  /* 0x0000001820187223 */ /* 0x008fc60000000025 */
[----:B------:R-:W3:Y:S04]  /*0a00*/  LDG.E.CONSTANT R32, desc[UR4][R4.64+0x4] ;  /* 0x0000040404207981 */ /* 0x000ee8000c1e9900 */
[----:B------:R1:W3:Y:S01]  /*0a10*/  LDG.E.CONSTANT R37, desc[UR4][R4.64+0x8] ;  /* 0x0000080404257981 */ /* 0x0002e2000c1e9900 */
[----:B------:R-:W-:Y:S01]  /*0a20*/  I2FP.F32.S32 R34, R34 ;  /* 0x0000002200227245 */ /* 0x000fe20000201400 */
[----:B0-----:R-:W-:-:S04]  /*0a30*/  IMAD R7, R27, UR6, R22 ;  /* 0x000000061b077c24 */ /* 0x001fc8000f8e0216 */
[----:B------:R-:W-:Y:S01]  /*0a40*/  FADD R28, R28, -R34 ;  /* 0x800000221c1c7221 */ /* 0x000fe20000000000 */
[----:B------:R-:W-:-:S03]  /*0a50*/  SHF.L.U32 R7, R7, 0x2, RZ ;  /* 0x0000000207077819 */ /* 0x000fc600000006ff */
[----:B------:R-:W-:Y:S01]  /*0a60*/  FADD R34, -R28, 1 ;  /* 0x3f8000001c227421 */ /* 0x000fe20000000100 */
[----:B------:R-:W-:Y:S01]  /*0a70*/  FMUL R36, R29, R28 ;  /* 0x0000001c1d247220 */ /* 0x000fe20000400000 */
[----:B-1----:R-:W-:-:S04]  /*0a80*/  IMAD.WIDE R4, R7, 0x4, R2 ;  /* 0x0000000407047825 */ /* 0x002fc800078e0202 */
[----:B------:R-:W-:Y:S01]  /*0a90*/  FMUL R6, R29, R34 ;  /* 0x000000221d067220 */ /* 0x000fe20000400000 */
[C---:B----4-:R-:W-:Y:S01]  /*0aa0*/  FMUL R29, R36.reuse, R30 ;  /* 0x0000001e241d7220 */ /* 0x050fe20000400000 */
[C---:B-----5:R-:W-:Y:S01]  /*0ab0*/  FMUL R31, R36.reuse, R31 ;  /* 0x0000001f241f7220 */ /* 0x060fe20000400000 */
[----:B------:R-:W-:Y:S02]  /*0ac0*/  FMUL R33, R36, R33 ;  /* 0x0000002124217220 */ /* 0x000fe40000400000 */
[----:B------:R-:W4:Y:S01]  /*0ad0*/  LDG.E.CONSTANT R36, desc[UR4][R4.64+0x8] ;  /* 0x0000080404247981 */ /* 0x000f22000c1e9900 */
[----:B------:R-:W-:-:S05]  /*0ae0*/  IMAD R27, R27, UR6, R15 ;  /* 0x000000061b1b7c24 */ /* 0x000fca000f8e020f */
[----:B------:R-:W-:Y:S01]  /*0af0*/  SHF.L.U32 R7, R27, 0x2, RZ ;  /* 0x000000021b077819 */ /* 0x000fe200000006ff */
[C---:B--2---:R-:W-:Y:S02]  /*0b00*/  FFMA R30, R6.reuse, R35, R29 ;  /* 0x00000023061e7223 */ /* 0x044fe4000000001d */
[----:B------:R-:W2:Y:S01]  /*0b10*/  LDG.E.CONSTANT R29, desc[UR4][R4.64] ;  /* 0x00000004041d7981 */ /* 0x000ea2000c1e9900 */
[----:B---3--:R-:W-:-:S03]  /*0b20*/  FFMA R32, R6, R32, R31 ;  /* 0x0000002006207223 */ /* 0x008fc6000000001f */
[----:B------:R0:W3:Y:S01]  /*0b30*/  LDG.E.CONSTANT R31, desc[UR4][R4.64+0x4] ;  /* 0x00000404041f7981 */ /* 0x0000e2000c1e9900 */
[----:B------:R-:W-:Y:S01]  /*0b40*/  FFMA R37, R6, R37, R33 ;  /* 0x0000002506257223 */ /* 0x000fe20000000021 */
[----:B------:R-:W-:-:S05]  /*0b50*/  IMAD.WIDE R6, R7, 0x4, R2 ;  /* 0x0000000407067825 */ /* 0x000fca00078e0202 */
[----:B------:R-:W5:Y:S04]  /*0b60*/  LDG.E.CONSTANT R35, desc[UR4][R6.64] ;  /* 0x0000000406237981 */ /* 0x000f68000c1e9900 */
[----:B------:R-:W5:Y:S04]  /*0b70*/  LDG.E.CONSTANT R33, desc[UR4][R6.64+0x4] ;  /* 0x0000040406217981 */ /* 0x000f68000c1e9900 */
[----:B------:R1:W5:Y:S01]  /*0b80*/  LDG.E.CONSTANT R27, desc[UR4][R6.64+0x8] ;  /* 0x00000804061b7981 */ /* 0x000362000c1e9900 */
[----:B------:R-:W-:-:S04]  /*0b90*/  FFMA.SAT R25, R25, R26, R13 ;  /* 0x0000001a19197223 */ /* 0x000fc8000000200d */
[----:B------:R-:W-:-:S04]  /*0ba0*/  FFMA R25, R16, R25, -0.5 ;  /* 0xbf00000010197423 */ /* 0x000fc80000000019 */
[----:B------:R-:W1:Y:S01]  /*0bb0*/  F2I.FLOOR.NTZ R26, R25 ;  /* 0x00000019001a7305 */ /* 0x000e620000207100 */
[----:B0-----:R-:W-:-:S04]  /*0bc0*/  FMUL R5, R23, R34 ;  /* 0x0000002217057220 */ /* 0x001fc80000400000 */
[----:B----4-:R-:W-:Y:S01]  /*0bd0*/  FFMA R36, R5, R36, R37 ;  /* 0x0000002405247223 */ /* 0x010fe20000000025 */
[----:B------:R-:W-:Y:S01]  /*0be0*/  FMUL R23, R23, R28 ;  /* 0x0000001c17177220 */ /* 0x000fe20000400000 */
[----:B--2---:R-:W-:Y:S01]  /*0bf0*/  FFMA R30, R5, R29, R30 ;  /* 0x0000001d051e7223 */ /* 0x004fe2000000001e */
[----:B-1----:R-:W-:-:S05]  /*0c00*/  VIMNMX.RELU R29, PT, PT, R26, R17, PT ;  /* 0x000000111a1d7248 */ /* 0x002fca0003fe1100 */
[----:B------:R-:W-:-:S05]  /*0c10*/  IMAD R4, R29, UR6, R8 ;  /* 0x000000061d047c24 */ /* 0x000fca000f8e0208 */
[----:B------:R-:W-:Y:S01]  /*0c20*/  SHF.L.U32 R4, R4, 0x2, RZ ;  /* 0x0000000204047819 */ /* 0x000fe200000006ff */
[----:B---3--:R-:W-:-:S04]  /*0c30*/  FFMA R32, R5, R31, R32 ;  /* 0x0000001f05207223 */ /* 0x008fc80000000020 */
[----:B------:R-:W-:-:S05]  /*0c40*/  IMAD.WIDE R4, R4, 0x4, R2 ;  /* 0x0000000404047825 */ /* 0x000fca00078e0202 */
[----:B------:R-:W2:Y:S01]  /*0c50*/  LDG.E.CONSTANT R31, desc[UR4][R4.64] ;  /* 0x00000004041f7981 */ /* 0x000ea2000c1e9900 */
[----:B------:R-:W-:-:S03]  /*0c60*/  IMAD R6, R29, UR6, R20 ;  /* 0x000000061d067c24 */ /* 0x000fc6000f8e0214 */
[----:B------:R-:W3:Y:S04]  /*0c70*/  LDG.E.CONSTANT R34, desc[UR4][R4.64+0x4] ;  /* 0x0000040404227981 */ /* 0x000ee8000c1e9900 */
[----:B------:R0:W4:Y:S01]  /*0c80*/  LDG.E.CONSTANT R37, desc[UR4][R4.64+0x8] ;  /* 0x0000080404257981 */ /* 0x000122000c1e9900 */
[----:B------:R-:W-:Y:S01]  /*0c90*/  SHF.L.U32 R7, R6, 0x2, RZ ;  /* 0x0000000206077819 */ /* 0x000fe200000006ff */
[----:B-----5:R-:W-:-:S04]  /*0ca0*/  FFMA R30, R23, R35, R30 ;  /* 0x00000023171e7223 */ /* 0x020fc8000000001e */
[----:B------:R-:W-:-:S04]  /*0cb0*/  IMAD.WIDE R6, R7, 0x4, R2 ;  /* 0x0000000407067825 */ /* 0x000fc800078e0202 */
[C---:B------:R-:W-:Y:S01]  /*0cc0*/  FFMA R32, R23.reuse, R33, R32 ;  /* 0x0000002117207223 */ /* 0x040fe20000000020 */
[----:B------:R-:W-:Y:S02]  /*0cd0*/  FFMA R27, R23, R27, R36 ;  /* 0x0000001b171b7223 */ /* 0x000fe40000000024 */
[----:B------:R-:W5:Y:S01]  /*0ce0*/  LDG.E.CONSTANT R23, desc[UR4][R6.64+0x4] ;  /* 0x0000040406177981 */ /* 0x000f62000c1e9900 */
[----:B------:R-:W-:-:S03]  /*0cf0*/  I2FP.F32.S32 R36, R26 ;  /* 0x0000001a00247245 */ /* 0x000fc60000201400 */
[----:B------:R-:W5:Y:S02]  /*0d00*/  LDG.E.CONSTANT R33, desc[UR4][R6.64] ;  /* 0x0000000406217981 */ /* 0x000f64000c1e9900 */
[----:B------:R-:W-:-:S04]  /*0d10*/  FADD R25, R25, -R36 ;  /* 0x8000002419197221 */ /* 0x000fc80000000000 */
[----:B0-----:R-:W-:-:S04]  /*0d20*/  FADD R4, -R25, 1 ;  /* 0x3f80000019047421 */ /* 0x001fc80000000100 */
[----:B------:R-:W-:Y:S01]  /*0d30*/  FMUL R5, R9, R4 ;  /* 0x0000000409057220 */ /* 0x000fe20000400000 */
[----:B------:R-:W5:Y:S03]  /*0d40*/  LDG.E.CONSTANT R6, desc[UR4][R6.64+0x8] ;  /* 0x0000080406067981 */ /* 0x000f66000c1e9900 */
[----:B--2---:R-:W-:Y:S01]  /*0d50*/  FMUL R36, R5, R31 ;  /* 0x0000001f05247220 */ /* 0x004fe20000400000 */
[----:B------:R-:W-:-:S05]  /*0d60*/  VIADDMNMX.RELU R31, R26, 0x1, R17, PT ;  /* 0x000000011a1f7846 */ /* 0x000fca0003801111 */
[----:B------:R-:W-:Y:S02]  /*0d70*/  IMAD R20, R31, UR6, R20 ;  /* 0x000000061f147c24 */ /* 0x000fe4000f8e0214 */
[C---:B---3--:R-:W-:Y:S01]  /*0d80*/  FMUL R34, R5.reuse, R34 ;  /* 0x0000002205227220 */ /* 0x048fe20000400000 */
[----:B----4-:R-:W-:Y:S02]  /*0d90*/  FMUL R37, R5, R37 ;  /* 0x0000002505257220 */ /* 0x010fe40000400000 */
[----:B------:R-:W-:Y:S01]  /*0da0*/  SHF.L.U32 R5, R20, 0x2, RZ ;  /* 0x0000000214057819 */ /* 0x000fe200000006ff */
[----:B------:R-:W-:-:S04]  /*0db0*/  FMUL R20, R18, R4 ;  /* 0x0000000412147220 */ /* 0x000fc80000400000 */
[----:B------:R-:W-:-:S05]  /*0dc0*/  IMAD.WIDE R4, R5, 0x4, R2 ;  /* 0x0000000405047825 */ /* 0x000fca00078e0202 */
[----:B------:R-:W2:Y:S01]  /*0dd0*/  LDG.E.CONSTANT R26, desc[UR4][R4.64] ;  /* 0x00000004041a7981 */ /* 0x000ea2000c1e9900 */
[----:B-----5:R-:W-:-:S03]  /*0de0*/  FFMA R34, R20, R23, R34 ;  /* 0x0000001714227223 */ /* 0x020fc60000000022 */
[----:B------:R-:W3:Y:S04]  /*0df0*/  LDG.E.CONSTANT R23, desc[UR4][R4.64+0x4] ;  /* 0x0000040404177981 */ /* 0x000ee8000c1e9900 */
[----:B------:R0:W4:Y:S01]  /*0e00*/  LDG.E.CONSTANT R35, desc[UR4][R4.64+0x8] ;  /* 0x0000080404237981 */ /* 0x000122000c1e9900 */
[----:B------:R-:W-:Y:S01]  /*0e10*/  FFMA R33, R20, R33, R36 ;  /* 0x0000002114217223 */ /* 0x000fe20000000024 */
[----:B------:R-:W-:Y:S01]  /*0e20*/  FMUL R18, R18, R25 ;  /* 0x0000001912127220 */ /* 0x000fe20000400000 */
[----:B------:R-:W-:Y:S01]  /*0e30*/  FFMA R36, R20, R6, R37 ;  /* 0x0000000614247223 */ /* 0x000fe20000000025 */
[----:B------:R-:W-:Y:S02]  /*0e40*/  IMAD R20, R31, UR6, R8 ;  /* 0x000000061f147c24 */ /* 0x000fe4000f8e0208 */
[----:B------:R-:W-:-:S02]  /*0e50*/  IMAD R8, R29, UR6, R22 ;  /* 0x000000061d087c24 */ /* 0x000fc4000f8e0216 */
[----:B------:R-:W-:Y:S02]  /*0e60*/  IMAD R29, R29, UR6, R15 ;  /* 0x000000061d1d7c24 */ /* 0x000fe4000f8e020f */
[----:B------:R-:W-:Y:S01]  /*0e70*/  FADD R6, -R28, 1 ;  /* 0x3f8000001c067421 */ /* 0x000fe20000000100 */
[----:B0-----:R-:W-:Y:S01]  /*0e80*/  SHF.L.U32 R5, R20, 0x2, RZ ;  /* 0x0000000214057819 */ /* 0x001fe200000006ff */
[----:B------:R-:W-:Y:S01]  /*0e90*/  FMUL R20, R9, R25 ;  /* 0x0000001909147220 */ /* 0x000fe20000400000 */
[----:B------:R-:W-:Y:S01]  /*0ea0*/  SHF.L.U32 R7, R29, 0x2, RZ ;  /* 0x000000021d077819 */ /* 0x000fe200000006ff */
[C---:B--2---:R-:W-:Y:S01]  /*0eb0*/  FFMA R26, R18.reuse, R26, R33 ;  /* 0x0000001a121a7223 */ /* 0x044fe20000000021 */
[----:B------:R-:W-:Y:S01]  /*0ec0*/  FADD R33, -R25, 1 ;  /* 0x3f80000019217421 */ /* 0x000fe20000000100 */
[----:B---3--:R-:W-:-:S03]  /*0ed0*/  FFMA R23, R18, R23, R34 ;  /* 0x0000001712177223 */ /* 0x008fc60000000022 */
[-C--:B------:R-:W-:Y:S01]  /*0ee0*/  FMUL R9, R28, R33.reuse ;  /* 0x000000211c097220 */ /* 0x080fe20000400000 */
[----:B------:R-:W-:Y:S01]  /*0ef0*/  FMUL R33, R6, R33 ;  /* 0x0000002106217220 */ /* 0x000fe20000400000 */
[----:B----4-:R-:W-:Y:S01]  /*0f00*/  FFMA R35, R18, R35, R36 ;  /* 0x0000002312237223 */ /* 0x010fe20000000024 */
[-C--:B------:R-:W-:Y:S01]  /*0f10*/  FMUL R18, R28, R25.reuse ;  /* 0x000000191c127220 */ /* 0x080fe20000400000 */
[----:B------:R-:W-:Y:S01]  /*0f20*/  FMUL R25, R6, R25 ;  /* 0x0000001906197220 */ /* 0x000fe20000400000 */
[----:B------:R-:W-:-:S05]  /*0f30*/  IMAD.WIDE R6, R7, 0x4, R2 ;  /* 0x0000000407067825 */ /* 0x000fca00078e0202 */
[----:B------:R-:W2:Y:S04]  /*0f40*/  LDG.E.CONSTANT R34, desc[UR4][R6.64] ;  /* 0x0000000406227981 */ /* 0x000ea8000c1e9900 */
[----:B------:R-:W3:Y:S04]  /*0f50*/  LDG.E.CONSTANT R36, desc[UR4][R6.64+0x4] ;  /* 0x0000040406247981 */ /* 0x000ee8000c1e9900 */
[----:B------:R-:W4:Y:S01]  /*0f60*/  LDG.E.CONSTANT R6, desc[UR4][R6.64+0x8] ;  /* 0x0000080406067981 */ /* 0x000f22000c1e9900 */
[----:B------:R-:W-:Y:S01]  /*0f70*/  SHF.L.U32 R8, R8, 0x2, RZ ;  /* 0x0000000208087819 */ /* 0x000fe200000006ff */
[----:B------:R-:W-:-:S04]  /*0f80*/  IMAD.WIDE R4, R5, 0x4, R2 ;  /* 0x0000000405047825 */ /* 0x000fc800078e0202 */
[C---:B------:R-:W-:Y:S01]  /*0f90*/  IMAD R22, R31.reuse, UR6, R22 ;  /* 0x000000061f167c24 */ /* 0x040fe2000f8e0216 */
[----:B------:R-:W5:Y:S01]  /*0fa0*/  LDG.E.CONSTANT R29, desc[UR4][R4.64] ;  /* 0x00000004041d7981 */ /* 0x000f62000c1e9900 */
[----:B------:R-:W-:-:S03]  /*0fb0*/  IMAD R15, R31, UR6, R15 ;  /* 0x000000061f0f7c24 */ /* 0x000fc6000f8e020f */
[----:B------:R-:W5:Y:S04]  /*0fc0*/  LDG.E.CONSTANT R28, desc[UR4][R4.64+0x4] ;  /* 0x00000404041c7981 */ /* 0x000f68000c1e9900 */
[----:B------:R0:W5:Y:S01]  /*0fd0*/  LDG.E.CONSTANT R31, desc[UR4][R4.64+0x8] ;  /* 0x00000804041f7981 */ /* 0x000162000c1e9900 */
[C---:B--2---:R-:W-:Y:S01]  /*0fe0*/  FMUL R34, R9.reuse, R34 ;  /* 0x0000002209227220 */ /* 0x044fe20000400000 */
[C---:B---3--:R-:W-:Y:S01]  /*0ff0*/  FMUL R37, R9.reuse, R36 ;  /* 0x0000002409257220 */ /* 0x048fe20000400000 */
[----:B----4-:R-:W-:Y:S01]  /*1000*/  FMUL R36, R9, R6 ;  /* 0x0000000609247220 */ /* 0x010fe20000400000 */
[----:B------:R-:W-:-:S05]  /*1010*/  IMAD.WIDE R8, R8, 0x4, R2 ;  /* 0x0000000408087825 */ /* 0x000fca00078e0202 */
[----:B------:R-:W2:Y:S01]  /*1020*/  LDG.E.CONSTANT R4, desc[UR4][R8.64] ;  /* 0x0000000408047981 */ /* 0x000ea2000c1e9900 */
[----:B0-----:R-:W-:Y:S01]  /*1030*/  SHF.L.U32 R5, R22, 0x2, RZ ;  /* 0x0000000216057819 */ /* 0x001fe200000006ff */
[----:B--2---:R-:W-:Y:S02]  /*1040*/  FFMA R34, R33, R4, R34 ;  /* 0x0000000421227223 */ /* 0x004fe40000000022 */
[----:B------:R-:W2:Y:S04]  /*1050*/  LDG.E.CONSTANT R4, desc[UR4][R8.64+0x4] ;  /* 0x0000040408047981 */ /* 0x000ea8000c1e9900 */
[----:B------:R-:W3:Y:S01]  /*1060*/  LDG.E.CONSTANT R9, desc[UR4][R8.64+0x8] ;  /* 0x0000080408097981 */ /* 0x000ee2000c1e9900 */
[----:B------:R-:W-:Y:S01]  /*1070*/  SHF.L.U32 R7, R15, 0x2, RZ ;  /* 0x000000020f077819 */ /* 0x000fe200000006ff */
[----:B-----5:R-:W-:-:S04]  /*1080*/  FFMA R26, R20, R29, R26 ;  /* 0x0000001d141a7223 */ /* 0x020fc8000000001a */
[----:B------:R-:W-:-:S05]  /*1090*/  IMAD.WIDE R6, R7, 0x4, R2 ;  /* 0x0000000407067825 */ /* 0x000fca00078e0202 */
[----:B------:R-:W4:Y:S04]  /*10a0*/  LDG.E.CONSTANT R8, desc[UR4][R6.64] ;  /* 0x0000000406087981 */ /* 0x000f28000c1e9900 */
[----:B------:R-:W5:Y:S01]  /*10b0*/  LDG.E.CONSTANT R29, desc[UR4][R6.64+0x8] ;  /* 0x00000804061d7981 */ /* 0x000f62000c1e9900 */
[----:B--2---:R-:W-:Y:S01]  /*10c0*/  FFMA R22, R33, R4, R37 ;  /* 0x0000000421167223 */ /* 0x004fe20000000025 */
[----:B------:R-:W-:-:S05]  /*10d0*/  IMAD.WIDE R4, R5, 0x4, R2 ;  /* 0x0000000405047825 */ /* 0x000fca00078e0202 */
[----:B------:R-:W2:Y:S01]  /*10e0*/  LDG.E.CONSTANT R15, desc[UR4][R4.64+0x4] ;  /* 0x00000404040f7981 */ /* 0x000ea2000c1e9900 */
[----:B---3--:R-:W-:-:S03]  /*10f0*/  FFMA R36, R33, R9, R36 ;  /* 0x0000000921247223 */ /* 0x008fc60000000024 */
[----:B------:R-:W3:Y:S04]  /*1100*/  LDG.E.CONSTANT R37, desc[UR4][R4.64+0x8] ;  /* 0x0000080404257981 */ /* 0x000ee8000c1e9900 */
[----:B------:R-:W4:Y:S04]  /*1110*/  LDG.E.CONSTANT R33, desc[UR4][R4.64] ;  /* 0x0000000404217981 */ /* 0x000f28000c1e9900 */
[----:B------:R-:W5:Y:S01]  /*1120*/  LDG.E.CONSTANT R9, desc[UR4][R6.64+0x4] ;  /* 0x0000040406097981 */ /* 0x000f62000c1e9900 */
[C---:B------:R-:W-:Y:S01]  /*1130*/  FFMA R23, R20.reuse, R28, R23 ;  /* 0x0000001c14177223 */ /* 0x040fe20000000017 */
[----:B------:R-:W-:Y:S01]  /*1140*/  FFMA R31, R20, R31, R35 ;  /* 0x0000001f141f7223 */ /* 0x000fe20000000023 */
[C---:B--2---:R-:W-:Y:S01]  /*1150*/  FFMA R22, R25.reuse, R15, R22 ;  /* 0x0000000f19167223 */ /* 0x044fe20000000016 */
[C---:B---3--:R-:W-:Y:S01]  /*1160*/  FFMA R36, R25.reuse, R37, R36 ;  /* 0x0000002519247223 */ /* 0x048fe20000000024 */
[----:B----4-:R-:W-:-:S03]  /*1170*/  FFMA R33, R25, R33, R34 ;  /* 0x0000002119217223 */ /* 0x010fc60000000022 */
[C---:B-----5:R-:W-:Y:S01]  /*1180*/  FFMA R15, R18.reuse, R29, R36 ;  /* 0x0000001d120f7223 */ /* 0x060fe20000000024 */
[C---:B------:R-:W-:Y:S01]  /*1190*/  FFMA R20, R18.reuse, R8, R33 ;  /* 0x0000000812147223 */ /* 0x040fe20000000021 */
[----:B------:R-:W-:Y:S01]  /*11a0*/  FFMA R22, R18, R9, R22 ;  /* 0x0000000912167223 */ /* 0x000fe20000000016 */
[----:B------:R-:W-:Y:S06]  /*11b0*/  BRA `(.L_x_89) ;  /* 0x0000000c005c7947 */ /* 0x000fec0003800000 */
.L_x_88:
[----:B------:R-:W0:Y:S01]  /*11c0*/  LDC R2, c[0x0][0x3a8] ;  /* 0x0000ea00ff027b82 */ /* 0x000e220000000800 */
[----:B------:R-:W-:Y:S01]  /*11d0*/  FADD.SAT R23, RZ, R12 ;  /* 0x0000000cff177221 */ /* 0x000fe20000002000 */
[----:B------:R-:W1:Y:S03]  /*11e0*/  LDCU UR6, c[0x0][0x398] ;  /* 0x00007300ff0677ac */ /* 0x000e660008000800 */
[----:B------:R-:W-:-:S04]  /*11f0*/  FFMA R23, R14, R23, -0.5 ;  /* 0xbf0000000e177423 */ /* 0x000fc80000000017 */
[----:B------:R-:W2:Y:S01]  /*1200*/  F2I.FLOOR.NTZ R27, R23 ;  /* 0x00000017001b7305 */ /* 0x000ea20000207100 */
[----:B0-----:R-:W-:Y:S01]  /*1210*/  FADD R2, R2, 0.5 ;  /* 0x3f00000002027421 */ /* 0x001fe20000000000 */
[C---:B--2---:R-:W-:Y:S02]  /*1220*/  VIADDMNMX.RELU R28, R27.reuse, 0x1, R0, PT ;  /* 0x000000011b1c7846 */ /* 0x044fe40003801100 */
[----:B------:R-:W-:Y:S01]  /*1230*/  VIMNMX.RELU R36, PT, PT, R27, R0, PT ;  /* 0x000000001b247248 */ /* 0x000fe20003fe1100 */
[----:B------:R-:W-:-:S04]  /*1240*/  FMUL R20, R2, 1.4140000343322753906 ;  /* 0x3fb4fdf402147820 */ /* 0x000fc80000400000 */
[----:B------:R-:W-:-:S04]  /*1250*/  FFMA.SAT R3, R20, -R26, R13 ;  /* 0x8000001a14037223 */ /* 0x000fc8000000200d */
[----:B------:R-:W-:Y:S02]  /*1260*/  FFMA R22, R16, R3, -0.5 ;  /* 0xbf00000010167423 */ /* 0x000fe40000000003 */
[----:B------:R-:W0:Y:S02]  /*1270*/  LDC.64 R2, c[0x0][0x380] ;  /* 0x0000e000ff027b82 */ /* 0x000e240000000a00 */
[----:B------:R-:W2:Y:S02]  /*1280*/  F2I.FLOOR.NTZ R18, R22 ;  /* 0x0000001600127305 */ /* 0x000ea40000207100 */
[----:B--2---:R-:W-:-:S05]  /*1290*/  VIMNMX.RELU R5, PT, PT, R18, R17, PT ;  /* 0x0000001112057248 */ /* 0x004fca0003fe1100 */
[C---:B-1----:R-:W-:Y:S02]  /*12a0*/  IMAD R4, R5.reuse, UR6, R28 ;  /* 0x0000000605047c24 */ /* 0x042fe4000f8e021c */
[----:B------:R-:W-:-:S03]  /*12b0*/  IMAD R5, R5, UR6, R36 ;  /* 0x0000000605057c24 */ /* 0x000fc6000f8e0224 */
[----:B------:R-:W-:Y:S02]  /*12c0*/  SHF.L.U32 R9, R4, 0x2, RZ ;  /* 0x0000000204097819 */ /* 0x000fe400000006ff */
[----:B------:R-:W-:-:S03]  /*12d0*/  SHF.L.U32 R5, R5, 0x2, RZ ;  /* 0x0000000205057819 */ /* 0x000fc600000006ff */
[----:B0-----:R-:W-:-:S04]  /*12e0*/  IMAD.WIDE R8, R9, 0x4, R2 ;  /* 0x0000000409087825 */ /* 0x001fc800078e0202 */
[----:B------:R-:W-:Y:S01]  /*12f0*/  IMAD.WIDE R6, R5, 0x4, R2 ;  /* 0x0000000405067825 */ /* 0x000fe200078e0202 */
[----:B------:R-:W2:Y:S04]  /*1300*/  LDG.E.CONSTANT R19, desc[UR4][R8.64] ;  /* 0x0000000408137981 */ /* 0x000ea8000c1e9900 */
[----:B------:R-:W3:Y:S01]  /*1310*/  LDG.E.CONSTANT R37, desc[UR4][R6.64] ;  /* 0x0000000406257981 */ /* 0x000ee2000c1e9900 */
[----:B------:R-:W-:-:S03]  /*1320*/  VIADDMNMX.RELU R25, R18, 0x1, R17, PT ;  /* 0x0000000112197846 */ /* 0x000fc60003801111 */
[----:B------:R-:W4:Y:S04]  /*1330*/  LDG.E.CONSTANT R21, desc[UR4][R8.64+0x4] ;  /* 0x0000040408157981 */ /* 0x000f28000c1e9900 */
[----:B------:R0:W5:Y:S01]  /*1340*/  LDG.E.CONSTANT R24, desc[UR4][R8.64+0x8] ;  /* 0x0000080408187981 */ /* 0x000162000c1e9900 */
[----:B------:R-:W-:-:S03]  /*1350*/  IMAD R4, R25, UR6, R36 ;  /* 0x0000000619047c24 */ /* 0x000fc6000f8e0224 */
[----:B------:R-:W5:Y:S04]  /*1360*/  LDG.E.CONSTANT R35, desc[UR4][R6.64+0x4] ;  /* 0x0000040406237981 */ /* 0x000f68000c1e9900 */
[----:B------:R1:W5:Y:S01]  /*1370*/  LDG.E.CONSTANT R31, desc[UR4][R6.64+0x8] ;  /* 0x00000804061f7981 */ /* 0x000362000c1e9900 */
[----:B------:R-:W-:-:S05]  /*1380*/  SHF.L.U32 R5, R4, 0x2, RZ ;  /* 0x0000000204057819 */ /* 0x000fca00000006ff */
[----:B------:R-:W-:-:S05]  /*1390*/  IMAD.WIDE R4, R5, 0x4, R2 ;  /* 0x0000000405047825 */ /* 0x000fca00078e0202 */
[----:B------:R-:W5:Y:S04]  /*13a0*/  LDG.E.CONSTANT R34, desc[UR4][R4.64] ;  /* 0x0000000404227981 */ /* 0x000f68000c1e9900 */
[----:B------:R-:W5:Y:S04]  /*13b0*/  LDG.E.CONSTANT R29, desc[UR4][R4.64+0x8] ;  /* 0x00000804041d7981 */ /* 0x000f68000c1e9900 */
[----:B------:R1:W5:Y:S01]  /*13c0*/  LDG.E.CONSTANT R30, desc[UR4][R4.64+0x4] ;  /* 0x00000404041e7981 */ /* 0x000362000c1e9900 */
[----:B------:R-:W-:Y:S01]  /*13d0*/  FFMA.SAT R33, R20, R26, R13 ;  /* 0x0000001a14217223 */ /* 0x000fe2000000200d */
[----:B0-----:R-:W-:-:S03]  /*13e0*/  I2FP.F32.S32 R9, R18 ;  /* 0x0000001200097245 */ /* 0x001fc60000201400 */
[----:B------:R-:W-:Y:S01]  /*13f0*/  FFMA R18, R16, R33, -0.5 ;  /* 0xbf00000010127423 */ /* 0x000fe20000000021 */
[----:B------:R-:W-:-:S03]  /*1400*/  I2FP.F32.S32 R8, R27 ;  /* 0x0000001b00087245 */ /* 0x000fc60000201400 */
[----:B------:R-:W0:Y:S01]  /*1410*/  F2I.FLOOR.NTZ R26, R18 ;  /* 0x00000012001a7305 */ /* 0x000e220000207100 */
[----:B------:R-:W-:Y:S01]  /*1420*/  FADD R22, R22, -R9 ;  /* 0x8000000916167221 */ /* 0x000fe20000000000 */
[----:B------:R-:W-:-:S03]  /*1430*/  FADD R23, R23, -R8 ;  /* 0x8000000817177221 */ /* 0x000fc60000000000 */
[----:B-1----:R-:W-:Y:S01]  /*1440*/  FADD R6, -R22, 1 ;  /* 0x3f80000016067421 */ /* 0x002fe20000000100 */
[----:B------:R-:W-:-:S03]  /*1450*/  FADD R7, -R23, 1 ;  /* 0x3f80000017077421 */ /* 0x000fc60000000100 */
[-C--:B------:R-:W-:Y:S01]  /*1460*/  FMUL R8, R23, R6.reuse ;  /* 0x0000000617087220 */ /* 0x080fe20000400000 */
[----:B------:R-:W-:Y:S02]  /*1470*/  IMAD R5, R25, UR6, R28 ;  /* 0x0000000619057c24 */ /* 0x000fe4000f8e021c */
[----:B------:R-:W-:Y:S01]  /*1480*/  FMUL R6, R7, R6 ;  /* 0x0000000607067220 */ /* 0x000fe20000400000 */
[----:B0-----:R-:W-:Y:S02]  /*1490*/  VIMNMX.RELU R25, PT, PT, R26, R17, PT ;  /* 0x000000111a197248 */ /* 0x001fe40003fe1100 */
[----:B------:R-:W-:Y:S01]  /*14a0*/  SHF.L.U32 R5, R5, 0x2, RZ ;  /* 0x0000000205057819 */ /* 0x000fe200000006ff */
[----:B--2---:R-:W-:-:S04]  /*14b0*/  FMUL R19, R8, R19 ;  /* 0x0000001308137220 */ /* 0x004fc80000400000 */
[----:B---3--:R-:W-:Y:S01]  /*14c0*/  FFMA R37, R6, R37, R19 ;  /* 0x0000002506257223 */ /* 0x008fe20000000013 */
[----:B------:R-:W-:Y:S02]  /*14d0*/  IMAD R19, R25, UR6, R28 ;  /* 0x0000000619137c24 */ /* 0x000fe4000f8e021c */
[C---:B----4-:R-:W-:Y:S01]  /*14e0*/  FMUL R4, R8.reuse, R21 ;  /* 0x0000001508047220 */ /* 0x050fe20000400000 */
[----:B-----5:R-:W-:Y:S01]  /*14f0*/  FMUL R24, R8, R24 ;  /* 0x0000001808187220 */ /* 0x020fe20000400000 */
[----:B------:R-:W-:Y:S01]  /*1500*/  IMAD.WIDE R8, R5, 0x4, R2 ;  /* 0x0000000405087825 */ /* 0x000fe200078e0202 */
[----:B------:R-:W-:-:S03]  /*1510*/  SHF.L.U32 R5, R19, 0x2, RZ ;  /* 0x0000000213057819 */ /* 0x000fc600000006ff */
[----:B------:R-:W-:Y:S01]  /*1520*/  FFMA R35, R6, R35, R4 ;  /* 0x0000002306237223 */ /* 0x000fe20000000004 */
[----:B------:R-:W2:Y:S01]  /*1530*/  LDG.E.CONSTANT R21, desc[UR4][R8.64+0x4] ;  /* 0x0000040408157981 */ /* 0x000ea2000c1e9900 */
[----:B------:R-:W-:-:S04]  /*1540*/  IMAD.WIDE R4, R5, 0x4, R2 ;  /* 0x0000000405047825 */ /* 0x000fc800078e0202 */
[----:B------:R-:W-:Y:S01]  /*1550*/  FFMA R31, R6, R31, R24 ;  /* 0x0000001f061f7223 */ /* 0x000fe20000000018 */
[----:B------:R-:W3:Y:S01]  /*1560*/  LDG.E.CONSTANT R19, desc[UR4][R8.64] ;  /* 0x0000000408137981 */ /* 0x000ee2000c1e9900 */
[----:B------:R-:W-:-:S03]  /*1570*/  IMAD R6, R25, UR6, R36 ;  /* 0x0000000619067c24 */ /* 0x000fc6000f8e0224 */
[----:B------:R-:W4:Y:S04]  /*1580*/  LDG.E.CONSTANT R24, desc[UR4][R8.64+0x8] ;  /* 0x0000080408187981 */ /* 0x000f28000c1e9900 */
[----:B------:R-:W5:Y:S04]  /*1590*/  LDG.E.CONSTANT R27, desc[UR4][R4.64] ;  /* 0x00000004041b7981 */ /* 0x000f68000c1e9900 */
[----:B------:R-:W5:Y:S04]  /*15a0*/  LDG.E.CONSTANT R25, desc[UR4][R4.64+0x4] ;  /* 0x0000040404197981 */ /* 0x000f68000c1e9900 */
[----:B------:R0:W5:Y:S02]  /*15b0*/  LDG.E.CONSTANT R33, desc[UR4][R4.64+0x8] ;  /* 0x0000080404217981 */ /* 0x000164000c1e9900 */
[----:B0-----:R-:W-:Y:S01]  /*15c0*/  FMUL R4, R22, R7 ;  /* 0x0000000716047220 */ /* 0x001fe20000400000 */
[----:B------:R-:W-:-:S03]  /*15d0*/  SHF.L.U32 R7, R6, 0x2, RZ ;  /* 0x0000000206077819 */ /* 0x000fc600000006ff */
[----:B------:R-:W-:Y:S01]  /*15e0*/  FFMA R34, R4, R34, R37 ;  /* 0x0000002204227223 */ /* 0x000fe20000000025 */
[----:B------:R-:W-:Y:S01]  /*15f0*/  VIADDMNMX.RELU R37, R26, 0x1, R17, PT ;  /* 0x000000011a257846 */ /* 0x000fe20003801111 */
[----:B------:R-:W-:-:S04]  /*1600*/  IMAD.WIDE R6, R7, 0x4, R2 ;  /* 0x0000000407067825 */ /* 0x000fc800078e0202 */
[----:B------:R-:W-:Y:S01]  /*1610*/  IMAD R36, R37, UR6, R36 ;  /* 0x0000000625247c24 */ /* 0x000fe2000f8e0224 */
[----:B------:R-:W5:Y:S01]  /*1620*/  LDG.E.CONSTANT R32, desc[UR4][R6.64] ;  /* 0x0000000406207981 */ /* 0x000f62000c1e9900 */
[----:B------:R-:W-:-:S03]  /*1630*/  FFMA R29, R4, R29, R31 ;  /* 0x0000001d041d7223 */ /* 0x000fc6000000001f */
[----:B------:R-:W-:Y:S01]  /*1640*/  SHF.L.U32 R9, R36, 0x2, RZ ;  /* 0x0000000224097819 */ /* 0x000fe200000006ff */
[----:B------:R-:W5:Y:S01]  /*1650*/  LDG.E.CONSTANT R31, desc[UR4][R6.64+0x4] ;  /* 0x00000404061f7981 */ /* 0x000f62000c1e9900 */
[----:B------:R-:W-:-:S03]  /*1660*/  FFMA R30, R4, R30, R35 ;  /* 0x0000001e041e7223 */ /* 0x000fc60000000023 */
[----:B------:R-:W-:Y:S01]  /*1670*/  IMAD.WIDE R4, R9, 0x4, R2 ;  /* 0x0000000409047825 */ /* 0x000fe200078e0202 */
[----:B------:R-:W5:Y:S03]  /*1680*/  LDG.E.CONSTANT R35, desc[UR4][R6.64+0x8] ;  /* 0x0000080406237981 */ /* 0x000f66000c1e9900 */
[----:B------:R-:W-:Y:S01]  /*1690*/  IMAD R8, R37, UR6, R28 ;  /* 0x0000000625087c24 */ /* 0x000fe2000f8e021c */
[----:B------:R-:W5:Y:S04]  /*16a0*/  LDG.E.CONSTANT R36, desc[UR4][R4.64] ;  /* 0x0000000404247981 */ /* 0x000f68000c1e9900 */
[----:B------:R-:W5:Y:S04]  /*16b0*/  LDG.E.CONSTANT R28, desc[UR4][R4.64+0x4] ;  /* 0x00000404041c7981 */ /* 0x000f68000c1e9900 */
[----:B------:R0:W5:Y:S01]  /*16c0*/  LDG.E.CONSTANT R37, desc[UR4][R4.64+0x8] ;  /* 0x0000080404257981 */ /* 0x000162000c1e9900 */
[----:B------:R-:W-:-:S05]  /*16d0*/  SHF.L.U32 R9, R8, 0x2, RZ ;  /* 0x0000000208097819 */ /* 0x000fca00000006ff */
[----:B------:R-:W-:Y:S01]  /*16e0*/  IMAD.WIDE R8, R9, 0x4, R2 ;  /* 0x0000000409087825 */ /* 0x000fe200078e0202 */
[----:B------:R-:W-:-:S04]  /*16f0*/  I2FP.F32.S32 R26, R26 ;  /* 0x0000001a001a7245 */ /* 0x000fc80000201400 */
[----:B------:R-:W5:Y:S01]  /*1700*/  LDG.E.CONSTANT R6, desc[UR4][R8.64+0x4] ;  /* 0x0000040408067981 */ /* 0x000f62000c1e9900 */
[----:B------:R-:W-:-:S03]  /*1710*/  FADD R18, R18, -R26 ;  /* 0x8000001a12127221 */ /* 0x000fc60000000000 */
[----:B------:R-:W5:Y:S04]  /*1720*/  LDG.E.CONSTANT R7, desc[UR4][R8.64+0x8] ;  /* 0x0000080408077981 */ /* 0x000f68000c1e9900 */
[----:B------:R1:W5:Y:S01]  /*1730*/  LDG.E.CONSTANT R26, desc[UR4][R8.64] ;  /* 0x00000004081a7981 */ /* 0x000362000c1e9900 */
[----:B------:R-:W-:Y:S01]  /*1740*/  FMUL R22, R23, R22 ;  /* 0x0000001617167220 */ /* 0x000fe20000400000 */
[----:B0-----:R-:W-:Y:S01]  /*1750*/  FADD R4, -R18, 1 ;  /* 0x3f80000012047421 */ /* 0x001fe20000000100 */
[----:B------:R-:W-:Y:S01]  /*1760*/  FADD.SAT R5, RZ, R13 ;  /* 0x0000000dff057221 */ /* 0x000fe20000002000 */
[----:B-1----:R-:W-:-:S04]  /*1770*/  FFMA.SAT R9, R20, R15, R12 ;  /* 0x0000000f14097223 */ /* 0x002fc8000000200c */
[----:B------:R-:W-:-:S04]  /*1780*/  FFMA R8, R14, R9, -0.5 ;  /* 0xbf0000000e087423 */ /* 0x000fc80000000009 */
[----:B------:R-:W-:Y:S01]  /*1790*/  F2I.FLOOR.NTZ R9, R8 ;  /* 0x0000000800097305 */ /* 0x000fe20000207100 */
[C---:B--2---:R-:W-:Y:S01]  /*17a0*/  FFMA R21, R22.reuse, R21, R30 ;  /* 0x0000001516157223 */ /* 0x044fe2000000001e */
[C---:B------:R-:W-:Y:S01]  /*17b0*/  FMUL R30, R23.reuse, R4 ;  /* 0x00000004171e7220 */ /* 0x040fe20000400000 */
[C---:B---3--:R-:W-:Y:S01]  /*17c0*/  FFMA R19, R22.reuse, R19, R34 ;  /* 0x0000001316137223 */ /* 0x048fe20000000022 */
[----:B----4-:R-:W-:Y:S01]  /*17d0*/  FFMA R24, R22, R24, R29 ;  /* 0x0000001816187223 */ /* 0x010fe2000000001d */
[----:B------:R-:W-:Y:S01]  /*17e0*/  FFMA R22, R16, R5, -0.5 ;  /* 0xbf00000010167423 */ /* 0x000fe20000000005 */
[C---:B-----5:R-:W-:Y:S01]  /*17f0*/  FMUL R27, R30.reuse, R27 ;  /* 0x0000001b1e1b7220 */ /* 0x060fe20000400000 */
[C---:B------:R-:W-:Y:S01]  /*1800*/  FMUL R34, R30.reuse, R25 ;  /* 0x000000191e227220 */ /* 0x040fe20000400000 */
[----:B------:R-:W-:Y:S02]  /*1810*/  FMUL R33, R30, R33 ;  /* 0x000000211e217220 */ /* 0x000fe40000400000 */
[----:B------:R-:W0:Y:S01]  /*1820*/  F2I.FLOOR.NTZ R30, R22 ;  /* 0x00000016001e7305 */ /* 0x000e220000207100 */
[----:B------:R-:W-:-:S04]  /*1830*/  FADD R5, -R23, 1 ;  /* 0x3f80000017057421 */ /* 0x000fc80000000100 */
[----:B------:R-:W-:Y:S01]  /*1840*/  FMUL R4, R5, R4 ;  /* 0x0000000405047220 */ /* 0x000fe20000400000 */
[----:B0-----:R-:W-:-:S03]  /*1850*/  VIMNMX.RELU R25, PT, PT, R30, R17, PT ;  /* 0x000000111e197248 */ /* 0x001fc60003fe1100 */
[C---:B------:R-:W-:Y:S01]  /*1860*/  FFMA R29, R4.reuse, R32, R27 ;  /* 0x00000020041d7223 */ /* 0x040fe2000000001b */
[----:B------:R-:W-:Y:S01]  /*1870*/  VIADDMNMX.RELU R32, R9, 0x1, R0, PT ;  /* 0x0000000109207846 */ /* 0x000fe20003801100 */
[----:B------:R-:W-:Y:S01]  /*1880*/  FFMA R31, R4, R31, R34 ;  /* 0x0000001f041f7223 */ /* 0x000fe20000000022 */
[----:B------:R-:W-:-:S03]  /*1890*/  FMUL R34, R5, R18 ;  /* 0x0000001205227220 */ /* 0x000fc60000400000 */
[----:B------:R-:W-:Y:S02]  /*18a0*/  IMAD R5, R25, UR6, R32 ;  /* 0x0000000619057c24 */ /* 0x000fe4000f8e0220 */
[----:B------:R-:W-:-:S03]  /*18b0*/  FFMA R4, R4, R35, R33 ;  /* 0x0000002304047223 */ /* 0x000fc60000000021 */
[----:B------:R-:W-:Y:S01]  /*18c0*/  SHF.L.U32 R5, R5, 0x2, RZ ;  /* 0x0000000205057819 */ /* 0x000fe200000006ff */
[C---:B------:R-:W-:Y:S01]  /*18d0*/  FFMA R29, R34.reuse, R36, R29 ;  /* 0x00000024221d7223 */ /* 0x040fe2000000001d */
[C---:B------:R-:W-:Y:S01]  /*18e0*/  FFMA R31, R34.reuse, R28, R31 ;  /* 0x0000001c221f7223 */ /* 0x040fe2000000001f */
[----:B------:R-:W-:Y:S02]  /*18f0*/  FFMA R36, R34, R37, R4 ;  /* 0x0000002522247223 */ /* 0x000fe40000000004 */
[----:B------:R-:W-:Y:S01]  /*1900*/  IMAD.WIDE R4, R5, 0x4, R2 ;  /* 0x0000000405047825 */ /* 0x000fe200078e0202 */
[----:B------:R-:W-:-:S03]  /*1910*/  VIMNMX.RELU R34, PT, PT, R9, R0, PT ;  /* 0x0000000009227248 */ /* 0x000fc60003fe1100 */
[----:B------:R-:W-:Y:S01]  /*1920*/  FMUL R33, R23, R18 ;  /* 0x0000001217217220 */ /* 0x000fe20000400000 */
[----:B------:R-:W2:Y:S01]  /*1930*/  LDG.E.CONSTANT R27, desc[UR4][R4.64] ;  /* 0x00000004041b7981 */ /* 0x000ea2000c1e9900 */
[----:B------:R-:W-:-:S03]  /*1940*/  IMAD R23, R25, UR6, R34 ;  /* 0x0000000619177c24 */ /* 0x000fc6000f8e0222 */
[----:B------:R-:W3:Y:S04]  /*1950*/  LDG.E.CONSTANT R18, desc[UR4][R4.64+0x4] ;  /* 0x0000040404127981 */ /* 0x000ee8000c1e9900 */
[----:B------:R0:W4:Y:S01]  /*1960*/  LDG.E.CONSTANT R28, desc[UR4][R4.64+0x8] ;  /* 0x00000804041c7981 */ /* 0x000122000c1e9900 */
[----:B------:R-:W-:Y:S01]  /*1970*/  SHF.L.U32 R35, R23, 0x2, RZ ;  /* 0x0000000217237819 */ /* 0x000fe200000006ff */
[C---:B------:R-:W-:Y:S01]  /*1980*/  FFMA R23, R33.reuse, R6, R31 ;  /* 0x0000000621177223 */ /* 0x040fe2000000001f */
[----:B------:R-:W-:-:S03]  /*1990*/  FFMA R31, R33, R7, R36 ;  /* 0x00000007211f7223 */ /* 0x000fc60000000024 */
[----:B------:R-:W-:-:S04]  /*19a0*/  IMAD.WIDE R6, R35, 0x4, R2 ;  /* 0x0000000423067825 */ /* 0x000fc800078e0202 */
[----:B------:R-:W-:Y:S01]  /*19b0*/  FFMA R26, R33, R26, R29 ;  /* 0x0000001a211a7223 */ /* 0x000fe2000000001d */
[----:B------:R-:W-:Y:S01]  /*19c0*/  VIADDMNMX.RELU R29, R30, 0x1, R17, PT ;  /* 0x000000011e1d7846 */ /* 0x000fe20003801111 */
[----:B------:R-:W5:Y:S04]  /*19d0*/  LDG.E.CONSTANT R37, desc[UR4][R6.64+0x8] ;  /* 0x0000080406257981 */ /* 0x000f68000c1e9900 */
[----:B------:R-:W-:Y:S02]  /*19e0*/  IMAD R35, R29, UR6, R34 ;  /* 0x000000061d237c24 */ /* 0x000fe4000f8e0222 */
[----:B------:R-:W5:Y:S03]  /*19f0*/  LDG.E.CONSTANT R34, desc[UR4][R6.64] ;  /* 0x0000000406227981 */ /* 0x000f66000c1e9900 */
[----:B0-----:R-:W-:Y:S01]  /*1a00*/  SHF.L.U32 R5, R35, 0x2, RZ ;  /* 0x0000000223057819 */ /* 0x001fe200000006ff */
[----:B------:R0:W5:Y:S04]  /*1a10*/  LDG.E.CONSTANT R33, desc[UR4][R6.64+0x4] ;  /* 0x0000040406217981 */ /* 0x000168000c1e9900 */
[----:B------:R-:W-:Y:S01]  /*1a20*/  IMAD.WIDE R4, R5, 0x4, R2 ;  /* 0x0000000405047825 */ /* 0x000fe200078e0202 */
[----:B------:R-:W-:-:S04]  /*1a30*/  I2FP.F32.S32 R35, R30 ;  /* 0x0000001e00237245 */ /* 0x000fc80000201400 */
[----:B------:R-:W5:Y:S04]  /*1a40*/  LDG.E.CONSTANT R30, desc[UR4][R4.64+0x4] ;  /* 0x00000404041e7981 */ /* 0x000f68000c1e9900 */
[----:B------:R-:W5:Y:S01]  /*1a50*/  LDG.E.CONSTANT R36, desc[UR4][R4.64+0x8] ;  /* 0x0000080404247981 */ /* 0x000f62000c1e9900 */
[----:B------:R-:W-:Y:S01]  /*1a60*/  I2FP.F32.S32 R9, R9 ;  /* 0x0000000900097245 */ /* 0x000fe20000201400 */
[----:B------:R-:W-:Y:S01]  /*1a70*/  FADD R22, R22, -R35 ;  /* 0x8000002316167221 */ /* 0x000fe20000000000 */
[----:B------:R-:W-:Y:S01]  /*1a80*/  FFMA.SAT R15, R20, -R15, R12 ;  /* 0x8000000f140f7223 */ /* 0x000fe2000000200c */
[----:B------:R1:W5:Y:S02]  /*1a90*/  LDG.E.CONSTANT R35, desc[UR4][R4.64] ;  /* 0x0000000404237981 */ /* 0x000364000c1e9900 */
[----:B------:R-:W-:Y:S01]  /*1aa0*/  FADD R9, R8, -R9 ;  /* 0x8000000908097221 */ /* 0x000fe20000000000 */
[----:B------:R-:W-:Y:S01]  /*1ab0*/  FADD R8, -R22, 1 ;  /* 0x3f80000016087421 */ /* 0x000fe20000000100 */
[----:B0-----:R-:W-:-:S03]  /*1ac0*/  FFMA R6, R14, R15, -0.5 ;  /* 0xbf0000000e067423 */ /* 0x001fc6000000000f */
[C---:B------:R-:W-:Y:S01]  /*1ad0*/  FMUL R7, R9.reuse, R8 ;  /* 0x0000000809077220 */ /* 0x040fe20000400000 */
[----:B-1----:R-:W-:-:S04]  /*1ae0*/  FADD R5, -R9, 1 ;  /* 0x3f80000009057421 */ /* 0x002fc80000000100 */
[----:B------:R-:W-:Y:S01]  /*1af0*/  FMUL R8, R5, R8 ;  /* 0x0000000805087220 */ /* 0x000fe20000400000 */
[----:B------:R-:W-:Y:S01]  /*1b00*/  FMUL R5, R22, R5 ;  /* 0x0000000516057220 */ /* 0x000fe20000400000 */
[C---:B--2---:R-:W-:Y:S01]  /*1b10*/  FMUL R27, R7.reuse, R27 ;  /* 0x0000001b071b7220 */ /* 0x044fe20000400000 */
[C---:B---3--:R-:W-:Y:S01]  /*1b20*/  FMUL R18, R7.reuse, R18 ;  /* 0x0000001207127220 */ /* 0x048fe20000400000 */
[----:B----4-:R-:W-:Y:S02]  /*1b30*/  FMUL R28, R7, R28 ;  /* 0x0000001c071c7220 */ /* 0x010fe40000400000 */
[----:B------:R-:W0:Y:S02]  /*1b40*/  F2I.FLOOR.NTZ R7, R6 ;  /* 0x0000000600077305 */ /* 0x000e240000207100 */
[C---:B-----5:R-:W-:Y:S01]  /*1b50*/  FFMA R37, R8.reuse, R37, R28 ;  /* 0x0000002508257223 */ /* 0x060fe2000000001c */
[----:B0-----:R-:W-:Y:S01]  /*1b60*/  VIADDMNMX.RELU R28, R7, 0x1, R0, PT ;  /* 0x00000001071c7846 */ /* 0x001fe20003801100 */
[C---:B------:R-:W-:Y:S01]  /*1b70*/  FFMA R34, R8.reuse, R34, R27 ;  /* 0x0000002208227223 */ /* 0x040fe2000000001b */
[----:B------:R-:W-:-:S03]  /*1b80*/  FFMA R27, R8, R33, R18 ;  /* 0x00000021081b7223 */ /* 0x000fc60000000012 */
[----:B------:R-:W-:Y:S01]  /*1b90*/  IMAD R4, R25, UR6, R28 ;  /* 0x0000000619047c24 */ /* 0x000fe2000f8e021c */
[----:B------:R-:W-:Y:S02]  /*1ba0*/  I2FP.F32.S32 R15, R7 ;  /* 0x00000007000f7245 */ /* 0x000fe40000201400 */
[----:B------:R-:W-:Y:S02]  /*1bb0*/  VIMNMX.RELU R18, PT, PT, R7, R0, PT ;  /* 0x0000000007127248 */ /* 0x000fe40003fe1100 */
[----:B------:R-:W-:Y:S01]  /*1bc0*/  SHF.L.U32 R7, R4, 0x2, RZ ;  /* 0x0000000204077819 */ /* 0x000fe200000006ff */
[----:B------:R-:W-:Y:S02]  /*1bd0*/  FADD R15, R6, -R15 ;  /* 0x8000000f060f7221 */ /* 0x000fe40000000000 */
[----:B------:R-:W-:Y:S02]  /*1be0*/  IMAD R8, R25, UR6, R18 ;  /* 0x0000000619087c24 */ /* 0x000fe4000f8e0212 */
[----:B------:R-:W-:-:S04]  /*1bf0*/  IMAD.WIDE R6, R7, 0x4, R2 ;  /* 0x0000000407067825 */ /* 0x000fc800078e0202 */
[C---:B------:R-:W-:Y:S01]  /*1c00*/  FFMA R25, R5.reuse, R30, R27 ;  /* 0x0000001e05197223 */ /* 0x040fe2000000001b */
[----:B------:R-:W-:Y:S02]  /*1c10*/  FFMA R27, R5, R36, R37 ;  /* 0x00000024051b7223 */ /* 0x000fe40000000025 */
[----:B------:R-:W2:Y:S04]  /*1c20*/  LDG.E.CONSTANT R36, desc[UR4][R6.64] ;  /* 0x0000000406247981 */ /* 0x000ea8000c1e9900 */
[----:B------:R-:W3:Y:S04]  /*1c30*/  LDG.E.CONSTANT R37, desc[UR4][R6.64+0x4] ;  /* 0x0000040406257981 */ /* 0x000ee8000c1e9900 */
[----:B------:R-:W4:Y:S01]  /*1c40*/  LDG.E.CONSTANT R6, desc[UR4][R6.64+0x8] ;  /* 0x0000080406067981 */ /* 0x000f22000c1e9900 */
[----:B------:R-:W-:-:S02]  /*1c50*/  IMAD R32, R29, UR6, R32 ;  /* 0x000000061d207c24 */ /* 0x000fc4000f8e0220 */
[C---:B------:R-:W-:Y:S02]  /*1c60*/  IMAD R33, R29.reuse, UR6, R18 ;  /* 0x000000061d217c24 */ /* 0x040fe4000f8e0212 */
[----:B------:R-:W-:Y:S02]  /*1c70*/  IMAD R28, R29, UR6, R28 ;  /* 0x000000061d1c7c24 */ /* 0x000fe4000f8e021c */
[----:B------:R-:W-:Y:S01]  /*1c80*/  FFMA R29, R5, R35, R34 ;  /* 0x00000023051d7223 */ /* 0x000fe20000000022 */
[----:B------:R-:W-:Y:S01]  /*1c90*/  FADD R34, -R22, 1 ;  /* 0x3f80000016227421 */ /* 0x000fe20000000100 */
[----:B------:R-:W-:Y:S01]  /*1ca0*/  FMUL R18, R9, R22 ;  /* 0x0000001609127220 */ /* 0x000fe20000400000 */
[----:B------:R-:W-:Y:S01]  /*1cb0*/  FADD R35, -R15, 1 ;  /* 0x3f8000000f237421 */ /* 0x000fe20000000100 */
[----:B------:R-:W-:Y:S01]  /*1cc0*/  SHF.L.U32 R5, R32, 0x2, RZ ;  /* 0x0000000220057819 */ /* 0x000fe200000006ff */
[----:B------:R-:W-:Y:S01]  /*1cd0*/  FMUL R9, R34, R15 ;  /* 0x0000000f22097220 */ /* 0x000fe20000400000 */
[----:B------:R-:W-:Y:S01]  /*1ce0*/  SHF.L.U32 R8, R8, 0x2, RZ ;  /* 0x0000000208087819 */ /* 0x000fe200000006ff */
[-C--:B------:R-:W-:Y:S01]  /*1cf0*/  FMUL R34, R34, R35.reuse ;  /* 0x0000002322227220 */ /* 0x080fe20000400000 */
[----:B------:R-:W-:Y:S01]  /*1d00*/  FMUL R20, R22, R35 ;  /* 0x0000002316147220 */ /* 0x000fe20000400000 */
[----:B------:R-:W-:-:S04]  /*1d10*/  IMAD.WIDE R4, R5, 0x4, R2 ;  /* 0x0000000405047825 */ /* 0x000fc800078e0202 */
[----:B------:R-:W-:Y:S01]  /*1d20*/  FMUL R15, R22, R15 ;  /* 0x0000000f160f7220 */ /* 0x000fe20000400000 */
[----:B------:R-:W5:Y:S04]  /*1d30*/  LDG.E.CONSTANT R30, desc[UR4][R4.64] ;  /* 0x00000004041e7981 */ /* 0x000f68000c1e9900 */
        /* <DEDUP_REMOVED lines=11> */
[----:B------:R-:W-:Y:S01]  /*1df0*/  IMAD.WIDE R6, R5, 0x4, R2 ;  /* 0x0000000405067825 */ /* 0x000fe200078e0202 */
[----:B------:R-:W-:-:S03]  /*1e00*/  SHF.L.U32 R5, R28, 0x2, RZ ;  /* 0x000000021c057819 */ /* 0x000fc600000006ff */
[----:B-----5:R-:W-:Y:S01]  /*1e10*/  FFMA R30, R18, R30, R29 ;  /* 0x0000001e121e7223 */ /* 0x020fe2000000001d */
[----:B------:R-:W4:Y:S01]  /*1e20*/  LDG.E.CONSTANT R28, desc[UR4][R6.64+0x4] ;  /* 0x00000404061c7981 */ /* 0x000f22000c1e9900 */
[C---:B--2---:R-:W-:Y:S01]  /*1e30*/  FFMA R33, R34.reuse, R4, R36 ;  /* 0x0000000422217223 */ /* 0x044fe20000000024 */
[----:B------:R-:W-:Y:S02]  /*1e40*/  IMAD.WIDE R4, R5, 0x4, R2 ;  /* 0x0000000405047825 */ /* 0x000fe400078e0202 */
[----:B------:R-:W2:Y:S04]  /*1e50*/  LDG.E.CONSTANT R36, desc[UR4][R6.64+0x8] ;  /* 0x0000080406247981 */ /* 0x000ea8000c1e9900 */
[----:B------:R-:W5:Y:S01]  /*1e60*/  LDG.E.CONSTANT R29, desc[UR4][R4.64] ;  /* 0x00000004041d7981 */ /* 0x000f62000c1e9900 */
[----:B---3--:R-:W-:-:S03]  /*1e70*/  FFMA R37, R34, R8, R37 ;  /* 0x0000000822257223 */ /* 0x008fc60000000025 */
[----:B------:R-:W3:Y:S04]  /*1e80*/  LDG.E.CONSTANT R9, desc[UR4][R4.64+0x8] ;  /* 0x0000080404097981 */ /* 0x000ee8000c1e9900 */
[----:B------:R-:W5:Y:S04]  /*1e90*/  LDG.E.CONSTANT R34, desc[UR4][R6.64] ;  /* 0x0000000406227981 */ /* 0x000f68000c1e9900 */
[----:B------:R-:W3:Y:S01]  /*1ea0*/  LDG.E.CONSTANT R8, desc[UR4][R4.64+0x4] ;  /* 0x0000040404087981 */ /* 0x000ee2000c1e9900 */
[----:B----4-:R-:W-:Y:S01]  /*1eb0*/  FFMA R33, R20, R28, R33 ;  /* 0x0000001c14217223 */ /* 0x010fe20000000021 */
[C---:B------:R-:W-:Y:S01]  /*1ec0*/  FFMA R27, R18.reuse, R22, R27 ;  /* 0x00000016121b7223 */ /* 0x040fe2000000001b */
[----:B------:R-:W-:Y:S01]  /*1ed0*/  FFMA R32, R18, R32, R25 ;  /* 0x0000002012207223 */ /* 0x000fe20000000019 */
[C---:B--2---:R-:W-:Y:S01]  /*1ee0*/  FFMA R36, R20.reuse, R36, R37 ;  /* 0x0000002414247223 */ /* 0x044fe20000000025 */
[----:B-----5:R-:W-:-:S04]  /*1ef0*/  FFMA R34, R20, R34, R35 ;  /* 0x0000002214227223 */ /* 0x020fc80000000023 */
[C---:B------:R-:W-:Y:S01]  /*1f00*/  FFMA R20, R15.reuse, R29, R34 ;  /* 0x0000001d0f147223 */ /* 0x040fe20000000022 */
[C---:B---3--:R-:W-:Y:S01]  /*1f10*/  FFMA R22, R15.reuse, R8, R33 ;  /* 0x000000080f167223 */ /* 0x048fe20000000021 */
[----:B------:R-:W-:-:S07]  /*1f20*/  FFMA R15, R15, R9, R36 ;  /* 0x000000090f0f7223 */ /* 0x000fce0000000024 */
.L_x_89:
[----:B------:R-:W-:-:S04]  /*1f30*/  FADD.SAT R5, RZ, R12 ;  /* 0x0000000cff057221 */ /* 0x000fc80000002000 */
[----:B------:R-:W-:Y:S01]  /*1f40*/  FFMA R14, R14, R5, -0.5 ;  /* 0xbf0000000e0e7423 */ /* 0x000fe20000000005 */
[----:B------:R-:W-:-:S03]  /*1f50*/  FADD.SAT R5, RZ, R13 ;  /* 0x0000000dff057221 */ /* 0x000fc60000002000 */
[----:B------:R-:W0:Y:S01]  /*1f60*/  F2I.FLOOR.NTZ R13, R14 ;  /* 0x0000000e000d7305 */ /* 0x000e220000207100 */
[----:B------:R-:W-:-:S07]  /*1f70*/  FFMA R18, R16, R5, -0.5 ;  /* 0xbf00000010127423 */ /* 0x000fce0000000005 */
[----:B------:R-:W1:Y:S01]  /*1f80*/  F2I.FLOOR.NTZ R12, R18 ;  /* 0x00000012000c7305 */ /* 0x000e620000207100 */
[C---:B0-----:R-:W-:Y:S02]  /*1f90*/  VIADDMNMX.RELU R6, R13.reuse, 0x1, R0, PT ;  /* 0x000000010d067846 */ /* 0x041fe40003801100 */
[----:B------:R-:W-:Y:S02]  /*1fa0*/  VIMNMX.RELU R5, PT, PT, R13, R0, PT ;  /* 0x000000000d057248 */ /* 0x000fe40003fe1100 */
[C---:B-1----:R-:W-:Y:S02]  /*1fb0*/  VIMNMX.RELU R7, PT, PT, R12.reuse, R17, PT ;  /* 0x000000110c077248 */ /* 0x042fe40003fe1100 */
[----:B------:R-:W-:-:S03]  /*1fc0*/  VIADDMNMX.RELU R17, R12, 0x1, R17, PT ;  /* 0x000000010c117846 */ /* 0x000fc60003801111 */
[C-C-:B------:R-:W-:Y:S02]  /*1fd0*/  IMAD R4, R7.reuse, UR6, R6.reuse ;  /* 0x0000000607047c24 */ /* 0x140fe4000f8e0206 */
[--C-:B------:R-:W-:Y:S02]  /*1fe0*/  IMAD R0, R7, UR6, R5.reuse ;  /* 0x0000000607007c24 */ /* 0x100fe4000f8e0205 */
[C---:B------:R-:W-:Y:S01]  /*1ff0*/  IMAD R6, R17.reuse, UR6, R6 ;  /* 0x0000000611067c24 */ /* 0x040fe2000f8e0206 */
[----:B------:R-:W-:Y:S01]  /*2000*/  SHF.L.U32 R9, R4, 0x2, RZ ;  /* 0x0000000204097819 */ /* 0x000fe200000006ff */
[----:B------:R-:W-:Y:S01]  /*2010*/  IMAD R4, R17, UR6, R5 ;  /* 0x0000000611047c24 */ /* 0x000fe2000f8e0205 */
[----:B------:R-:W-:Y:S01]  /*2020*/  SHF.L.U32 R5, R0, 0x2, RZ ;  /* 0x0000000200057819 */ /* 0x000fe200000006ff */
[----:B------:R-:W0:Y:S02]  /*2030*/  LDCU UR6, c[0x0][0x3a4] ;  /* 0x00007480ff0677ac */ /* 0x000e240008000800 */
[----:B------:R-:W-:Y:S01]  /*2040*/  IMAD.WIDE R8, R9, 0x4, R2 ;  /* 0x0000000409087825 */ /* 0x000fe200078e0202 */
[----:B------:R-:W-:-:S03]  /*2050*/  SHF.L.U32 R7, R4, 0x2, RZ ;  /* 0x0000000204077819 */ /* 0x000fc600000006ff */
[----:B------:R-:W-:Y:S01]  /*2060*/  IMAD.WIDE R4, R5, 0x4, R2 ;  /* 0x0000000405047825 */ /* 0x000fe200078e0202 */
[----:B------:R-:W2:Y:S01]  /*2070*/  LDG.E.CONSTANT R16, desc[UR4][R8.64] ;  /* 0x0000000408107981 */ /* 0x000ea2000c1e9900 */
[----:B------:R-:W-:-:S03]  /*2080*/  SHF.L.U32 R33, R6, 0x2, RZ ;  /* 0x0000000206217819 */ /* 0x000fc600000006ff */
[----:B------:R-:W3:Y:S01]  /*2090*/  LDG.E.CONSTANT R0, desc[UR4][R8.64+0x4] ;  /* 0x0000040408007981 */ /* 0x000ee2000c1e9900 */
[----:B------:R-:W-:-:S03]  /*20a0*/  IMAD.WIDE R6, R7, 0x4, R2 ;  /* 0x0000000407067825 */ /* 0x000fc600078e0202 */
[----:B------:R-:W4:Y:S01]  /*20b0*/  LDG.E.CONSTANT R17, desc[UR4][R8.64+0x8] ;  /* 0x0000080408117981 */ /* 0x000f22000c1e9900 */
[----:B------:R-:W-:-:S03]  /*20c0*/  IMAD.WIDE R2, R33, 0x4, R2 ;  /* 0x0000000421027825 */ /* 0x000fc600078e0202 */
[----:B------:R-:W5:Y:S04]  /*20d0*/  LDG.E.CONSTANT R28, desc[UR4][R4.64] ;  /* 0x00000004041c7981 */ /* 0x000f68000c1e9900 */
[----:B------:R-:W5:Y:S04]  /*20e0*/  LDG.E.CONSTANT R25, desc[UR4][R4.64+0x4] ;  /* 0x0000040404197981 */ /* 0x000f68000c1e9900 */
[----:B------:R1:W5:Y:S04]  /*20f0*/  LDG.E.CONSTANT R29, desc[UR4][R4.64+0x8] ;  /* 0x00000804041d7981 */ /* 0x000368000c1e9900 */
[----:B------:R-:W5:Y:S04]  /*2100*/  LDG.E.CONSTANT R34, desc[UR4][R6.64] ;  /* 0x0000000406227981 */ /* 0x000f68000c1e9900 */
[----:B------:R-:W5:Y:S04]  /*2110*/  LDG.E.CONSTANT R33, desc[UR4][R6.64+0x4] ;  /* 0x0000040406217981 */ /* 0x000f68000c1e9900 */
[----:B------:R-:W5:Y:S04]  /*2120*/  LDG.E.CONSTANT R36, desc[UR4][R6.64+0x8] ;  /* 0x0000080406247981 */ /* 0x000f68000c1e9900 */
[----:B------:R-:W5:Y:S04]  /*2130*/  LDG.E.CONSTANT R35, desc[UR4][R2.64] ;  /* 0x0000000402237981 */ /* 0x000f68000c1e9900 */
[----:B------:R-:W5:Y:S04]  /*2140*/  LDG.E.CONSTANT R8, desc[UR4][R2.64+0x4] ;  /* 0x0000040402087981 */ /* 0x000f68000c1e9900 */
[----:B------:R1:W5:Y:S01]  /*2150*/  LDG.E.CONSTANT R9, desc[UR4][R2.64+0x8] ;  /* 0x0000080402097981 */ /* 0x000362000c1e9900 */
[----:B------:R-:W-:Y:S01]  /*2160*/  I2FP.F32.S32 R37, R12 ;  /* 0x0000000c00257245 */ /* 0x000fe20000201400 */
[----:B0-----:R-:W-:Y:S01]  /*2170*/  IMAD R10, R10, UR6, R11 ;  /* 0x000000060a0a7c24 */ /* 0x001fe2000f8e020b */
[----:B-1----:R-:W-:Y:S01]  /*2180*/  I2FP.F32.S32 R5, R13 ;  /* 0x0000000d00057245 */ /* 0x002fe20000201400 */
[----:B------:R-:W-:Y:S01]  /*2190*/  FADD R19, R30, R19 ;  /* 0x000000131e137221 */ /* 0x000fe20000000000 */
[----:B------:R-:W-:Y:S01]  /*21a0*/  FADD R32, R32, R21 ;  /* 0x0000001520207221 */ /* 0x000fe20000000000 */
[----:B------:R-:W-:Y:S01]  /*21b0*/  FADD R18, R18, -R37 ;  /* 0x8000002512127221 */ /* 0x000fe20000000000 */
[----:B------:R-:W-:Y:S01]  /*21c0*/  FADD R4, R27, R24 ;  /* 0x000000181b047221 */ /* 0x000fe20000000000 */
[----:B------:R-:W-:Y:S01]  /*21d0*/  FADD R5, R14, -R5 ;  /* 0x800000050e057221 */ /* 0x000fe20000000000 */
[----:B------:R-:W-:Y:S01]  /*21e0*/  FADD R19, R19, R26 ;  /* 0x0000001a13137221 */ /* 0x000fe20000000000 */
[----:B------:R-:W0:Y:S01]  /*21f0*/  LDC.64 R2, c[0x0][0x388] ;  /* 0x0000e200ff027b82 */ /* 0x000e220000000a00 */
[----:B------:R-:W-:Y:S01]  /*2200*/  FADD R6, -R18, 1 ;  /* 0x3f80000012067421 */ /* 0x000fe20000000100 */
[C---:B------:R-:W-:Y:S01]  /*2210*/  FADD R13, -R5.reuse, 1 ;  /* 0x3f800000050d7421 */ /* 0x040fe20000000100 */
[----:B------:R-:W-:Y:S01]  /*2220*/  FADD R23, R32, R23 ;  /* 0x0000001720177221 */ /* 0x000fe20000000000 */
[----:B------:R-:W-:Y:S01]  /*2230*/  FADD R4, R4, R31 ;  /* 0x0000001f04047221 */ /* 0x000fe20000000000 */
[-C--:B------:R-:W-:Y:S01]  /*2240*/  FMUL R7, R5, R6.reuse ;  /* 0x0000000605077220 */ /* 0x080fe20000400000 */
[----:B------:R-:W-:Y:S01]  /*2250*/  FMUL R6, R13, R6 ;  /* 0x000000060d067220 */ /* 0x000fe20000400000 */
[----:B------:R-:W-:Y:S01]  /*2260*/  FADD R20, R19, R20 ;  /* 0x0000001413147221 */ /* 0x000fe20000000000 */
[----:B------:R-:W-:Y:S01]  /*2270*/  FADD R22, R23, R22 ;  /* 0x0000001617167221 */ /* 0x000fe20000000000 */
[----:B------:R-:W-:Y:S01]  /*2280*/  FADD R4, R4, R15 ;  /* 0x0000000f04047221 */ /* 0x000fe20000000000 */
[C---:B--2---:R-:W-:Y:S01]  /*2290*/  FMUL R11, R7.reuse, R16 ;  /* 0x00000010070b7220 */ /* 0x044fe20000400000 */
[C---:B---3--:R-:W-:Y:S01]  /*22a0*/  FMUL R0, R7.reuse, R0 ;  /* 0x0000000007007220 */ /* 0x048fe20000400000 */
[----:B----4-:R-:W-:Y:S01]  /*22b0*/  FMUL R12, R7, R17 ;  /* 0x00000011070c7220 */ /* 0x010fe20000400000 */
[-C--:B------:R-:W-:Y:S01]  /*22c0*/  FMUL R7, R13, R18.reuse ;  /* 0x000000120d077220 */ /* 0x080fe20000400000 */
[----:B------:R-:W-:Y:S01]  /*22d0*/  FMUL R18, R5, R18 ;  /* 0x0000001205127220 */ /* 0x000fe20000400000 */
[----:B-----5:R-:W-:Y:S01]  /*22e0*/  FFMA R28, R6, R28, R11 ;  /* 0x0000001c061c7223 */ /* 0x020fe2000000000b */
[----:B------:R-:W-:-:S02]  /*22f0*/  HFMA2 R11, -RZ, RZ, 1.875, 0 ;  /* 0x3f800000ff0b7431 */ /* 0x000fc400000001ff */
[C---:B------:R-:W-:Y:S01]  /*2300*/  FFMA R0, R6.reuse, R25, R0 ;  /* 0x0000001906007223 */ /* 0x040fe20000000000 */
[----:B------:R-:W-:Y:S01]  /*2310*/  FFMA R29, R6, R29, R12 ;  /* 0x0000001d061d7223 */ /* 0x000fe2000000000c */
[C---:B------:R-:W-:Y:S02]  /*2320*/  FFMA R5, R7.reuse, R34, R28 ;  /* 0x0000002207057223 */ /* 0x040fe4000000001c */
[C---:B------:R-:W-:Y:S01]  /*2330*/  FFMA R33, R7.reuse, R33, R0 ;  /* 0x0000002107217223 */ /* 0x040fe20000000000 */
[----:B------:R-:W-:Y:S01]  /*2340*/  FFMA R36, R7, R36, R29 ;  /* 0x0000002407247223 */ /* 0x000fe2000000001d */
[----:B------:R-:W-:Y:S01]  /*2350*/  SHF.L.U32 R7, R10, 0x2, RZ ;  /* 0x000000020a077819 */ /* 0x000fe200000006ff */
[----:B------:R-:W-:-:S04]  /*2360*/  FFMA R5, R18, R35, R5 ;  /* 0x0000002312057223 */ /* 0x000fc80000000005 */
[----:B0-----:R-:W-:-:S04]  /*2370*/  IMAD.WIDE R2, R7, 0x4, R2 ;  /* 0x0000000407027825 */ /* 0x001fc800078e0202 */
[C---:B------:R-:W-:Y:S01]  /*2380*/  FFMA R8, R18.reuse, R8, R33 ;  /* 0x0000000812087223 */ /* 0x040fe20000000021 */
[----:B------:R-:W-:Y:S01]  /*2390*/  FMUL R5, R5, 0.5 ;  /* 0x3f00000005057820 */ /* 0x000fe20000400000 */
[----:B------:R-:W-:Y:S01]  /*23a0*/  STG.E desc[UR4][R2.64+0xc], R11 ;  /* 0x00000c0b02007986 */ /* 0x000fe2000c101904 */
[----:B------:R-:W-:Y:S01]  /*23b0*/  FFMA R9, R18, R9, R36 ;  /* 0x0000000912097223 */ /* 0x000fe20000000024 */
[----:B------:R-:W-:Y:S01]  /*23c0*/  FMUL R7, R8, 0.5 ;  /* 0x3f00000008077820 */ /* 0x000fe20000400000 */
[----:B------:R-:W-:Y:S02]  /*23d0*/  FFMA R5, R20, 0.125, R5 ;  /* 0x3e00000014057823 */ /* 0x000fe40000000005 */
[----:B------:R-:W-:Y:S01]  /*23e0*/  FMUL R9, R9, 0.5 ;  /* 0x3f00000009097820 */ /* 0x000fe20000400000 */
[----:B------:R-:W-:Y:S02]  /*23f0*/  FFMA R7, R22, 0.125, R7 ;  /* 0x3e00000016077823 */ /* 0x000fe40000000007 */
[----:B------:R-:W-:Y:S01]  /*2400*/  STG.E desc[UR4][R2.64], R5 ;  /* 0x0000000502007986 */ /* 0x000fe2000c101904 */
[----:B------:R-:W-:-:S03]  /*2410*/  FFMA R9, R4, 0.125, R9 ;  /* 0x3e00000004097823 */ /* 0x000fc60000000009 */
[----:B------:R-:W-:Y:S04]  /*2420*/  STG.E desc[UR4][R2.64+0x4], R7 ;  /* 0x0000040702007986 */ /* 0x000fe8000c101904 */
[----:B------:R-:W-:Y:S01]  /*2430*/  STG.E desc[UR4][R2.64+0x8], R9 ;  /* 0x0000080902007986 */ /* 0x000fe2000c101904 */
[----:B------:R-:W-:Y:S05]  /*2440*/  EXIT ;  /* 0x000000000000794d */ /* 0x000fea0003800000 */
        .weak           $__internal_6_$__cuda_sm20_rcp_rn_f32_slowpath
        .type           $__internal_6_$__cuda_sm20_rcp_rn_f32_slowpath,@function
        .size           $__internal_6_$__cuda_sm20_rcp_rn_f32_slowpath,($__internal_7_$__cuda_sm3x_div_rn_noftz_f32_slowpath - $__internal_6_$__cuda_sm20_rcp_rn_f32_slowpath)
$__internal_6_$__cuda_sm20_rcp_rn_f32_slowpath:
        /* <DEDUP_REMOVED lines=9> */
[----:B-1----:R-:W0:Y:S02]  /*24e0*/  MUFU.RCP R3, R4 ;  /* 0x0000000400037308 */ /* 0x002e240000001000 */
[----:B0-----:R-:W-:-:S04]  /*24f0*/  FFMA R0, R4, R3, -1 ;  /* 0xbf80000004007423 */ /* 0x001fc80000000003 */
[----:B------:R-:W-:-:S04]  /*2500*/  FADD.FTZ R0, -R0, -RZ ;  /* 0x800000ff00007221 */ /* 0x000fc80000010100 */
[----:B------:R-:W-:-:S04]  /*2510*/  FFMA R0, R3, R0, R3 ;  /* 0x0000000003007223 */ /* 0x000fc80000000003 */
[----:B------:R-:W-:Y:S01]  /*2520*/  FFMA R3, R0, 1.84467440737095516160e+19, RZ ;  /* 0x5f80000000037823 */ /* 0x000fe200000000ff */
[----:B------:R-:W-:Y:S06]  /*2530*/  BRA `(.L_x_91) ;  /* 0x0000000000887947 */ /* 0x000fec0003800000 */
.L_x_90:
        /* <DEDUP_REMOVED lines=33> */
.L_x_92:
[----:B------:R2:W3:Y:S02]  /*2750*/  MUFU.RCP R3, R0 ;  /* 0x0000000000037308 */ /* 0x0004e40000001000 */
.L_x_91:
[----:B-1-3--:R-:W-:Y:S01]  /*2760*/  MOV R26, R3 ;  /* 0x00000003001a7202 */ /* 0x00afe20000000f00 */
[----:B------:R-:W-:-:S04]  /*2770*/  HFMA2 R3, -RZ, RZ, 0, 0 ;  /* 0x00000000ff037431 */ /* 0x000fc800000001ff */
[----:B0-2---:R-:W-:Y:S05]  /*2780*/  RET.REL.NODEC R2 `(DownsampleKernel) ;  /* 0xffffffd8021c7950 */ /* 0x005fea0003c3ffff */
        .weak           $__internal_7_$__cuda_sm3x_div_rn_noftz_f32_slowpath
        .type           $__internal_7_$__cuda_sm3x_div_rn_noftz_f32_slowpath,@function
        .size           $__internal_7_$__cuda_sm3x_div_rn_noftz_f32_slowpath,(.L_x_216 - $__internal_7_$__cuda_sm3x_div_rn_noftz_f32_slowpath)
$__internal_7_$__cuda_sm3x_div_rn_noftz_f32_slowpath:
        /* <DEDUP_REMOVED lines=34> */
.L_x_94:
        /* <DEDUP_REMOVED lines=51> */
.L_x_101:
[----:B------:R-:W-:-:S04]  /*2ce0*/  LOP3.LUT R5, R5, 0x80000000, RZ, 0xc0, !PT ;  /* 0x8000000005057812 */ /* 0x000fc800078ec0ff */
[----:B------:R-:W-:Y:S01]  /*2cf0*/  LOP3.LUT R5, R5, 0x7f800000, RZ, 0xfc, !PT ;  /* 0x7f80000005057812 */ /* 0x000fe200078efcff */
[----:B------:R-:W-:Y:S06]  /*2d00*/  BRA `(.L_x_102) ;  /* 0x0000000000047947 */ /* 0x000fec0003800000 */
.L_x_100:
[----:B------:R-:W-:-:S07]  /*2d10*/  LEA R5, R3, R5, 0x17 ;  /* 0x0000000503057211 */ /* 0x000fce00078eb8ff */
.L_x_102:
[----:B------:R-:W-:Y:S05]  /*2d20*/  BSYNC.RECONVERGENT B2 ;  /* 0x0000000000027941 */ /* 0x000fea0003800200 */
.L_x_99:
[----:B------:R-:W-:Y:S05]  /*2d30*/  BRA `(.L_x_103) ;  /* 0x0000000000207947 */ /* 0x000fea0003800000 */
.L_x_98:
[----:B------:R-:W-:-:S04]  /*2d40*/  LOP3.LUT R0, R3, 0x80000000, R0, 0x48, !PT ;  /* 0x8000000003007812 */ /* 0x000fc800078e4800 */
[----:B------:R-:W-:Y:S01]  /*2d50*/  LOP3.LUT R5, R0, 0x7f800000, RZ, 0xfc, !PT ;  /* 0x7f80000000057812 */ /* 0x000fe200078efcff */
[----:B------:R-:W-:Y:S06]  /*2d60*/  BRA `(.L_x_103) ;  /* 0x0000000000147947 */ /* 0x000fec0003800000 */
.L_x_97:
[----:B------:R-:W-:Y:S01]  /*2d70*/  LOP3.LUT R5, R3, 0x80000000, R0, 0x48, !PT ;  /* 0x8000000003057812 */ /* 0x000fe200078e4800 */
[----:B------:R-:W-:Y:S06]  /*2d80*/  BRA `(.L_x_103) ;  /* 0x00000000000c7947 */ /* 0x000fec0003800000 */
.L_x_96:
[----:B------:R-:W0:Y:S01]  /*2d90*/  MUFU.RSQ R5, -QNAN ;  /* 0xffc0000000057908 */ /* 0x000e220000001400 */
[----:B------:R-:W-:Y:S05]  /*2da0*/  BRA `(.L_x_103) ;  /* 0x0000000000047947 */ /* 0x000fea0003800000 */
.L_x_95:
[----:B------:R-:W-:-:S07]  /*2db0*/  FADD.FTZ R5, R0, R3 ;  /* 0x0000000300057221 */ /* 0x000fce0000010000 */
.L_x_103:
[----:B------:R-:W-:Y:S05]  /*2dc0*/  BSYNC.RECONVERGENT B1 ;  /* 0x0000000000017941 */ /* 0x000fea0003800200 */
.L_x_93:
[----:B------:R-:W-:-:S04]  /*2dd0*/  HFMA2 R3, -RZ, RZ, 0, 0 ;  /* 0x00000000ff037431 */ /* 0x000fc800000001ff */
[----:B0-----:R-:W-:Y:S05]  /*2de0*/  RET.REL.NODEC R2 `(DownsampleKernel) ;  /* 0xffffffd002847950 */ /* 0x001fea0003c3ffff */
.L_x_104:
        /* <DEDUP_REMOVED lines=9> */
.L_x_216:


//--------------------- .text.PrefilterKernel     --------------------------
	.section	.text.PrefilterKernel,"ax",@progbits
	.align	128
        .global         PrefilterKernel
        .type           PrefilterKernel,@function
        .size           PrefilterKernel,(.L_x_218 - PrefilterKernel)
        .other          PrefilterKernel,@"STO_CUDA_ENTRY STV_DEFAULT"
PrefilterKernel:
.text.PrefilterKernel:
        /* <DEDUP_REMOVED lines=14> */
[----:B------:R-:W0:Y:S02]  /*00e0*/  LDCU.64 UR6, c[0x0][0x3a8] ;  /* 0x00007500ff0677ac */ /* 0x000e240008000a00 */
        /* <DEDUP_REMOVED lines=11> */
[----:B------:R-:W-:Y:S02]  /*01a0*/  ISETP.LT.OR P0, PT, R2, RZ, P0 ;  /* 0x000000ff0200720c */ /* 0x000fe40000701670 */
[----:B------:R-:W-:-:S04]  /*01b0*/  ISETP.LT.OR P1, PT, R7, RZ, P1 ;  /* 0x000000ff0700720c */ /* 0x000fc80000f21670 */
[----:B------:R-:W-:-:S13]  /*01c0*/  PLOP3.LUT P0, PT, P0, P1, PT, 0xf8, 0x8f ;  /* 0x00000000008f781c */ /* 0x000fda0000703f70 */
[----:B0-----:R-:W-:Y:S05]  /*01d0*/  @!P0 BRA `(.L_x_105) ;  /* 0x0000000000288947 */ /* 0x001fea0003800000 */
[----:B------:R-:W0:Y:S01]  /*01e0*/  LDCU UR7, c[0x0][0x3a4] ;  /* 0x00007480ff0777ac */ /* 0x000e220008000800 */
[----:B------:R-:W1:Y:S01]  /*01f0*/  LDC.64 R2, c[0x0][0x388] ;  /* 0x0000e200ff027b82 */ /* 0x000e620000000a00 */
[----:B0-----:R-:W-:-:S05]  /*0200*/  IMAD R0, R5, UR7, R0 ;  /* 0x0000000705007c24 */ /* 0x001fca000f8e0200 */
[----:B------:R-:W-:-:S05]  /*0210*/  SHF.L.U32 R5, R0, 0x2, RZ ;  /* 0x0000000200057819 */ /* 0x000fca00000006ff */
[----:B-1----:R-:W-:-:S05]  /*0220*/  IMAD.WIDE R2, R5, 0x4, R2 ;  /* 0x0000000405027825 */ /* 0x002fca00078e0202 */
[----:B------:R-:W-:Y:S04]  /*0230*/  STG.E desc[UR4][R2.64], RZ ;  /* 0x000000ff02007986 */ /* 0x000fe8000c101904 */
[----:B------:R-:W-:Y:S04]  /*0240*/  STG.E desc[UR4][R2.64+0x4], RZ ;  /* 0x000004ff02007986 */ /* 0x000fe8000c101904 */
[----:B------:R-:W-:Y:S04]  /*0250*/  STG.E desc[UR4][R2.64+0x8], RZ ;  /* 0x000008ff02007986 */ /* 0x000fe8000c101904 */
[----:B------:R-:W-:Y:S01]  /*0260*/  STG.E desc[UR4][R2.64+0xc], RZ ;  /* 0x00000cff02007986 */ /* 0x000fe2000c101904 */
[----:B------:R-:W-:Y:S05]  /*0270*/  EXIT ;  /* 0x000000000000794d */ /* 0x000fea0003800000 */
.L_x_105:
[----:B------:R-:W-:Y:S01]  /*0280*/  I2FP.F32.S32 R6, UR6 ;  /* 0x0000000600067c45 */ /* 0x000fe20008201400 */
[----:B------:R-:W-:Y:S01]  /*0290*/  BSSY.RECONVERGENT B2, `(.L_x_106) ;  /* 0x000000f000027945 */ /* 0x000fe20003800200 */
[----:B------:R-:W-:Y:S02]  /*02a0*/  I2FP.F32.U32 R0, R2 ;  /* 0x0000000200007245 */ /* 0x000fe40000201000 */
        /* <DEDUP_REMOVED lines=11> */
[----:B------:R-:W-:Y:S05]  /*0360*/  CALL.REL.NOINC `($__internal_9_$__cuda_sm3x_div_rn_noftz_f32_slowpath) ;  /* 0x0000005400647944 */ /* 0x000fea0003c00000 */
[----:B------:R-:W-:-:S07]  /*0370*/  MOV R5, R0 ;  /* 0x0000000000057202 */ /* 0x000fce0000000f00 */
.L_x_107:
[----:B------:R-:W-:Y:S05]  /*0380*/  BSYNC.RECONVERGENT B2 ;  /* 0x0000000000027941 */ /* 0x000fea0003800200 */
.L_x_106:
[----:B------:R-:W0:Y:S01]  /*0390*/  LDCU UR7, c[0x0][0x3ac] ;  /* 0x00007580ff0777ac */ /* 0x000e220008000800 */
[----:B------:R-:W-:Y:S01]  /*03a0*/  I2FP.F32.U32 R0, R7 ;  /* 0x0000000700007245 */ /* 0x000fe20000201000 */
[----:B------:R-:W-:Y:S04]  /*03b0*/  BSSY.RECONVERGENT B2, `(.L_x_108) ;  /* 0x000000f000027945 */ /* 0x000fe80003800200 */
[----:B------:R-:W-:Y:S01]  /*03c0*/  FADD R0, R0, 0.5 ;  /* 0x3f00000000007421 */ /* 0x000fe20000000000 */
[----:B0-----:R-:W-:-:S04]  /*03d0*/  I2FP.F32.S32 R4, UR7 ;  /* 0x0000000700047c45 */ /* 0x001fc80008201400 */
        /* <DEDUP_REMOVED lines=12> */
.L_x_109:
[----:B------:R-:W-:Y:S05]  /*04a0*/  BSYNC.RECONVERGENT B2 ;  /* 0x0000000000027941 */ /* 0x000fea0003800200 */
.L_x_108:
[----:B------:R-:W-:-:S04]  /*04b0*/  IADD3 R0, PT, PT, R6, 0x1800000, RZ ;  /* 0x0180000006007810 */ /* 0x000fc80007ffe0ff */
[----:B------:R-:W-:-:S04]  /*04c0*/  LOP3.LUT R0, R0, 0x7f800000, RZ, 0xc0, !PT ;  /* 0x7f80000000007812 */ /* 0x000fc800078ec0ff */
[----:B------:R-:W-:-:S13]  /*04d0*/  ISETP.GT.U32.AND P0, PT, R0, 0x1ffffff, PT ;  /* 0x01ffffff0000780c */ /* 0x000fda0003f04070 */
[----:B------:R-:W-:Y:S05]  /*04e0*/  @P0 BRA `(.L_x_110) ;  /* 0x0000000000140947 */ /* 0x000fea0003800000 */
[----:B------:R-:W-:Y:S02]  /*04f0*/  MOV R45, R6 ;  /* 0x00000006002d7202 */ /* 0x000fe40000000f00 */
[----:B------:R-:W-:-:S07]  /*0500*/  MOV R42, 0x520 ;  /* 0x00000520002a7802 */ /* 0x000fce0000000f00 */
[----:B------:R-:W-:Y:S05]  /*0510*/  CALL.REL.NOINC `($__internal_8_$__cuda_sm20_rcp_rn_f32_slowpath) ;  /* 0x0000005000247944 */ /* 0x000fea0003c00000 */
[----:B------:R-:W-:Y:S01]  /*0520*/  MOV R8, R2 ;  /* 0x0000000200087202 */ /* 0x000fe20000000f00 */
[----:B------:R-:W-:Y:S06]  /*0530*/  BRA `(.L_x_111) ;  /* 0x0000000000107947 */ /* 0x000fec0003800000 */
.L_x_110:
[----:B------:R-:W0:Y:S02]  /*0540*/  MUFU.RCP R3, R6 ;  /* 0x0000000600037308 */ /* 0x000e240000001000 */
[----:B0-----:R-:W-:-:S04]  /*0550*/  FFMA R0, R6, R3, -1 ;  /* 0xbf80000006007423 */ /* 0x001fc80000000003 */
[----:B------:R-:W-:-:S04]  /*0560*/  FADD.FTZ R0, -R0, -RZ ;  /* 0x800000ff00007221 */ /* 0x000fc80000010100 */
[----:B------:R-:W-:-:S07]  /*0570*/  FFMA R8, R3, R0, R3 ;  /* 0x0000000003087223 */ /* 0x000fce0000000003 */
.L_x_111:
        /* <DEDUP_REMOVED lines=9> */
.L_x_112:
[----:B------:R-:W0:Y:S02]  /*0610*/  MUFU.RCP R3, R4 ;  /* 0x0000000400037308 */ /* 0x000e240000001000 */
[----:B0-----:R-:W-:-:S04]  /*0620*/  FFMA R0, R4, R3, -1 ;  /* 0xbf80000004007423 */ /* 0x001fc80000000003 */
[----:B------:R-:W-:-:S04]  /*0630*/  FADD.FTZ R0, -R0, -RZ ;  /* 0x800000ff00007221 */ /* 0x000fc80000010100 */
[----:B------:R-:W-:-:S07]  /*0640*/  FFMA R60, R3, R0, R3 ;  /* 0x00000000033c7223 */ /* 0x000fce0000000003 */
.L_x_113:
[----:B------:R-:W0:Y:S01]  /*0650*/  LDC.64 R10, c[0x0][0x3a8] ;  /* 0x0000ea00ff0a7b82 */ /* 0x000e220000000a00 */
[----:B------:R-:W-:Y:S01]  /*0660*/  FADD R14, R8, R8 ;  /* 0x00000008080e7221 */ /* 0x000fe20000000000 */
[----:B------:R-:W-:Y:S01]  /*0670*/  FADD R20, R60, R60 ;  /* 0x0000003c3c147221 */ /* 0x000fe20000000000 */
[----:B------:R-:W1:Y:S02]  /*0680*/  LDCU UR7, c[0x0][0x398] ;  /* 0x00007300ff0777ac */ /* 0x000e640008000800 */
[----:B------:R-:W-:Y:S01]  /*0690*/  FADD.SAT R9, -R14, R5 ;  /* 0x000000050e097221 */ /* 0x000fe20000002100 */
[----:B------:R-:W-:-:S03]  /*06a0*/  FADD.SAT R3, -R20, R7 ;  /* 0x0000000714037221 */ /* 0x000fc60000002100 */
[----:B------:R-:W-:Y:S01]  /*06b0*/  FFMA R9, R6, R9, -0.5 ;  /* 0xbf00000006097423 */ /* 0x000fe20000000009 */
[----:B------:R-:W-:Y:S02]  /*06c0*/  FFMA R48, R4, R3, -0.5 ;  /* 0xbf00000004307423 */ /* 0x000fe40000000003 */
[----:B------:R-:W2:Y:S01]  /*06d0*/  LDC.64 R2, c[0x0][0x380] ;  /* 0x0000e000ff027b82 */ /* 0x000ea20000000a00 */
[----:B------:R-:W3:Y:S08]  /*06e0*/  F2I.FLOOR.NTZ R28, R9 ;  /* 0x00000009001c7305 */ /* 0x000ef00000207100 */
[----:B------:R-:W4:Y:S01]  /*06f0*/  F2I.FLOOR.NTZ R31, R48 ;  /* 0x00000030001f7305 */ /* 0x000f220000207100 */
[----:B0-----:R-:W-:-:S02]  /*0700*/  IADD3 R45, PT, PT, R10, -0x1, RZ ;  /* 0xffffffff0a2d7810 */ /* 0x001fc40007ffe0ff */
[----:B------:R-:W-:Y:S02]  /*0710*/  IADD3 R54, PT, PT, R11, -0x1, RZ ;  /* 0xffffffff0b367810 */ /* 0x000fe40007ffe0ff */
[C---:B---3--:R-:W-:Y:S02]  /*0720*/  VIADDMNMX.RELU R24, R28.reuse, 0x1, R45, PT ;  /* 0x000000011c187846 */ /* 0x048fe4000380112d */
[----:B------:R-:W-:Y:S02]  /*0730*/  VIMNMX.RELU R18, PT, PT, R28, R45, PT ;  /* 0x0000002d1c127248 */ /* 0x000fe40003fe1100 */
[----:B----4-:R-:W-:-:S05]  /*0740*/  VIMNMX.RELU R53, PT, PT, R31, R54, PT ;  /* 0x000000361f357248 */ /* 0x010fca0003fe1100 */
[----:B-1----:R-:W-:-:S05]  /*0750*/  IMAD R0, R53, UR7, R24 ;  /* 0x0000000735007c24 */ /* 0x002fca000f8e0218 */
[----:B------:R-:W-:Y:S01]  /*0760*/  SHF.L.U32 R13, R0, 0x2, RZ ;  /* 0x00000002000d7819 */ /* 0x000fe200000006ff */
[----:B------:R-:W-:-:S04]  /*0770*/  IMAD R0, R53, UR7, R18 ;  /* 0x0000000735007c24 */ /* 0x000fc8000f8e0212 */
[----:B--2---:R-:W-:-:S05]  /*0780*/  IMAD.WIDE R12, R13, 0x4, R2 ;  /* 0x000000040d0c7825 */ /* 0x004fca00078e0202 */
[----:B------:R-:W2:Y:S04]  /*0790*/  LDG.E.CONSTANT R23, desc[UR4][R12.64] ;  /* 0x000000040c177981 */ /* 0x000ea8000c1e9900 */
[----:B------:R-:W3:Y:S04]  /*07a0*/  LDG.E.CONSTANT R15, desc[UR4][R12.64+0x4] ;  /* 0x000004040c0f7981 */ /* 0x000ee8000c1e9900 */
[----:B------:R0:W4:Y:S01]  /*07b0*/  LDG.E.CONSTANT R42, desc[UR4][R12.64+0x8] ;  /* 0x000008040c2a7981 */ /* 0x000122000c1e9900 */
[----:B------:R-:W-:Y:S02]  /*07c0*/  SHF.L.U32 R11, R0, 0x2, RZ ;  /* 0x00000002000b7819 */ /* 0x000fe400000006ff */
[----:B------:R-:W-:-:S03]  /*07d0*/  VIADDMNMX.RELU R21, R31, 0x1, R54, PT ;  /* 0x000000011f157846 */ /* 0x000fc60003801136 */
[----:B------:R-:W-:-:S04]  /*07e0*/  IMAD.WIDE R10, R11, 0x4, R2 ;  /* 0x000000040b0a7825 */ /* 0x000fc800078e0202 */
[----:B------:R-:W-:Y:S01]  /*07f0*/  IMAD R16, R21, UR7, R18 ;  /* 0x0000000715107c24 */ /* 0x000fe2000f8e0212 */
[----:B------:R-:W5:Y:S04]  /*0800*/  LDG.E.CONSTANT R34, desc[UR4][R10.64] ;  /* 0x000000040a227981 */ /* 0x000f68000c1e9900 */
[----:B------:R-:W5:Y:S01]  /*0810*/  LDG.E.CONSTANT R0, desc[UR4][R10.64+0x4] ;  /* 0x000004040a007981 */ /* 0x000f62000c1e9900 */
[----:B------:R-:W-:-:S03]  /*0820*/  SHF.L.U32 R27, R16, 0x2, RZ ;  /* 0x00000002101b7819 */ /* 0x000fc600000006ff */
[----:B------:R1:W5:Y:S02]  /*0830*/  LDG.E.CONSTANT R33, desc[UR4][R10.64+0x8] ;  /* 0x000008040a217981 */ /* 0x000364000c1e9900 */
[----:B------:R-:W-:-:S05]  /*0840*/  IMAD.WIDE R26, R27, 0x4, R2 ;  /* 0x000000041b1a7825 */ /* 0x000fca00078e0202 */
[----:B------:R-:W5:Y:S04]  /*0850*/  LDG.E.CONSTANT R61, desc[UR4][R26.64] ;  /* 0x000000041a3d7981 */ /* 0x000f68000c1e9900 */
[----:B------:R-:W5:Y:S04]  /*0860*/  LDG.E.CONSTANT R59, desc[UR4][R26.64+0x4] ;  /* 0x000004041a3b7981 */ /* 0x000f68000c1e9900 */
[----:B------:R1:W5:Y:S01]  /*0870*/  LDG.E.CONSTANT R32, desc[UR4][R26.64+0x8] ;  /* 0x000008041a207981 */ /* 0x000362000c1e9900 */
[----:B------:R-:W-:Y:S01]  /*0880*/  FADD.SAT R17, R14, R5 ;  /* 0x000000050e117221 */ /* 0x000fe20000002000 */
[----:B0-----:R-:W-:-:S02]  /*0890*/  IMAD R12, R21, UR7, R24 ;  /* 0x00000007150c7c24 */ /* 0x001fc4000f8e0218 */
[----:B------:R-:W-:Y:S01]  /*08a0*/  FADD.SAT R19, R20, R7 ;  /* 0x0000000714137221 */ /* 0x000fe20000002000 */
[----:B------:R-:W-:Y:S02]  /*08b0*/  FFMA R17, R6, R17, -0.5 ;  /* 0xbf00000006117423 */ /* 0x000fe40000000011 */
[----:B-1----:R-:W-:Y:S02]  /*08c0*/  SHF.L.U32 R11, R12, 0x2, RZ ;  /* 0x000000020c0b7819 */ /* 0x002fe400000006ff */
[----:B------:R-:W0:Y:S01]  /*08d0*/  F2I.FLOOR.NTZ R58, R17 ;  /* 0x00000011003a7305 */ /* 0x000e220000207100 */
[----:B------:R-:W-:Y:S02]  /*08e0*/  FFMA R22, R4, R19, -0.5 ;  /* 0xbf00000004167423 */ /* 0x000fe40000000013 */
[----:B------:R-:W-:Y:S01]  /*08f0*/  IMAD.WIDE R10, R11, 0x4, R2 ;  /* 0x000000040b0a7825 */ /* 0x000fe200078e0202 */
[C---:B0-----:R-:W-:Y:S02]  /*0900*/  VIADDMNMX.RELU R16, R58.reuse, 0x1, R45, PT ;  /* 0x000000013a107846 */ /* 0x041fe4000380112d */
[----:B------:R-:W-:-:S02]  /*0910*/  VIMNMX.RELU R14, PT, PT, R58, R45, PT ;  /* 0x0000002d3a0e7248 */ /* 0x000fc40003fe1100 */
[----:B------:R-:W0:Y:S01]  /*0920*/  F2I.FLOOR.NTZ R43, R22 ;  /* 0x00000016002b7305 */ /* 0x000e220000207100 */
[----:B------:R-:W5:Y:S01]  /*0930*/  LDG.E.CONSTANT R40, desc[UR4][R10.64] ;  /* 0x000000040a287981 */ /* 0x000f62000c1e9900 */
[C---:B------:R-:W-:Y:S02]  /*0940*/  IMAD R13, R53.reuse, UR7, R16 ;  /* 0x00000007350d7c24 */ /* 0x040fe4000f8e0210 */
[--C-:B------:R-:W-:Y:S01]  /*0950*/  IMAD R12, R53, UR7, R14.reuse ;  /* 0x00000007350c7c24 */ /* 0x100fe2000f8e020e */
[----:B------:R-:W5:Y:S02]  /*0960*/  LDG.E.CONSTANT R39, desc[UR4][R10.64+0x4] ;  /* 0x000004040a277981 */ /* 0x000f64000c1e9900 */
[----:B------:R-:W-:Y:S01]  /*0970*/  SHF.L.U32 R27, R13, 0x2, RZ ;  /* 0x000000020d1b7819 */ /* 0x000fe200000006ff */
[----:B------:R-:W-:Y:S01]  /*0980*/  IMAD R19, R21, UR7, R14 ;  /* 0x0000000715137c24 */ /* 0x000fe2000f8e020e */
[----:B------:R-:W-:Y:S01]  /*0990*/  SHF.L.U32 R13, R12, 0x2, RZ ;  /* 0x000000020c0d7819 */ /* 0x000fe200000006ff */
[----:B------:R1:W5:Y:S02]  /*09a0*/  LDG.E.CONSTANT R38, desc[UR4][R10.64+0x8] ;  /* 0x000008040a267981 */ /* 0x000364000c1e9900 */
[----:B------:R-:W-:Y:S01]  /*09b0*/  IMAD.WIDE R26, R27, 0x4, R2 ;  /* 0x000000041b1a7825 */ /* 0x000fe200078e0202 */
[----:B------:R-:W-:-:S03]  /*09c0*/  SHF.L.U32 R19, R19, 0x2, RZ ;  /* 0x0000000213137819 */ /* 0x000fc600000006ff */
[--C-:B------:R-:W-:Y:S01]  /*09d0*/  IMAD.WIDE R12, R13, 0x4, R2.reuse ;  /* 0x000000040d0c7825 */ /* 0x100fe200078e0202 */
[----:B------:R-:W5:Y:S03]  /*09e0*/  LDG.E.CONSTANT R51, desc[UR4][R26.64+0x4] ;  /* 0x000004041a337981 */ /* 0x000f66000c1e9900 */
[----:B-1----:R-:W-:Y:S01]  /*09f0*/  IMAD.WIDE R10, R19, 0x4, R2 ;  /* 0x00000004130a7825 */ /* 0x002fe200078e0202 */
[----:B------:R-:W5:Y:S01]  /*0a00*/  LDG.E.CONSTANT R44, desc[UR4][R12.64+0x4] ;  /* 0x000004040c2c7981 */ /* 0x000f62000c1e9900 */
[----:B0-----:R-:W-:-:S03]  /*0a10*/  VIMNMX.RELU R19, PT, PT, R43, R54, PT ;  /* 0x000000362b137248 */ /* 0x001fc60003fe1100 */
[----:B------:R-:W5:Y:S01]  /*0a20*/  LDG.E.CONSTANT R49, desc[UR4][R26.64] ;  /* 0x000000041a317981 */ /* 0x000f62000c1e9900 */
[----:B------:R-:W-:-:S03]  /*0a30*/  IMAD R20, R21, UR7, R16 ;  /* 0x0000000715147c24 */ /* 0x000fc6000f8e0210 */
[----:B------:R0:W5:Y:S04]  /*0a40*/  LDG.E.CONSTANT R52, desc[UR4][R26.64+0x8] ;  /* 0x000008041a347981 */ /* 0x000168000c1e9900 */
[----:B------:R-:W5:Y:S04]  /*0a50*/  LDG.E.CONSTANT R25, desc[UR4][R12.64] ;  /* 0x000000040c197981 */ /* 0x000f68000c1e9900 */
[----:B------:R-:W5:Y:S01]  /*0a60*/  LDG.E.CONSTANT R41, desc[UR4][R10.64+0x4] ;  /* 0x000004040a297981 */ /* 0x000f62000c1e9900 */
[----:B------:R-:W-:-:S03]  /*0a70*/  SHF.L.U32 R35, R20, 0x2, RZ ;  /* 0x0000000214237819 */ /* 0x000fc600000006ff */
[----:B------:R1:W5:Y:S01]  /*0a80*/  LDG.E.CONSTANT R47, desc[UR4][R12.64+0x8] ;  /* 0x000008040c2f7981 */ /* 0x000362000c1e9900 */
[C---:B0-----:R-:W-:Y:S01]  /*0a90*/  IMAD R26, R19.reuse, UR7, R24 ;  /* 0x00000007131a7c24 */ /* 0x041fe2000f8e0218 */
[----:B------:R-:W-:Y:S02]  /*0aa0*/  I2FP.F32.S32 R31, R31 ;  /* 0x0000001f001f7245 */ /* 0x000fe40000201400 */
[----:B------:R-:W5:Y:S04]  /*0ab0*/  LDG.E.CONSTANT R29, desc[UR4][R10.64] ;  /* 0x000000040a1d7981 */ /* 0x000f68000c1e9900 */
[----:B------:R0:W5:Y:S01]  /*0ac0*/  LDG.E.CONSTANT R20, desc[UR4][R10.64+0x8] ;  /* 0x000008040a147981 */ /* 0x000162000c1e9900 */
[----:B------:R-:W-:Y:S01]  /*0ad0*/  SHF.L.U32 R27, R26, 0x2, RZ ;  /* 0x000000021a1b7819 */ /* 0x000fe200000006ff */
[----:B------:R-:W-:Y:S01]  /*0ae0*/  IMAD R26, R19, UR7, R18 ;  /* 0x00000007131a7c24 */ /* 0x000fe2000f8e0212 */
[----:B------:R-:W-:Y:S01]  /*0af0*/  I2FP.F32.S32 R28, R28 ;  /* 0x0000001c001c7245 */ /* 0x000fe20000201400 */
[----:B------:R-:W-:Y:S01]  /*0b00*/  FADD R48, R48, -R31 ;  /* 0x8000001f30307221 */ /* 0x000fe20000000000 */
[----:B-1----:R-:W-:-:S04]  /*0b10*/  IMAD.WIDE R12, R35, 0x4, R2 ;  /* 0x00000004230c7825 */ /* 0x002fc800078e0202 */
[----:B------:R-:W-:Y:S01]  /*0b20*/  FADD R9, R9, -R28 ;  /* 0x8000001c09097221 */ /* 0x000fe20000000000 */
[----:B------:R-:W-:Y:S01]  /*0b30*/  FADD R56, -R48, 1 ;  /* 0x3f80000030387421 */ /* 0x000fe20000000100 */
[--C-:B0-----:R-:W-:Y:S01]  /*0b40*/  IMAD.WIDE R10, R27, 0x4, R2.reuse ;  /* 0x000000041b0a7825 */ /* 0x101fe200078e0202 */
[----:B------:R-:W-:Y:S01]  /*0b50*/  SHF.L.U32 R27, R26, 0x2, RZ ;  /* 0x000000021a1b7819 */ /* 0x000fe200000006ff */
[----:B------:R-:W5:Y:S02]  /*0b60*/  LDG.E.CONSTANT R35, desc[UR4][R12.64+0x8] ;  /* 0x000008040c237981 */ /* 0x000f64000c1e9900 */
[----:B------:R-:W-:Y:S02]  /*0b70*/  FMUL R46, R9, R56 ;  /* 0x00000038092e7220 */ /* 0x000fe40000400000 */
[----:B------:R-:W-:Y:S01]  /*0b80*/  IMAD.WIDE R26, R27, 0x4, R2 ;  /* 0x000000041b1a7825 */ /* 0x000fe200078e0202 */
[----:B------:R-:W5:Y:S04]  /*0b90*/  LDG.E.CONSTANT R31, desc[UR4][R10.64] ;  /* 0x000000040a1f7981 */ /* 0x000f68000c1e9900 */
[----:B------:R-:W5:Y:S04]  /*0ba0*/  LDG.E.CONSTANT R37, desc[UR4][R12.64] ;  /* 0x000000040c257981 */ /* 0x000f68000c1e9900 */
[----:B------:R3:W5:Y:S04]  /*0bb0*/  LDG.E.CONSTANT R36, desc[UR4][R12.64+0x4] ;  /* 0x000004040c247981 */ /* 0x000768000c1e9900 */
[----:B------:R-:W5:Y:S04]  /*0bc0*/  LDG.E.CONSTANT R28, desc[UR4][R10.64+0x4] ;  /* 0x000004040a1c7981 */ /* 0x000f68000c1e9900 */
[----:B------:R5:W5:Y:S01]  /*0bd0*/  LDG.E.CONSTANT R30, desc[UR4][R10.64+0x8] ;  /* 0x000008040a1e7981 */ /* 0x000b62000c1e9900 */
[C---:B--2---:R-:W-:Y:S01]  /*0be0*/  FMUL R55, R46.reuse, R23 ;  /* 0x000000172e377220 */ /* 0x044fe20000400000 */
[----:B------:R-:W-:Y:S01]  /*0bf0*/  VIADDMNMX.RELU R23, R43, 0x1, R54, PT ;  /* 0x000000012b177846 */ /* 0x000fe20003801136 */
[C---:B---3--:R-:W-:Y:S01]  /*0c00*/  FMUL R13, R46.reuse, R15 ;  /* 0x0000000f2e0d7220 */ /* 0x048fe20000400000 */
[----:B----4-:R-:W-:-:S02]  /*0c10*/  FMUL R46, R46, R42 ;  /* 0x0000002a2e2e7220 */ /* 0x010fc40000400000 */
[----:B------:R-:W2:Y:S01]  /*0c20*/  LDG.E.CONSTANT R42, desc[UR4][R26.64] ;  /* 0x000000041a2a7981 */ /* 0x000ea2000c1e9900 */
[----:B------:R-:W-:Y:S02]  /*0c30*/  IMAD R50, R23, UR7, R18 ;  /* 0x0000000717327c24 */ /* 0x000fe4000f8e0212 */
[----:B------:R-:W-:-:S04]  /*0c40*/  FADD R15, -R9, 1 ;  /* 0x3f800000090f7421 */ /* 0x000fc80000000100 */
[----:B------:R-:W-:Y:S01]  /*0c50*/  FMUL R12, R15, R56 ;  /* 0x000000380f0c7220 */ /* 0x000fe20000400000 */
[----:B------:R-:W-:Y:S02]  /*0c60*/  SHF.L.U32 R57, R50, 0x2, RZ ;  /* 0x0000000232397819 */ /* 0x000fe400000006ff */
[----:B------:R-:W3:Y:S01]  /*0c70*/  LDG.E.CONSTANT R50, desc[UR4][R26.64+0x4] ;  /* 0x000004041a327981 */ /* 0x000ee2000c1e9900 */
[C---:B-----5:R-:W-:Y:S01]  /*0c80*/  FFMA R11, R12.reuse, R34, R55 ;  /* 0x000000220c0b7223 */ /* 0x060fe20000000037 */
[----:B------:R-:W-:Y:S02]  /*0c90*/  IMAD R34, R23, UR7, R24 ;  /* 0x0000000717227c24 */ /* 0x000fe4000f8e0218 */
[C---:B------:R-:W-:Y:S02]  /*0ca0*/  FFMA R10, R12.reuse, R0, R13 ;  /* 0x000000000c0a7223 */ /* 0x040fe4000000000d */
[----:B------:R0:W4:Y:S01]  /*0cb0*/  LDG.E.CONSTANT R0, desc[UR4][R26.64+0x8] ;  /* 0x000008041a007981 */ /* 0x000122000c1e9900 */
[----:B------:R-:W-:Y:S01]  /*0cc0*/  FFMA R33, R12, R33, R46 ;  /* 0x000000210c217223 */ /* 0x000fe2000000002e */
[----:B------:R-:W-:Y:S01]  /*0cd0*/  IMAD.WIDE R12, R57, 0x4, R2 ;  /* 0x00000004390c7825 */ /* 0x000fe200078e0202 */
[----:B------:R-:W-:-:S04]  /*0ce0*/  SHF.L.U32 R34, R34, 0x2, RZ ;  /* 0x0000000222227819 */ /* 0x000fc800000006ff */
[----:B------:R-:W5:Y:S01]  /*0cf0*/  LDG.E.CONSTANT R57, desc[UR4][R12.64+0x4] ;  /* 0x000004040c397981 */ /* 0x000f62000c1e9900 */
[----:B0-----:R-:W-:-:S03]  /*0d00*/  FMUL R26, R48, R15 ;  /* 0x0000000f301a7220 */ /* 0x001fc60000400000 */
[----:B------:R-:W5:Y:S04]  /*0d10*/  LDG.E.CONSTANT R55, desc[UR4][R12.64] ;  /* 0x000000040c377981 */ /* 0x000f68000c1e9900 */
[----:B------:R0:W5:Y:S01]  /*0d20*/  LDG.E.CONSTANT R46, desc[UR4][R12.64+0x8] ;  /* 0x000008040c2e7981 */ /* 0x000162000c1e9900 */
[C---:B------:R-:W-:Y:S01]  /*0d30*/  FFMA R61, R26.reuse, R61, R11 ;  /* 0x0000003d1a3d7223 */ /* 0x040fe2000000000b */
[----:B------:R-:W-:Y:S01]  /*0d40*/  FFMA R59, R26, R59, R10 ;  /* 0x0000003b1a3b7223 */ /* 0x000fe2000000000a */
[----:B------:R-:W-:-:S05]  /*0d50*/  IMAD.WIDE R10, R34, 0x4, R2 ;  /* 0x00000004220a7825 */ /* 0x000fca00078e0202 */
[----:B------:R-:W5:Y:S01]  /*0d60*/  LDG.E.CONSTANT R34, desc[UR4][R10.64] ;  /* 0x000000040a227981 */ /* 0x000f62000c1e9900 */
[----:B------:R-:W-:-:S03]  /*0d70*/  FFMA R27, R26, R32, R33 ;  /* 0x000000201a1b7223 */ /* 0x000fc60000000021 */
[----:B------:R-:W5:Y:S01]  /*0d80*/  LDG.E.CONSTANT R32, desc[UR4][R10.64+0x8] ;  /* 0x000008040a207981 */ /* 0x000f62000c1e9900 */
[----:B------:R-:W-:Y:S01]  /*0d90*/  I2FP.F32.S32 R58, R58 ;  /* 0x0000003a003a7245 */ /* 0x000fe20000201400 */
[----:B0-----:R-:W-:Y:S01]  /*0da0*/  FMUL R12, R9, R48 ;  /* 0x00000030090c7220 */ /* 0x001fe20000400000 */
[----:B------:R-:W-:Y:S01]  /*0db0*/  I2FP.F32.S32 R43, R43 ;  /* 0x0000002b002b7245 */ /* 0x000fe20000201400 */
[----:B------:R-:W-:Y:S01]  /*0dc0*/  IMAD R13, R19, UR7, R16 ;  /* 0x00000007130d7c24 */ /* 0x000fe2000f8e0210 */
[----:B------:R0:W5:Y:S01]  /*0dd0*/  LDG.E.CONSTANT R33, desc[UR4][R10.64+0x4] ;  /* 0x000004040a217981 */ /* 0x000162000c1e9900 */
[----:B------:R-:W-:Y:S02]  /*0de0*/  FADD R17, R17, -R58 ;  /* 0x8000003a11117221 */ /* 0x000fe40000000000 */
[----:B------:R-:W-:Y:S02]  /*0df0*/  FADD R22, R22, -R43 ;  /* 0x8000002b16167221 */ /* 0x000fe40000000000 */
[----:B------:R-:W-:Y:S01]  /*0e00*/  FADD R43, -R17, 1 ;  /* 0x3f800000112b7421 */ /* 0x000fe20000000100 */
[C---:B------:R-:W-:Y:S01]  /*0e10*/  FFMA R40, R12.reuse, R40, R61 ;  /* 0x000000280c287223 */ /* 0x040fe2000000003d */
[C---:B------:R-:W-:Y:S01]  /*0e20*/  FFMA R39, R12.reuse, R39, R59 ;  /* 0x000000270c277223 */ /* 0x040fe2000000003b */
[----:B------:R-:W-:Y:S01]  /*0e30*/  FFMA R38, R12, R38, R27 ;  /* 0x000000260c267223 */ /* 0x000fe2000000001b */
[C---:B------:R-:W-:Y:S01]  /*0e40*/  FMUL R12, R56.reuse, R17 ;  /* 0x00000011380c7220 */ /* 0x040fe20000400000 */
[----:B------:R-:W-:Y:S01]  /*0e50*/  FMUL R26, R56, R43 ;  /* 0x0000002b381a7220 */ /* 0x000fe20000400000 */
[----:B0-----:R-:W-:-:S02]  /*0e60*/  IMAD R11, R19, UR7, R14 ;  /* 0x00000007130b7c24 */ /* 0x001fc4000f8e020e */
[----:B------:R-:W-:Y:S01]  /*0e70*/  FMUL R51, R12, R51 ;  /* 0x000000330c337220 */ /* 0x000fe20000400000 */
[----:B------:R-:W-:-:S03]  /*0e80*/  SHF.L.U32 R13, R13, 0x2, RZ ;  /* 0x000000020d0d7819 */ /* 0x000fc600000006ff */
[----:B------:R-:W-:Y:S01]  /*0e90*/  FFMA R44, R26, R44, R51 ;  /* 0x0000002c1a2c7223 */ /* 0x000fe20000000033 */
[----:B------:R-:W-:Y:S01]  /*0ea0*/  FMUL R51, R48, R43 ;  /* 0x0000002b30337220 */ /* 0x000fe20000400000 */
[C---:B------:R-:W-:Y:S01]  /*0eb0*/  FMUL R49, R12.reuse, R49 ;  /* 0x000000310c317220 */ /* 0x040fe20000400000 */
[----:B------:R-:W-:Y:S01]  /*0ec0*/  SHF.L.U32 R11, R11, 0x2, RZ ;  /* 0x000000020b0b7819 */ /* 0x000fe200000006ff */
[----:B------:R-:W-:Y:S01]  /*0ed0*/  FMUL R52, R12, R52 ;  /* 0x000000340c347220 */ /* 0x000fe20000400000 */
[----:B------:R-:W-:-:S04]  /*0ee0*/  IMAD.WIDE R12, R13, 0x4, R2 ;  /* 0x000000040d0c7825 */ /* 0x000fc800078e0202 */
[C---:B------:R-:W-:Y:S02]  /*0ef0*/  FFMA R10, R26.reuse, R25, R49 ;  /* 0x000000191a0a7223 */ /* 0x040fe40000000031 */
[----:B------:R-:W5:Y:S01]  /*0f00*/  LDG.E.CONSTANT R25, desc[UR4][R12.64+0x8] ;  /* 0x000008040c197981 */ /* 0x000f62000c1e9900 */
[----:B------:R-:W-:Y:S01]  /*0f10*/  FFMA R27, R51, R41, R44 ;  /* 0x00000029331b7223 */ /* 0x000fe2000000002c */
[----:B------:R-:W-:Y:S02]  /*0f20*/  IMAD R41, R23, UR7, R14 ;  /* 0x0000000717297c24 */ /* 0x000fe4000f8e020e */
[----:B------:R-:W-:Y:S02]  /*0f30*/  FFMA R49, R26, R47, R52 ;  /* 0x0000002f1a317223 */ /* 0x000fe40000000034 */
[----:B------:R-:W5:Y:S01]  /*0f40*/  LDG.E.CONSTANT R47, desc[UR4][R12.64] ;  /* 0x000000040c2f7981 */ /* 0x000f62000c1e9900 */
[----:B------:R-:W-:Y:S01]  /*0f50*/  FFMA R26, R51, R29, R10 ;  /* 0x0000001d331a7223 */ /* 0x000fe2000000000a */
[----:B------:R-:W-:-:S02]  /*0f60*/  IMAD.WIDE R10, R11, 0x4, R2 ;  /* 0x000000040b0a7825 */ /* 0x000fc400078e0202 */
[----:B------:R0:W5:Y:S02]  /*0f70*/  LDG.E.CONSTANT R52, desc[UR4][R12.64+0x4] ;  /* 0x000004040c347981 */ /* 0x000164000c1e9900 */
[----:B------:R-:W-:Y:S01]  /*0f80*/  FFMA R58, R51, R20, R49 ;  /* 0x00000014333a7223 */ /* 0x000fe20000000031 */
[----:B------:R-:W-:Y:S01]  /*0f90*/  SHF.L.U32 R51, R41, 0x2, RZ ;  /* 0x0000000229337819 */ /* 0x000fe200000006ff */
[----:B------:R-:W5:Y:S01]  /*0fa0*/  LDG.E.CONSTANT R44, desc[UR4][R10.64] ;  /* 0x000000040a2c7981 */ /* 0x000f62000c1e9900 */
[----:B------:R-:W-:-:S03]  /*0fb0*/  FADD R20, -R22, 1 ;  /* 0x3f80000016147421 */ /* 0x000fc60000000100 */
[----:B------:R-:W5:Y:S01]  /*0fc0*/  LDG.E.CONSTANT R41, desc[UR4][R10.64+0x4] ;  /* 0x000004040a297981 */ /* 0x000f62000c1e9900 */
[----:B0-----:R-:W-:-:S03]  /*0fd0*/  IMAD.WIDE R12, R51, 0x4, R2 ;  /* 0x00000004330c7825 */ /* 0x001fc600078e0202 */
[----:B------:R0:W5:Y:S01]  /*0fe0*/  LDG.E.CONSTANT R49, desc[UR4][R10.64+0x8] ;  /* 0x000008040a317981 */ /* 0x000162000c1e9900 */
[----:B------:R-:W-:Y:S02]  /*0ff0*/  IMAD R51, R23, UR7, R16 ;  /* 0x0000000717337c24 */ /* 0x000fe4000f8e0210 */
[----:B------:R-:W-:Y:S01]  /*1000*/  FMUL R29, R48, R17 ;  /* 0x00000011301d7220 */ /* 0x000fe20000400000 */
[----:B------:R-:W-:-:S03]  /*1010*/  FMUL R61, R9, R20 ;  /* 0x00000014093d7220 */ /* 0x000fc60000400000 */
[----:B------:R-:W-:Y:S01]  /*1020*/  FFMA R35, R29, R35, R58 ;  /* 0x000000231d237223 */ /* 0x000fe2000000003a */
[----:B0-----:R-:W-:Y:S01]  /*1030*/  SHF.L.U32 R11, R51, 0x2, RZ ;  /* 0x00000002330b7819 */ /* 0x001fe200000006ff */
[----:B------:R-:W-:Y:S01]  /*1040*/  FADD.SAT R51, RZ, R5 ;  /* 0x00000005ff337221 */ /* 0x000fe20000002000 */
[----:B------:R-:W-:Y:S01]  /*1050*/  FMUL R31, R61, R31 ;  /* 0x0000001f3d1f7220 */ /* 0x000fe20000400000 */
[----:B------:R-:W-:Y:S01]  /*1060*/  FMUL R58, R15, R20 ;  /* 0x000000140f3a7220 */ /* 0x000fe20000400000 */
[----:B------:R-:W-:Y:S01]  /*1070*/  FFMA R37, R29, R37, R26 ;  /* 0x000000251d257223 */ /* 0x000fe2000000001a */
[----:B------:R-:W-:-:S04]  /*1080*/  IMAD.WIDE R10, R11, 0x4, R2 ;  /* 0x000000040b0a7825 */ /* 0x000fc800078e0202 */
[----:B------:R-:W-:Y:S01]  /*1090*/  FFMA R51, R6, R51, -0.5 ;  /* 0xbf00000006337423 */ /* 0x000fe20000000033 */
[----:B------:R-:W-:Y:S01]  /*10a0*/  FFMA R36, R29, R36, R27 ;  /* 0x000000241d247223 */ /* 0x000fe2000000001b */
[----:B------:R-:W5:Y:S04]  /*10b0*/  LDG.E.CONSTANT R26, desc[UR4][R12.64] ;  /* 0x000000040c1a7981 */ /* 0x000f68000c1e9900 */
[----:B------:R-:W5:Y:S04]  /*10c0*/  LDG.E.CONSTANT R27, desc[UR4][R12.64+0x4] ;  /* 0x000004040c1b7981 */ /* 0x000f68000c1e9900 */
[----:B------:R0:W5:Y:S01]  /*10d0*/  LDG.E.CONSTANT R29, desc[UR4][R12.64+0x8] ;  /* 0x000008040c1d7981 */ /* 0x000162000c1e9900 */
[C---:B------:R-:W-:Y:S01]  /*10e0*/  FMUL R59, R61.reuse, R28 ;  /* 0x0000001c3d3b7220 */ /* 0x040fe20000400000 */
[----:B------:R-:W-:-:S02]  /*10f0*/  FMUL R61, R61, R30 ;  /* 0x0000001e3d3d7220 */ /* 0x000fc40000400000 */
[----:B------:R-:W5:Y:S04]  /*1100*/  LDG.E.CONSTANT R28, desc[UR4][R10.64+0x8] ;  /* 0x000008040a1c7981 */ /* 0x000f68000c1e9900 */
[----:B------:R-:W5:Y:S01]  /*1110*/  LDG.E.CONSTANT R30, desc[UR4][R10.64+0x4] ;  /* 0x000004040a1e7981 */ /* 0x000f62000c1e9900 */
[----:B0-----:R-:W-:Y:S01]  /*1120*/  FMUL R13, R15, R22 ;  /* 0x000000160f0d7220 */ /* 0x001fe20000400000 */
[C---:B--2---:R-:W-:Y:S02]  /*1130*/  FFMA R12, R58.reuse, R42, R31 ;  /* 0x0000002a3a0c7223 */ /* 0x044fe4000000001f */
[----:B------:R-:W0:Y:S01]  /*1140*/  F2I.FLOOR.NTZ R42, R51 ;  /* 0x00000033002a7305 */ /* 0x000e220000207100 */
[----:B------:R1:W2:Y:S01]  /*1150*/  LDG.E.CONSTANT R31, desc[UR4][R10.64] ;  /* 0x000000040a1f7981 */ /* 0x0002a2000c1e9900 */
[C---:B---3--:R-:W-:Y:S01]  /*1160*/  FFMA R50, R58.reuse, R50, R59 ;  /* 0x000000323a327223 */ /* 0x048fe2000000003b */
[----:B----4-:R-:W-:Y:S01]  /*1170*/  FFMA R61, R58, R0, R61 ;  /* 0x000000003a3d7223 */ /* 0x010fe2000000003d */
[----:B0-----:R-:W-:-:S02]  /*1180*/  VIADDMNMX.RELU R0, R42, 0x1, R45, PT ;  /* 0x000000012a007846 */ /* 0x001fc4000380112d */
[C---:B-----5:R-:W-:Y:S01]  /*1190*/  FFMA R50, R13.reuse, R57, R50 ;  /* 0x000000390d327223 */ /* 0x060fe20000000032 */
[C---:B------:R-:W-:Y:S01]  /*11a0*/  FFMA R12, R13.reuse, R55, R12 ;  /* 0x000000370d0c7223 */ /* 0x040fe2000000000c */
[----:B------:R-:W-:Y:S01]  /*11b0*/  FFMA R57, R13, R46, R61 ;  /* 0x0000002e0d397223 */ /* 0x000fe2000000003d */
[----:B------:R-:W-:Y:S02]  /*11c0*/  IMAD R13, R53, UR7, R0 ;  /* 0x00000007350d7c24 */ /* 0x000fe4000f8e0200 */
[----:B------:R-:W-:Y:S01]  /*11d0*/  FMUL R61, R9, R22 ;  /* 0x00000016093d7220 */ /* 0x000fe20000400000 */
[----:B------:R-:W-:Y:S02]  /*11e0*/  VIMNMX.RELU R46, PT, PT, R42, R45, PT ;  /* 0x0000002d2a2e7248 */ /* 0x000fe40003fe1100 */
[----:B------:R-:W-:Y:S01]  /*11f0*/  SHF.L.U32 R13, R13, 0x2, RZ ;  /* 0x000000020d0d7819 */ /* 0x000fe200000006ff */
[----:B------:R-:W-:Y:S02]  /*1200*/  FFMA R34, R61, R34, R12 ;  /* 0x000000223d227223 */ /* 0x000fe4000000000c */
[----:B------:R-:W-:-:S02]  /*1210*/  IMAD R53, R53, UR7, R46 ;  /* 0x0000000735357c24 */ /* 0x000fc4000f8e022e */
[----:B------:R-:W-:-:S03]  /*1220*/  IMAD.WIDE R12, R13, 0x4, R2 ;  /* 0x000000040d0c7825 */ /* 0x000fc600078e0202 */
[----:B-1----:R-:W-:Y:S02]  /*1230*/  SHF.L.U32 R11, R53, 0x2, RZ ;  /* 0x00000002350b7819 */ /* 0x002fe400000006ff */
[----:B------:R-:W3:Y:S04]  /*1240*/  LDG.E.CONSTANT R59, desc[UR4][R12.64] ;  /* 0x000000040c3b7981 */ /* 0x000ee8000c1e9900 */
[----:B------:R-:W4:Y:S04]  /*1250*/  LDG.E.CONSTANT R55, desc[UR4][R12.64+0x4] ;  /* 0x000004040c377981 */ /* 0x000f28000c1e9900 */
[----:B------:R0:W5:Y:S01]  /*1260*/  LDG.E.CONSTANT R58, desc[UR4][R12.64+0x8] ;  /* 0x000008040c3a7981 */ /* 0x000162000c1e9900 */
[----:B------:R-:W-:-:S04]  /*1270*/  IMAD.WIDE R10, R11, 0x4, R2 ;  /* 0x000000040b0a7825 */ /* 0x000fc800078e0202 */
[C---:B------:R-:W-:Y:S02]  /*1280*/  FFMA R32, R61.reuse, R32, R57 ;  /* 0x000000203d207223 */ /* 0x040fe40000000039 */
[----:B------:R-:W5:Y:S01]  /*1290*/  LDG.E.CONSTANT R57, desc[UR4][R10.64] ;  /* 0x000000040a397981 */ /* 0x000f62000c1e9900 */
[----:B------:R-:W-:Y:S01]  /*12a0*/  FFMA R33, R61, R33, R50 ;  /* 0x000000213d217223 */ /* 0x000fe20000000032 */
[-C--:B------:R-:W-:Y:S01]  /*12b0*/  FMUL R61, R17, R20.reuse ;  /* 0x00000014113d7220 */ /* 0x080fe20000400000 */
[----:B0-----:R-:W-:Y:S02]  /*12c0*/  IMAD R13, R21, UR7, R46 ;  /* 0x00000007150d7c24 */ /* 0x001fe4000f8e022e */
[----:B------:R-:W-:Y:S01]  /*12d0*/  FMUL R12, R43, R20 ;  /* 0x000000142b0c7220 */ /* 0x000fe20000400000 */
[----:B------:R-:W5:Y:S02]  /*12e0*/  LDG.E.CONSTANT R53, desc[UR4][R10.64+0x4] ;  /* 0x000004040a357981 */ /* 0x000f64000c1e9900 */
[----:B------:R-:W-:-:S02]  /*12f0*/  SHF.L.U32 R13, R13, 0x2, RZ ;  /* 0x000000020d0d7819 */ /* 0x000fc400000006ff */
[----:B------:R0:W5:Y:S02]  /*1300*/  LDG.E.CONSTANT R50, desc[UR4][R10.64+0x8] ;  /* 0x000008040a327981 */ /* 0x000164000c1e9900 */
[----:B0-----:R-:W-:Y:S01]  /*1310*/  FMUL R10, R43, R22 ;  /* 0x000000162b0a7220 */ /* 0x001fe20000400000 */
[C---:B------:R-:W-:Y:S01]  /*1320*/  FMUL R25, R61.reuse, R25 ;  /* 0x000000193d197220 */ /* 0x040fe20000400000 */
[C---:B------:R-:W-:Y:S01]  /*1330*/  FMUL R47, R61.reuse, R47 ;  /* 0x0000002f3d2f7220 */ /* 0x040fe20000400000 */
[----:B------:R-:W-:-:S03]  /*1340*/  FMUL R52, R61, R52 ;  /* 0x000000343d347220 */ /* 0x000fc60000400000 */
[C---:B------:R-:W-:Y:S01]  /*1350*/  FFMA R47, R12.reuse, R44, R47 ;  /* 0x0000002c0c2f7223 */ /* 0x040fe2000000002f */
[C---:B------:R-:W-:Y:S01]  /*1360*/  FFMA R44, R12.reuse, R41, R52 ;  /* 0x000000290c2c7223 */ /* 0x040fe20000000034 */
[----:B------:R-:W-:Y:S01]  /*1370*/  FFMA R52, R12, R49, R25 ;  /* 0x000000310c347223 */ /* 0x000fe20000000019 */
[----:B------:R-:W-:-:S05]  /*1380*/  IMAD.WIDE R12, R13, 0x4, R2 ;  /* 0x000000040d0c7825 */ /* 0x000fca00078e0202 */
[----:B------:R-:W5:Y:S04]  /*1390*/  LDG.E.CONSTANT R25, desc[UR4][R12.64] ;  /* 0x000000040c197981 */ /* 0x000f68000c1e9900 */
[----:B------:R-:W5:Y:S01]  /*13a0*/  LDG.E.CONSTANT R41, desc[UR4][R12.64+0x4] ;  /* 0x000004040c297981 */ /* 0x000f62000c1e9900 */
[----:B------:R-:W-:-:S03]  /*13b0*/  IMAD R11, R21, UR7, R0 ;  /* 0x00000007150b7c24 */ /* 0x000fc6000f8e0200 */
[----:B------:R0:W5:Y:S01]  /*13c0*/  LDG.E.CONSTANT R49, desc[UR4][R12.64+0x8] ;  /* 0x000008040c317981 */ /* 0x000162000c1e9900 */
[----:B------:R-:W-:Y:S01]  /*13d0*/  FMUL R21, R17, R22 ;  /* 0x0000001611157220 */ /* 0x000fe20000400000 */
[C---:B------:R-:W-:Y:S01]  /*13e0*/  FFMA R26, R10.reuse, R26, R47 ;  /* 0x0000001a0a1a7223 */ /* 0x040fe2000000002f */
[----:B------:R-:W-:Y:S01]  /*13f0*/  SHF.L.U32 R11, R11, 0x2, RZ ;  /* 0x000000020b0b7819 */ /* 0x000fe200000006ff */
[C---:B------:R-:W-:Y:S01]  /*1400*/  FFMA R27, R10.reuse, R27, R44 ;  /* 0x0000001b0a1b7223 */ /* 0x040fe2000000002c */
[----:B------:R-:W-:-:S03]  /*1410*/  FFMA R29, R10, R29, R52 ;  /* 0x0000001d0a1d7223 */ /* 0x000fc60000000034 */
[----:B------:R-:W-:-:S04]  /*1420*/  IMAD.WIDE R10, R11, 0x4, R2 ;  /* 0x000000040b0a7825 */ /* 0x000fc800078e0202 */
[C---:B------:R-:W-:Y:S02]  /*1430*/  FFMA R28, R21.reuse, R28, R29 ;  /* 0x0000001c151c7223 */ /* 0x040fe4000000001d */
[----:B------:R-:W5:Y:S01]  /*1440*/  LDG.E.CONSTANT R29, desc[UR4][R10.64] ;  /* 0x000000040a1d7981 */ /* 0x000f62000c1e9900 */
[----:B------:R-:W-:-:S03]  /*1450*/  FFMA R30, R21, R30, R27 ;  /* 0x0000001e151e7223 */ /* 0x000fc6000000001b */
[----:B------:R-:W5:Y:S01]  /*1460*/  LDG.E.CONSTANT R27, desc[UR4][R10.64+0x8] ;  /* 0x000008040a1b7981 */ /* 0x000f62000c1e9900 */
[----:B------:R-:W-:-:S05]  /*1470*/  I2FP.F32.S32 R42, R42 ;  /* 0x0000002a002a7245 */ /* 0x000fca0000201400 */
[----:B------:R-:W-:Y:S01]  /*1480*/  FADD R51, R51, -R42 ;  /* 0x8000002a33337221 */ /* 0x000fe20000000000 */
[----:B--2---:R-:W-:Y:S01]  /*1490*/  FFMA R31, R21, R31, R26 ;  /* 0x0000001f151f7223 */ /* 0x004fe2000000001a */
[----:B------:R-:W-:-:S05]  /*14a0*/  IMAD R26, R19, UR7, R0 ;  /* 0x00000007131a7c24 */ /* 0x000fca000f8e0200 */
[----:B0-----:R-:W-:Y:S01]  /*14b0*/  SHF.L.U32 R13, R26, 0x2, RZ ;  /* 0x000000021a0d7819 */ /* 0x001fe200000006ff */
[----:B------:R-:W-:Y:S01]  /*14c0*/  IMAD R19, R19, UR7, R46 ;  /* 0x0000000713137c24 */ /* 0x000fe2000f8e022e */
[----:B------:R0:W2:Y:S03]  /*14d0*/  LDG.E.CONSTANT R26, desc[UR4][R10.64+0x4] ;  /* 0x000004040a1a7981 */ /* 0x0000a6000c1e9900 */
[----:B------:R-:W-:Y:S01]  /*14e0*/  IMAD.WIDE R12, R13, 0x4, R2 ;  /* 0x000000040d0c7825 */ /* 0x000fe200078e0202 */
[----:B------:R-:W-:-:S04]  /*14f0*/  SHF.L.U32 R61, R19, 0x2, RZ ;  /* 0x00000002133d7819 */ /* 0x000fc800000006ff */
[----:B------:R-:W2:Y:S04]  /*1500*/  LDG.E.CONSTANT R21, desc[UR4][R12.64] ;  /* 0x000000040c157981 */ /* 0x000ea8000c1e9900 */
[----:B------:R-:W2:Y:S04]  /*1510*/  LDG.E.CONSTANT R19, desc[UR4][R12.64+0x4] ;  /* 0x000004040c137981 */ /* 0x000ea8000c1e9900 */
[----:B------:R1:W2:Y:S01]  /*1520*/  LDG.E.CONSTANT R47, desc[UR4][R12.64+0x8] ;  /* 0x000008040c2f7981 */ /* 0x0002a2000c1e9900 */
[----:B0-----:R-:W-:-:S04]  /*1530*/  IMAD.WIDE R10, R61, 0x4, R2 ;  /* 0x000000043d0a7825 */ /* 0x001fc800078e0202 */
[----:B------:R-:W-:Y:S01]  /*1540*/  FMUL R61, R56, R51 ;  /* 0x00000033383d7220 */ /* 0x000fe20000400000 */
[----:B------:R-:W2:Y:S01]  /*1550*/  LDG.E.CONSTANT R52, desc[UR4][R10.64] ;  /* 0x000000040a347981 */ /* 0x000ea2000c1e9900 */
[----:B-1----:R-:W-:-:S03]  /*1560*/  IMAD R12, R23, UR7, R46 ;  /* 0x00000007170c7c24 */ /* 0x002fc6000f8e022e */
[----:B------:R-:W2:Y:S04]  /*1570*/  LDG.E.CONSTANT R42, desc[UR4][R10.64+0x4] ;  /* 0x000004040a2a7981 */ /* 0x000ea8000c1e9900 */
[----:B------:R0:W2:Y:S01]  /*1580*/  LDG.E.CONSTANT R44, desc[UR4][R10.64+0x8] ;  /* 0x000008040a2c7981 */ /* 0x0000a2000c1e9900 */
[C---:B---3--:R-:W-:Y:S01]  /*1590*/  FMUL R59, R61.reuse, R59 ;  /* 0x0000003b3d3b7220 */ /* 0x048fe20000400000 */
[----:B----4-:R-:W-:Y:S01]  /*15a0*/  FMUL R13, R61, R55 ;  /* 0x000000373d0d7220 */ /* 0x010fe20000400000 */
[----:B------:R-:W-:Y:S01]  /*15b0*/  FADD R55, -R51, 1 ;  /* 0x3f80000033377421 */ /* 0x000fe20000000100 */
[----:B-----5:R-:W-:Y:S01]  /*15c0*/  FMUL R61, R61, R58 ;  /* 0x0000003a3d3d7220 */ /* 0x020fe20000400000 */
[----:B------:R-:W-:Y:S02]  /*15d0*/  SHF.L.U32 R58, R12, 0x2, RZ ;  /* 0x000000020c3a7819 */ /* 0x000fe400000006ff */
[----:B------:R-:W-:-:S03]  /*15e0*/  FMUL R56, R56, R55 ;  /* 0x0000003738387220 */ /* 0x000fc60000400000 */
[----:B0-----:R-:W-:-:S04]  /*15f0*/  IMAD.WIDE R10, R58, 0x4, R2 ;  /* 0x000000043a0a7825 */ /* 0x001fc800078e0202 */
[C---:B------:R-:W-:Y:S02]  /*1600*/  FFMA R12, R56.reuse, R57, R59 ;  /* 0x00000039380c7223 */ /* 0x040fe4000000003b */
[----:B------:R-:W3:Y:S04]  /*1610*/  LDG.E.CONSTANT R59, desc[UR4][R10.64] ;  /* 0x000000040a3b7981 */ /* 0x000ee8000c1e9900 */
[----:B------:R-:W4:Y:S04]  /*1620*/  LDG.E.CONSTANT R58, desc[UR4][R10.64+0x4] ;  /* 0x000004040a3a7981 */ /* 0x000f28000c1e9900 */
[----:B------:R0:W5:Y:S01]  /*1630*/  LDG.E.CONSTANT R57, desc[UR4][R10.64+0x8] ;  /* 0x000008040a397981 */ /* 0x000162000c1e9900 */
[C---:B------:R-:W-:Y:S01]  /*1640*/  FFMA R53, R56.reuse, R53, R13 ;  /* 0x0000003538357223 */ /* 0x040fe2000000000d */
[----:B------:R-:W-:Y:S01]  /*1650*/  FFMA R50, R56, R50, R61 ;  /* 0x0000003238327223 */ /* 0x000fe2000000003d */
[----:B------:R-:W-:Y:S01]  /*1660*/  FMUL R56, R48, R55 ;  /* 0x0000003730387220 */ /* 0x000fe20000400000 */
[----:B------:R-:W-:Y:S01]  /*1670*/  FADD.SAT R13, RZ, R7 ;  /* 0x00000007ff0d7221 */ /* 0x000fe20000002000 */
[----:B------:R-:W-:-:S05]  /*1680*/  IMAD R23, R23, UR7, R0 ;  /* 0x0000000717177c24 */ /* 0x000fca000f8e0200 */
[----:B------:R-:W-:-:S05]  /*1690*/  SHF.L.U32 R23, R23, 0x2, RZ ;  /* 0x0000000217177819 */ /* 0x000fca00000006ff */
[----:B0-----:R-:W-:-:S05]  /*16a0*/  IMAD.WIDE R10, R23, 0x4, R2 ;  /* 0x00000004170a7825 */ /* 0x001fca00078e0202 */
[----:B------:R-:W5:Y:S01]  /*16b0*/  LDG.E.CONSTANT R23, desc[UR4][R10.64+0x4] ;  /* 0x000004040a177981 */ /* 0x000f62000c1e9900 */
[----:B------:R-:W-:-:S03]  /*16c0*/  FFMA R12, R56, R25, R12 ;  /* 0x00000019380c7223 */ /* 0x000fc6000000000c */
[----:B------:R-:W5:Y:S01]  /*16d0*/  LDG.E.CONSTANT R25, desc[UR4][R10.64] ;  /* 0x000000040a197981 */ /* 0x000f62000c1e9900 */
[C---:B------:R-:W-:Y:S01]  /*16e0*/  FFMA R53, R56.reuse, R41, R53 ;  /* 0x0000002938357223 */ /* 0x040fe20000000035 */
[----:B------:R-:W-:Y:S01]  /*16f0*/  FFMA R56, R56, R49, R50 ;  /* 0x0000003138387223 */ /* 0x000fe20000000032 */
[----:B------:R-:W-:-:S04]  /*1700*/  FFMA R50, R4, R13, -0.5 ;  /* 0xbf00000004327423 */ /* 0x000fc8000000000d */
[----:B------:R-:W0:Y:S01]  /*1710*/  F2I.FLOOR.NTZ R41, R50 ;  /* 0x0000003200297305 */ /* 0x000e220000207100 */
[----:B------:R-:W-:Y:S02]  /*1720*/  FMUL R13, R48, R51 ;  /* 0x00000033300d7220 */ /* 0x000fe40000400000 */
[----:B------:R1:W5:Y:S02]  /*1730*/  LDG.E.CONSTANT R48, desc[UR4][R10.64+0x8] ;  /* 0x000008040a307981 */ /* 0x000364000c1e9900 */
[----:B------:R-:W-:Y:S01]  /*1740*/  FFMA R29, R13, R29, R12 ;  /* 0x0000001d0d1d7223 */ /* 0x000fe2000000000c */
[----:B------:R-:W-:Y:S01]  /*1750*/  FMUL R12, R20, R51 ;  /* 0x00000033140c7220 */ /* 0x000fe20000400000 */
[----:B0-----:R-:W-:Y:S01]  /*1760*/  VIMNMX.RELU R49, PT, PT, R41, R54, PT ;  /* 0x0000003629317248 */ /* 0x001fe20003fe1100 */
[----:B------:R-:W-:Y:S02]  /*1770*/  FFMA R27, R13, R27, R56 ;  /* 0x0000001b0d1b7223 */ /* 0x000fe40000000038 */
[C---:B--2---:R-:W-:Y:S01]  /*1780*/  FMUL R56, R12.reuse, R21 ;  /* 0x000000150c387220 */ /* 0x044fe20000400000 */
[C---:B------:R-:W-:Y:S01]  /*1790*/  FMUL R19, R12.reuse, R19 ;  /* 0x000000130c137220 */ /* 0x040fe20000400000 */
[----:B------:R-:W-:Y:S01]  /*17a0*/  FMUL R47, R12, R47 ;  /* 0x0000002f0c2f7220 */ /* 0x000fe20000400000 */
[----:B------:R-:W-:-:S02]  /*17b0*/  IMAD R12, R49, UR7, R24 ;  /* 0x00000007310c7c24 */ /* 0x000fc4000f8e0218 */
[----:B------:R-:W-:-:S03]  /*17c0*/  FFMA R26, R13, R26, R53 ;  /* 0x0000001a0d1a7223 */ /* 0x000fc60000000035 */
[----:B------:R-:W-:Y:S01]  /*17d0*/  SHF.L.U32 R21, R12, 0x2, RZ ;  /* 0x000000020c157819 */ /* 0x000fe200000006ff */
[----:B------:R-:W-:Y:S02]  /*17e0*/  IMAD R12, R49, UR7, R18 ;  /* 0x00000007310c7c24 */ /* 0x000fe4000f8e0212 */
[----:B------:R-:W-:Y:S02]  /*17f0*/  FMUL R53, R20, R55 ;  /* 0x0000003714357220 */ /* 0x000fe40000400000 */
[----:B-1----:R-:W-:Y:S01]  /*1800*/  IMAD.WIDE R10, R21, 0x4, R2 ;  /* 0x00000004150a7825 */ /* 0x002fe200078e0202 */
[----:B------:R-:W-:-:S03]  /*1810*/  SHF.L.U32 R21, R12, 0x2, RZ ;  /* 0x000000020c157819 */ /* 0x000fc600000006ff */
[C---:B------:R-:W-:Y:S01]  /*1820*/  FFMA R13, R53.reuse, R52, R56 ;  /* 0x00000034350d7223 */ /* 0x040fe20000000038 */
[C---:B------:R-:W-:Y:S01]  /*1830*/  FFMA R19, R53.reuse, R42, R19 ;  /* 0x0000002a35137223 */ /* 0x040fe20000000013 */
[----:B------:R-:W-:Y:S01]  /*1840*/  FFMA R44, R53, R44, R47 ;  /* 0x0000002c352c7223 */ /* 0x000fe2000000002f */
[----:B------:R-:W2:Y:S01]  /*1850*/  LDG.E.CONSTANT R12, desc[UR4][R10.64] ;  /* 0x000000040a0c7981 */ /* 0x000ea2000c1e9900 */
[----:B------:R-:W-:-:S03]  /*1860*/  IMAD.WIDE R20, R21, 0x4, R2 ;  /* 0x0000000415147825 */ /* 0x000fc600078e0202 */
[----:B------:R-:W2:Y:S04]  /*1870*/  LDG.E.CONSTANT R42, desc[UR4][R10.64+0x4] ;  /* 0x000004040a2a7981 */ /* 0x000ea8000c1e9900 */
[----:B------:R0:W2:Y:S04]  /*1880*/  LDG.E.CONSTANT R53, desc[UR4][R10.64+0x8] ;  /* 0x000008040a357981 */ /* 0x0000a8000c1e9900 */
[----:B------:R-:W2:Y:S04]  /*1890*/  LDG.E.CONSTANT R61, desc[UR4][R20.64] ;  /* 0x00000004143d7981 */ /* 0x000ea8000c1e9900 */
[----:B------:R-:W2:Y:S04]  /*18a0*/  LDG.E.CONSTANT R52, desc[UR4][R20.64+0x4] ;  /* 0x0000040414347981 */ /* 0x000ea8000c1e9900 */
[----:B------:R-:W2:Y:S01]  /*18b0*/  LDG.E.CONSTANT R56, desc[UR4][R20.64+0x8] ;  /* 0x0000080414387981 */ /* 0x000ea2000c1e9900 */
[----:B------:R-:W-:-:S04]  /*18c0*/  FMUL R47, R22, R55 ;  /* 0x00000037162f7220 */ /* 0x000fc80000400000 */
[----:B---3--:R-:W-:Y:S01]  /*18d0*/  FFMA R59, R47, R59, R13 ;  /* 0x0000003b2f3b7223 */ /* 0x008fe2000000000d */
[----:B------:R-:W-:-:S05]  /*18e0*/  VIADDMNMX.RELU R13, R41, 0x1, R54, PT ;  /* 0x00000001290d7846 */ /* 0x000fca0003801136 */
[----:B------:R-:W-:Y:S02]  /*18f0*/  IMAD R18, R13, UR7, R18 ;  /* 0x000000070d127c24 */ /* 0x000fe4000f8e0212 */
[----:B----4-:R-:W-:-:S03]  /*1900*/  FFMA R58, R47, R58, R19 ;  /* 0x0000003a2f3a7223 */ /* 0x010fc60000000013 */
[----:B------:R-:W-:Y:S01]  /*1910*/  SHF.L.U32 R18, R18, 0x2, RZ ;  /* 0x0000000212127819 */ /* 0x000fe200000006ff */
[----:B-----5:R-:W-:-:S04]  /*1920*/  FFMA R57, R47, R57, R44 ;  /* 0x000000392f397223 */ /* 0x020fc8000000002c */
[----:B------:R-:W-:-:S05]  /*1930*/  IMAD.WIDE R18, R18, 0x4, R2 ;  /* 0x0000000412127825 */ /* 0x000fca00078e0202 */
[----:B------:R-:W3:Y:S04]  /*1940*/  LDG.E.CONSTANT R44, desc[UR4][R18.64] ;  /* 0x00000004122c7981 */ /* 0x000ee8000c1e9900 */
[----:B------:R-:W4:Y:S01]  /*1950*/  LDG.E.CONSTANT R47, desc[UR4][R18.64+0x4] ;  /* 0x00000404122f7981 */ /* 0x000f22000c1e9900 */
[----:B------:R-:W-:Y:S01]  /*1960*/  I2FP.F32.S32 R41, R41 ;  /* 0x0000002900297245 */ /* 0x000fe20000201400 */
[----:B------:R-:W-:Y:S02]  /*1970*/  IMAD R24, R13, UR7, R24 ;  /* 0x000000070d187c24 */ /* 0x000fe4000f8e0218 */
[----:B------:R-:W-:Y:S02]  /*1980*/  FMUL R22, R22, R51 ;  /* 0x0000003316167220 */ /* 0x000fe40000400000 */
[----:B------:R-:W-:Y:S01]  /*1990*/  FADD R50, R50, -R41 ;  /* 0x8000002932327221 */ /* 0x000fe20000000000 */
[----:B0-----:R-:W-:Y:S01]  /*19a0*/  SHF.L.U32 R11, R24, 0x2, RZ ;  /* 0x00000002180b7819 */ /* 0x001fe200000006ff */
[----:B------:R-:W-:Y:S01]  /*19b0*/  FFMA R24, R22, R23, R58 ;  /* 0x0000001716187223 */ /* 0x000fe2000000003a */
[----:B------:R0:W5:Y:S03]  /*19c0*/  LDG.E.CONSTANT R41, desc[UR4][R18.64+0x8] ;  /* 0x0000080412297981 */ /* 0x000166000c1e9900 */
[----:B------:R-:W-:-:S05]  /*19d0*/  IMAD.WIDE R10, R11, 0x4, R2 ;  /* 0x000000040b0a7825 */ /* 0x000fca00078e0202 */
[----:B------:R-:W5:Y:S01]  /*19e0*/  LDG.E.CONSTANT R21, desc[UR4][R10.64+0x4] ;  /* 0x000004040a157981 */ /* 0x000f62000c1e9900 */
[----:B0-----:R-:W-:-:S03]  /*19f0*/  IMAD R18, R49, UR7, R16 ;  /* 0x0000000731127c24 */ /* 0x001fc6000f8e0210 */
[----:B------:R-:W5:Y:S01]  /*1a00*/  LDG.E.CONSTANT R20, desc[UR4][R10.64+0x8] ;  /* 0x000008040a147981 */ /* 0x000f62000c1e9900 */
[C---:B------:R-:W-:Y:S01]  /*1a10*/  FFMA R25, R22.reuse, R25, R59 ;  /* 0x0000001916197223 */ /* 0x040fe2000000003b */
[----:B------:R-:W-:Y:S01]  /*1a20*/  FFMA R23, R22, R48, R57 ;  /* 0x0000003016177223 */ /* 0x000fe20000000039 */
[----:B------:R-:W-:Y:S01]  /*1a30*/  FADD R48, -R50, 1 ;  /* 0x3f80000032307421 */ /* 0x000fe20000000100 */
[----:B------:R0:W5:Y:S03]  /*1a40*/  LDG.E.CONSTANT R22, desc[UR4][R10.64] ;  /* 0x000000040a167981 */ /* 0x000166000c1e9900 */
[-C--:B------:R-:W-:Y:S01]  /*1a50*/  FMUL R57, R9, R48.reuse ;  /* 0x0000003009397220 */ /* 0x080fe20000400000 */
[----:B------:R-:W-:Y:S01]  /*1a60*/  FMUL R19, R15, R48 ;  /* 0x000000300f137220 */ /* 0x000fe20000400000 */
[----:B0-----:R-:W-:-:S05]  /*1a70*/  IMAD R10, R49, UR7, R14 ;  /* 0x00000007310a7c24 */ /* 0x001fca000f8e020e */
[----:B------:R-:W-:-:S05]  /*1a80*/  SHF.L.U32 R11, R10, 0x2, RZ ;  /* 0x000000020a0b7819 */ /* 0x000fca00000006ff */
[----:B------:R-:W-:-:S05]  /*1a90*/  IMAD.WIDE R10, R11, 0x4, R2 ;  /* 0x000000040b0a7825 */ /* 0x000fca00078e0202 */
[----:B------:R-:W5:Y:S01]  /*1aa0*/  LDG.E.CONSTANT R58, desc[UR4][R10.64+0x4] ;  /* 0x000004040a3a7981 */ /* 0x000f62000c1e9900 */
[----:B------:R-:W-:Y:S02]  /*1ab0*/  IMAD R14, R13, UR7, R14 ;  /* 0x000000070d0e7c24 */ /* 0x000fe4000f8e020e */
[C---:B--2---:R-:W-:Y:S01]  /*1ac0*/  FMUL R12, R57.reuse, R12 ;  /* 0x0000000c390c7220 */ /* 0x044fe20000400000 */
[C---:B------:R-:W-:Y:S01]  /*1ad0*/  FMUL R59, R57.reuse, R42 ;  /* 0x0000002a393b7220 */ /* 0x040fe20000400000 */
[----:B------:R-:W-:Y:S01]  /*1ae0*/  FMUL R53, R57, R53 ;  /* 0x0000003539357220 */ /* 0x000fe20000400000 */
[----:B------:R-:W-:Y:S01]  /*1af0*/  SHF.L.U32 R57, R18, 0x2, RZ ;  /* 0x0000000212397819 */ /* 0x000fe200000006ff */
[C---:B------:R-:W-:Y:S01]  /*1b00*/  FFMA R61, R19.reuse, R61, R12 ;  /* 0x0000003d133d7223 */ /* 0x040fe2000000000c */
[C---:B------:R-:W-:Y:S02]  /*1b10*/  FFMA R52, R19.reuse, R52, R59 ;  /* 0x0000003413347223 */ /* 0x040fe4000000003b */
[----:B------:R-:W2:Y:S01]  /*1b20*/  LDG.E.CONSTANT R59, desc[UR4][R10.64+0x8] ;  /* 0x000008040a3b7981 */ /* 0x000ea2000c1e9900 */
[----:B------:R-:W-:Y:S01]  /*1b30*/  FFMA R42, R19, R56, R53 ;  /* 0x00000038132a7223 */ /* 0x000fe20000000035 */
[----:B------:R-:W-:-:S02]  /*1b40*/  IMAD.WIDE R18, R57, 0x4, R2 ;  /* 0x0000000439127825 */ /* 0x000fc400078e0202 */
[----:B------:R0:W2:Y:S04]  /*1b50*/  LDG.E.CONSTANT R57, desc[UR4][R10.64] ;  /* 0x000000040a397981 */ /* 0x0000a8000c1e9900 */
[----:B------:R-:W2:Y:S04]  /*1b60*/  LDG.E.CONSTANT R56, desc[UR4][R18.64] ;  /* 0x0000000412387981 */ /* 0x000ea8000c1e9900 */
[----:B------:R-:W2:Y:S04]  /*1b70*/  LDG.E.CONSTANT R53, desc[UR4][R18.64+0x4] ;  /* 0x0000040412357981 */ /* 0x000ea8000c1e9900 */
[----:B------:R1:W2:Y:S01]  /*1b80*/  LDG.E.CONSTANT R12, desc[UR4][R18.64+0x8] ;  /* 0x00000804120c7981 */ /* 0x0002a2000c1e9900 */
[----:B0-----:R-:W-:Y:S01]  /*1b90*/  FMUL R10, R15, R50 ;  /* 0x000000320f0a7220 */ /* 0x001fe20000400000 */
[----:B------:R-:W-:-:S05]  /*1ba0*/  SHF.L.U32 R15, R14, 0x2, RZ ;  /* 0x000000020e0f7819 */ /* 0x000fca00000006ff */
[----:B------:R-:W-:-:S04]  /*1bb0*/  IMAD.WIDE R14, R15, 0x4, R2 ;  /* 0x000000040f0e7825 */ /* 0x000fc800078e0202 */
[C---:B---3--:R-:W-:Y:S01]  /*1bc0*/  FFMA R61, R10.reuse, R44, R61 ;  /* 0x0000002c0a3d7223 */ /* 0x048fe2000000003d */
[----:B----4-:R-:W-:Y:S02]  /*1bd0*/  FFMA R44, R10, R47, R52 ;  /* 0x0000002f0a2c7223 */ /* 0x010fe40000000034 */
[----:B------:R-:W3:Y:S04]  /*1be0*/  LDG.E.CONSTANT R47, desc[UR4][R14.64] ;  /* 0x000000040e2f7981 */ /* 0x000ee8000c1e9900 */
[----:B------:R-:W4:Y:S01]  /*1bf0*/  LDG.E.CONSTANT R52, desc[UR4][R14.64+0x4] ;  /* 0x000004040e347981 */ /* 0x000f22000c1e9900 */
[----:B-1----:R-:W-:Y:S01]  /*1c00*/  FMUL R18, R9, R50 ;  /* 0x0000003209127220 */ /* 0x002fe20000400000 */
[----:B------:R-:W-:Y:S01]  /*1c10*/  FADD.SAT R9, -R8, R5 ;  /* 0x0000000508097221 */ /* 0x000fe20000002100 */
[----:B------:R-:W-:Y:S01]  /*1c20*/  FADD.SAT R19, -R60, R7 ;  /* 0x000000073c137221 */ /* 0x000fe20000002100 */
[----:B-----5:R-:W-:-:S02]  /*1c30*/  FFMA R41, R10, R41, R42 ;  /* 0x000000290a297223 */ /* 0x020fc4000000002a */
[----:B------:R0:W5:Y:S01]  /*1c40*/  LDG.E.CONSTANT R42, desc[UR4][R14.64+0x8] ;  /* 0x000008040e2a7981 */ /* 0x000162000c1e9900 */
[----:B------:R-:W-:Y:S01]  /*1c50*/  FFMA R9, R6, R9, -0.5 ;  /* 0xbf00000006097423 */ /* 0x000fe20000000009 */
[----:B------:R-:W-:Y:S02]  /*1c60*/  IMAD R16, R13, UR7, R16 ;  /* 0x000000070d107c24 */ /* 0x000fe4000f8e0210 */
[----:B------:R-:W-:Y:S01]  /*1c70*/  FFMA R21, R18, R21, R44 ;  /* 0x0000001512157223 */ /* 0x000fe2000000002c */
[----:B0-----:R-:W-:Y:S01]  /*1c80*/  FFMA R15, R4, R19, -0.5 ;  /* 0xbf000000040f7423 */ /* 0x001fe20000000013 */
[----:B------:R-:W-:Y:S01]  /*1c90*/  FFMA R20, R18, R20, R41 ;  /* 0x0000001412147223 */ /* 0x000fe20000000029 */
[----:B------:R-:W-:Y:S01]  /*1ca0*/  F2I.FLOOR.NTZ R44, R9 ;  /* 0x00000009002c7305 */ /* 0x000fe20000207100 */
[----:B------:R-:W-:-:S07]  /*1cb0*/  SHF.L.U32 R11, R16, 0x2, RZ ;  /* 0x00000002100b7819 */ /* 0x000fce00000006ff */
[----:B------:R-:W0:Y:S01]  /*1cc0*/  F2I.FLOOR.NTZ R41, R15 ;  /* 0x0000000f00297305 */ /* 0x000e220000207100 */
[----:B------:R-:W-:-:S04]  /*1cd0*/  IMAD.WIDE R10, R11, 0x4, R2 ;  /* 0x000000040b0a7825 */ /* 0x000fc800078e0202 */
[----:B------:R-:W-:Y:S01]  /*1ce0*/  FMUL R14, R43, R48 ;  /* 0x000000302b0e7220 */ /* 0x000fe20000400000 */
[----:B------:R-:W5:Y:S04]  /*1cf0*/  LDG.E.CONSTANT R19, desc[UR4][R10.64] ;  /* 0x000000040a137981 */ /* 0x000f68000c1e9900 */
[----:B------:R-:W5:Y:S01]  /*1d00*/  LDG.E.CONSTANT R16, desc[UR4][R10.64+0x8] ;  /* 0x000008040a107981 */ /* 0x000f62000c1e9900 */
[----:B------:R-:W-:Y:S01]  /*1d10*/  FFMA R22, R18, R22, R61 ;  /* 0x0000001612167223 */ /* 0x000fe2000000003d */
[----:B------:R-:W-:Y:S02]  /*1d20*/  FMUL R61, R17, R48 ;  /* 0x00000030113d7220 */ /* 0x000fe40000400000 */
[----:B------:R1:W5:Y:S01]  /*1d30*/  LDG.E.CONSTANT R18, desc[UR4][R10.64+0x4] ;  /* 0x000004040a127981 */ /* 0x000362000c1e9900 */
[----:B------:R-:W-:Y:S01]  /*1d40*/  FMUL R43, R43, R50 ;  /* 0x000000322b2b7220 */ /* 0x000fe20000400000 */
[C---:B--2---:R-:W-:Y:S01]  /*1d50*/  FMUL R56, R61.reuse, R56 ;  /* 0x000000383d387220 */ /* 0x044fe20000400000 */
[----:B------:R-:W-:-:S03]  /*1d60*/  FMUL R53, R61, R53 ;  /* 0x000000353d357220 */ /* 0x000fc60000400000 */
[C---:B------:R-:W-:Y:S01]  /*1d70*/  FFMA R56, R14.reuse, R57, R56 ;  /* 0x000000390e387223 */ /* 0x040fe20000000038 */
[----:B------:R-:W-:Y:S01]  /*1d80*/  FMUL R12, R61, R12 ;  /* 0x0000000c3d0c7220 */ /* 0x000fe20000400000 */
[C---:B------:R-:W-:Y:S01]  /*1d90*/  FFMA R57, R14.reuse, R58, R53 ;  /* 0x0000003a0e397223 */ /* 0x040fe20000000035 */
[----:B0-----:R-:W-:Y:S02]  /*1da0*/  VIMNMX.RELU R53, PT, PT, R41, R54, PT ;  /* 0x0000003629357248 */ /* 0x001fe40003fe1100 */
[----:B------:R-:W-:Y:S01]  /*1db0*/  FFMA R14, R14, R59, R12 ;  /* 0x0000003b0e0e7223 */ /* 0x000fe2000000000c */
[----:B------:R-:W-:-:S05]  /*1dc0*/  VIADDMNMX.RELU R12, R44, 0x1, R45, PT ;  /* 0x000000012c0c7846 */ /* 0x000fca000380112d */
[----:B-1----:R-:W-:-:S05]  /*1dd0*/  IMAD R10, R53, UR7, R12 ;  /* 0x00000007350a7c24 */ /* 0x002fca000f8e020c */
[----:B------:R-:W-:Y:S01]  /*1de0*/  SHF.L.U32 R11, R10, 0x2, RZ ;  /* 0x000000020a0b7819 */ /* 0x000fe200000006ff */
[----:B---3--:R-:W-:-:S04]  /*1df0*/  FFMA R56, R43, R47, R56 ;  /* 0x0000002f2b387223 */ /* 0x008fc80000000038 */
[----:B------:R-:W-:-:S04]  /*1e00*/  IMAD.WIDE R10, R11, 0x4, R2 ;  /* 0x000000040b0a7825 */ /* 0x000fc800078e0202 */
[C---:B----4-:R-:W-:Y:S01]  /*1e10*/  FFMA R47, R43.reuse, R52, R57 ;  /* 0x000000342b2f7223 */ /* 0x050fe20000000039 */
[----:B------:R-:W2:Y:S04]  /*1e20*/  LDG.E.CONSTANT R61, desc[UR4][R10.64] ;  /* 0x000000040a3d7981 */ /* 0x000ea8000c1e9900 */
[----:B------:R-:W3:Y:S04]  /*1e30*/  LDG.E.CONSTANT R59, desc[UR4][R10.64+0x4] ;  /* 0x000004040a3b7981 */ /* 0x000ee8000c1e9900 */
[----:B------:R0:W4:Y:S01]  /*1e40*/  LDG.E.CONSTANT R57, desc[UR4][R10.64+0x8] ;  /* 0x000008040a397981 */ /* 0x000122000c1e9900 */
[----:B-----5:R-:W-:Y:S01]  /*1e50*/  FFMA R52, R43, R42, R14 ;  /* 0x0000002a2b347223 */ /* 0x020fe2000000000e */
[----:B------:R-:W-:-:S05]  /*1e60*/  VIMNMX.RELU R14, PT, PT, R44, R45, PT ;  /* 0x0000002d2c0e7248 */ /* 0x000fca0003fe1100 */
[----:B------:R-:W-:Y:S02]  /*1e70*/  IMAD R42, R53, UR7, R14 ;  /* 0x00000007352a7c24 */ /* 0x000fe4000f8e020e */
[----:B------:R-:W-:-:S03]  /*1e80*/  FMUL R17, R17, R50 ;  /* 0x0000003211117220 */ /* 0x000fc60000400000 */
[----:B------:R-:W-:Y:S02]  /*1e90*/  SHF.L.U32 R43, R42, 0x2, RZ ;  /* 0x000000022a2b7819 */ /* 0x000fe400000006ff */
[----:B0-----:R-:W-:-:S03]  /*1ea0*/  I2FP.F32.S32 R10, R41 ;  /* 0x00000029000a7245 */ /* 0x001fc60000201400 */
[----:B------:R-:W-:-:S04]  /*1eb0*/  IMAD.WIDE R42, R43, 0x4, R2 ;  /* 0x000000042b2a7825 */ /* 0x000fc800078e0202 */
[----:B------:R-:W-:Y:S01]  /*1ec0*/  FFMA R19, R17, R19, R56 ;  /* 0x0000001311137223 */ /* 0x000fe20000000038 */
[----:B------:R-:W-:Y:S01]  /*1ed0*/  FADD R10, R15, -R10 ;  /* 0x8000000a0f0a7221 */ /* 0x000fe20000000000 */
[----:B------:R-:W-:Y:S02]  /*1ee0*/  VIADDMNMX.RELU R15, R41, 0x1, R54, PT ;  /* 0x00000001290f7846 */ /* 0x000fe40003801136 */
[----:B------:R-:W-:Y:S01]  /*1ef0*/  I2FP.F32.S32 R44, R44 ;  /* 0x0000002c002c7245 */ /* 0x000fe20000201400 */
[C---:B------:R-:W-:Y:S01]  /*1f00*/  FFMA R18, R17.reuse, R18, R47 ;  /* 0x0000001211127223 */ /* 0x040fe2000000002f */
[----:B------:R-:W-:Y:S01]  /*1f10*/  FFMA R17, R17, R16, R52 ;  /* 0x0000001011117223 */ /* 0x000fe20000000034 */
[----:B------:R-:W-:Y:S01]  /*1f20*/  IMAD R11, R15, UR7, R14 ;  /* 0x000000070f0b7c24 */ /* 0x000fe2000f8e020e */
[----:B------:R-:W5:Y:S01]  /*1f30*/  LDG.E.CONSTANT R52, desc[UR4][R42.64+0x8] ;  /* 0x000008042a347981 */ /* 0x000f62000c1e9900 */
[----:B------:R-:W-:Y:S01]  /*1f40*/  FADD R9, R9, -R44 ;  /* 0x8000002c09097221 */ /* 0x000fe20000000000 */
[----:B------:R-:W-:-:S02]  /*1f50*/  FADD R41, -R10, 1 ;  /* 0x3f8000000a297421 */ /* 0x000fc40000000100 */
[----:B------:R-:W5:Y:S01]  /*1f60*/  LDG.E.CONSTANT R47, desc[UR4][R42.64] ;  /* 0x000000042a2f7981 */ /* 0x000f62000c1e9900 */
[----:B------:R-:W-:-:S03]  /*1f70*/  SHF.L.U32 R11, R11, 0x2, RZ ;  /* 0x000000020b0b7819 */ /* 0x000fc600000006ff */
[----:B------:R0:W5:Y:S01]  /*1f80*/  LDG.E.CONSTANT R16, desc[UR4][R42.64+0x4] ;  /* 0x000004042a107981 */ /* 0x000162000c1e9900 */
[----:B------:R-:W-:Y:S01]  /*1f90*/  FMUL R44, R9, R41 ;  /* 0x00000029092c7220 */ /* 0x000fe20000400000 */
[----:B0-----:R-:W-:-:S04]  /*1fa0*/  IMAD.WIDE R42, R11, 0x4, R2 ;  /* 0x000000040b2a7825 */ /* 0x001fc800078e0202 */
[C---:B--2---:R-:W-:Y:S01]  /*1fb0*/  FMUL R61, R44.reuse, R61 ;  /* 0x0000003d2c3d7220 */ /* 0x044fe20000400000 */
[C---:B---3--:R-:W-:Y:S01]  /*1fc0*/  FMUL R59, R44.reuse, R59 ;  /* 0x0000003b2c3b7220 */ /* 0x048fe20000400000 */
[----:B----4-:R-:W-:Y:S02]  /*1fd0*/  FMUL R57, R44, R57 ;  /* 0x000000392c397220 */ /* 0x010fe40000400000 */
[----:B------:R-:W2:Y:S01]  /*1fe0*/  LDG.E.CONSTANT R44, desc[UR4][R42.64] ;  /* 0x000000042a2c7981 */ /* 0x000ea2000c1e9900 */
[----:B------:R-:W-:-:S04]  /*1ff0*/  FADD R11, -R9, 1 ;  /* 0x3f800000090b7421 */ /* 0x000fc80000000100 */
[----:B------:R-:W-:-:S04]  /*2000*/  FMUL R56, R11, R41 ;  /* 0x000000290b387220 */ /* 0x000fc80000400000 */
[----:B-----5:R-:W-:Y:S01]  /*2010*/  FFMA R52, R56, R52, R57 ;  /* 0x0000003438347223 */ /* 0x020fe20000000039 */
[----:B------:R-:W-:Y:S01]  /*2020*/  FADD.SAT R57, R8, R5 ;  /* 0x0000000508397221 */ /* 0x000fe20000002000 */
[----:B------:R-:W-:-:S03]  /*2030*/  IMAD R5, R15, UR7, R12 ;  /* 0x000000070f057c24 */ /* 0x000fc6000f8e020c */
[----:B------:R-:W-:Y:S02]  /*2040*/  FFMA R6, R6, R57, -0.5 ;  /* 0xbf00000006067423 */ /* 0x000fe40000000039 */
[----:B------:R-:W-:Y:S01]  /*2050*/  SHF.L.U32 R57, R5, 0x2, RZ ;  /* 0x0000000205397819 */ /* 0x000fe200000006ff */
[C---:B------:R-:W-:Y:S01]  /*2060*/  FFMA R47, R56.reuse, R47, R61 ;  /* 0x0000002f382f7223 */ /* 0x040fe2000000003d */
[----:B------:R-:W-:Y:S01]  /*2070*/  FFMA R16, R56, R16, R59 ;  /* 0x0000001038107223 */ /* 0x000fe2000000003b */
[----:B------:R-:W3:Y:S02]  /*2080*/  LDG.E.CONSTANT R5, desc[UR4][R42.64+0x4] ;  /* 0x000004042a057981 */ /* 0x000ee4000c1e9900 */
[----:B------:R-:W-:-:S04]  /*2090*/  IMAD.WIDE R56, R57, 0x4, R2 ;  /* 0x0000000439387825 */ /* 0x000fc800078e0202 */
[----:B------:R-:W-:Y:S01]  /*20a0*/  FMUL R59, R10, R11 ;  /* 0x0000000b0a3b7220 */ /* 0x000fe20000400000 */
[----:B------:R0:W4:Y:S04]  /*20b0*/  LDG.E.CONSTANT R61, desc[UR4][R42.64+0x8] ;  /* 0x000008042a3d7981 */ /* 0x000128000c1e9900 */
[----:B------:R-:W5:Y:S04]  /*20c0*/  LDG.E.CONSTANT R8, desc[UR4][R56.64] ;  /* 0x0000000438087981 */ /* 0x000f68000c1e9900 */
[----:B------:R1:W5:Y:S01]  /*20d0*/  LDG.E.CONSTANT R58, desc[UR4][R56.64+0x8] ;  /* 0x00000804383a7981 */ /* 0x000362000c1e9900 */
[----:B--2---:R-:W-:-:S03]  /*20e0*/  FFMA R47, R59, R44, R47 ;  /* 0x0000002c3b2f7223 */ /* 0x004fc6000000002f */
[----:B------:R-:W2:Y:S01]  /*20f0*/  LDG.E.CONSTANT R44, desc[UR4][R56.64+0x4] ;  /* 0x00000404382c7981 */ /* 0x000ea2000c1e9900 */
[----:B0-----:R-:W0:Y:S01]  /*2100*/  F2I.FLOOR.NTZ R42, R6 ;  /* 0x00000006002a7305 */ /* 0x001e220000207100 */
[----:B---3--:R-:W-:Y:S01]  /*2110*/  FFMA R5, R59, R5, R16 ;  /* 0x000000053b057223 */ /* 0x008fe20000000010 */
[----:B------:R-:W-:Y:S01]  /*2120*/  FMUL R16, R9, R10 ;  /* 0x0000000a09107220 */ /* 0x000fe20000400000 */
[----:B----4-:R-:W-:-:S03]  /*2130*/  FFMA R61, R59, R61, R52 ;  /* 0x0000003d3b3d7223 */ /* 0x010fc60000000034 */
[----:B-----5:R-:W-:Y:S01]  /*2140*/  FFMA R52, R16, R8, R47 ;  /* 0x0000000810347223 */ /* 0x020fe2000000002f */
[C---:B0-----:R-:W-:Y:S02]  /*2150*/  VIADDMNMX.RELU R47, R42.reuse, 0x1, R45, PT ;  /* 0x000000012a2f7846 */ /* 0x041fe4000380112d */
[----:B------:R-:W-:Y:S01]  /*2160*/  VIMNMX.RELU R45, PT, PT, R42, R45, PT ;  /* 0x0000002d2a2d7248 */ /* 0x000fe20003fe1100 */
[----:B--2---:R-:W-:Y:S02]  /*2170*/  FFMA R44, R16, R44, R5 ;  /* 0x0000002c102c7223 */ /* 0x004fe40000000005 */
[----:B------:R-:W-:-:S05]  /*2180*/  IMAD R5, R53, UR7, R47 ;  /* 0x0000000735057c24 */ /* 0x000fca000f8e022f */
[----:B------:R-:W-:Y:S01]  /*2190*/  SHF.L.U32 R5, R5, 0x2, RZ ;  /* 0x0000000205057819 */ /* 0x000fe200000006ff */
[----:B------:R-:W-:-:S04]  /*21a0*/  IMAD R53, R53, UR7, R45 ;  /* 0x0000000735357c24 */ /* 0x000fc8000f8e022d */
[----:B-1----:R-:W-:Y:S01]  /*21b0*/  IMAD.WIDE R56, R5, 0x4, R2 ;  /* 0x0000000405387825 */ /* 0x002fe200078e0202 */
[----:B------:R-:W-:-:S04]  /*21c0*/  SHF.L.U32 R53, R53, 0x2, RZ ;  /* 0x0000000235357819 */ /* 0x000fc800000006ff */
[----:B------:R-:W2:Y:S01]  /*21d0*/  LDG.E.CONSTANT R5, desc[UR4][R56.64] ;  /* 0x0000000438057981 */ /* 0x000ea2000c1e9900 */
[----:B------:R-:W-:-:S03]  /*21e0*/  FFMA R16, R16, R58, R61 ;  /* 0x0000003a10107223 */ /* 0x000fc6000000003d */
[----:B------:R-:W3:Y:S01]  /*21f0*/  LDG.E.CONSTANT R8, desc[UR4][R56.64+0x8] ;  /* 0x0000080438087981 */ /* 0x000ee2000c1e9900 */
[----:B------:R-:W-:-:S03]  /*2200*/  IMAD.WIDE R58, R53, 0x4, R2 ;  /* 0x00000004353a7825 */ /* 0x000fc600078e0202 */
[----:B------:R0:W4:Y:S04]  /*2210*/  LDG.E.CONSTANT R61, desc[UR4][R56.64+0x4] ;  /* 0x00000404383d7981 */ /* 0x000128000c1e9900 */
[----:B------:R-:W5:Y:S01]  /*2220*/  LDG.E.CONSTANT R43, desc[UR4][R58.64] ;  /* 0x000000043a2b7981 */ /* 0x000f62000c1e9900 */
[----:B------:R-:W-:-:S05]  /*2230*/  I2FP.F32.S32 R53, R42 ;  /* 0x0000002a00357245 */ /* 0x000fca0000201400 */
[----:B------:R-:W-:Y:S02]  /*2240*/  FADD R42, R6, -R53 ;  /* 0x80000035062a7221 */ /* 0x000fe40000000000 */
[----:B------:R-:W5:Y:S02]  /*2250*/  LDG.E.CONSTANT R53, desc[UR4][R58.64+0x4] ;  /* 0x000004043a357981 */ /* 0x000f64000c1e9900 */
[----:B0-----:R-:W-:-:S04]  /*2260*/  FMUL R56, R41, R42 ;  /* 0x0000002a29387220 */ /* 0x001fc80000400000 */
[C---:B--2---:R-:W-:Y:S01]  /*2270*/  FMUL R6, R56.reuse, R5 ;  /* 0x0000000538067220 */ /* 0x044fe20000400000 */
[----:B---3--:R-:W-:Y:S01]  /*2280*/  FMUL R5, R56, R8 ;  /* 0x0000000838057220 */ /* 0x008fe20000400000 */
[----:B------:R-:W-:-:S04]  /*2290*/  FADD R8, -R42, 1 ;  /* 0x3f8000002a087421 */ /* 0x000fc80000000100 */
[----:B------:R-:W-:Y:S01]  /*22a0*/  FMUL R41, R41, R8 ;  /* 0x0000000829297220 */ /* 0x000fe20000400000 */
[----:B----4-:R-:W-:Y:S01]  /*22b0*/  FMUL R61, R56, R61 ;  /* 0x0000003d383d7220 */ /* 0x010fe20000400000 */
[----:B------:R-:W-:Y:S02]  /*22c0*/  IMAD R56, R15, UR7, R45 ;  /* 0x000000070f387c24 */ /* 0x000fe4000f8e022d */
[----:B-----5:R-:W-:Y:S02]  /*22d0*/  FFMA R6, R41, R43, R6 ;  /* 0x0000002b29067223 */ /* 0x020fe40000000006 */
[----:B------:R-:W2:Y:S01]  /*22e0*/  LDG.E.CONSTANT R43, desc[UR4][R58.64+0x8] ;  /* 0x000008043a2b7981 */ /* 0x000ea2000c1e9900 */
[----:B------:R-:W-:-:S05]  /*22f0*/  SHF.L.U32 R57, R56, 0x2, RZ ;  /* 0x0000000238397819 */ /* 0x000fca00000006ff */
[----:B------:R-:W-:-:S04]  /*2300*/  IMAD.WIDE R56, R57, 0x4, R2 ;  /* 0x0000000439387825 */ /* 0x000fc800078e0202 */
[----:B------:R-:W-:Y:S02]  /*2310*/  FFMA R61, R41, R53, R61 ;  /* 0x00000035293d7223 */ /* 0x000fe4000000003d */
[----:B------:R-:W3:Y:S01]  /*2320*/  LDG.E.CONSTANT R53, desc[UR4][R56.64] ;  /* 0x0000000438357981 */ /* 0x000ee2000c1e9900 */
[----:B------:R-:W-:-:S03]  /*2330*/  IMAD R15, R15, UR7, R47 ;  /* 0x000000070f0f7c24 */ /* 0x000fc6000f8e022f */
[----:B------:R-:W4:Y:S01]  /*2340*/  LDG.E.CONSTANT R58, desc[UR4][R56.64+0x4] ;  /* 0x00000404383a7981 */ /* 0x000f22000c1e9900 */
[----:B--2---:R-:W-:Y:S01]  /*2350*/  FFMA R41, R41, R43, R5 ;  /* 0x0000002b29297223 */ /* 0x004fe20000000005 */
[----:B------:R-:W-:Y:S01]  /*2360*/  FADD.SAT R43, R60, R7 ;  /* 0x000000073c2b7221 */ /* 0x000fe20000002000 */
[----:B------:R-:W-:Y:S01]  /*2370*/  SHF.L.U32 R5, R15, 0x2, RZ ;  /* 0x000000020f057819 */ /* 0x000fe200000006ff */
[----:B------:R-:W-:Y:S01]  /*2380*/  FMUL R60, R10, R8 ;  /* 0x000000080a3c7220 */ /* 0x000fe20000400000 */
[----:B------:R0:W2:Y:S01]  /*2390*/  LDG.E.CONSTANT R15, desc[UR4][R56.64+0x8] ;  /* 0x00000804380f7981 */ /* 0x0000a2000c1e9900 */
[----:B------:R-:W-:Y:S02]  /*23a0*/  FFMA R43, R4, R43, -0.5 ;  /* 0xbf000000042b7423 */ /* 0x000fe4000000002b */
[----:B------:R-:W-:-:S05]  /*23b0*/  IMAD.WIDE R4, R5, 0x4, R2 ;  /* 0x0000000405047825 */ /* 0x000fca00078e0202 */
[----:B------:R-:W5:Y:S01]  /*23c0*/  LDG.E.CONSTANT R7, desc[UR4][R4.64] ;  /* 0x0000000404077981 */ /* 0x000f62000c1e9900 */
[----:B---3--:R-:W-:-:S03]  /*23d0*/  FFMA R53, R60, R53, R6 ;  /* 0x000000353c357223 */ /* 0x008fc60000000006 */
[----:B------:R-:W3:Y:S04]  /*23e0*/  LDG.E.CONSTANT R6, desc[UR4][R4.64+0x4] ;  /* 0x0000040404067981 */ /* 0x000ee8000c1e9900 */
[----:B------:R-:W3:Y:S01]  /*23f0*/  LDG.E.CONSTANT R4, desc[UR4][R4.64+0x8] ;  /* 0x0000080404047981 */ /* 0x000ee2000c1e9900 */
[----:B------:R-:W0:Y:S01]  /*2400*/  F2I.FLOOR.NTZ R59, R43 ;  /* 0x0000002b003b7305 */ /* 0x000e220000207100 */
[----:B------:R-:W-:Y:S01]  /*2410*/  FMUL R10, R10, R42 ;  /* 0x0000002a0a0a7220 */ /* 0x000fe20000400000 */
[C---:B----4-:R-:W-:Y:S01]  /*2420*/  FFMA R61, R60.reuse, R58, R61 ;  /* 0x0000003a3c3d7223 */ /* 0x050fe2000000003d */
[----:B0-----:R-:W-:Y:S01]  /*2430*/  VIMNMX.RELU R57, PT, PT, R59, R54, PT ;  /* 0x000000363b397248 */ /* 0x001fe20003fe1100 */
[----:B--2---:R-:W-:Y:S01]  /*2440*/  FFMA R15, R60, R15, R41 ;  /* 0x0000000f3c0f7223 */ /* 0x004fe20000000029 */
[----:B-----5:R-:W-:-:S03]  /*2450*/  FFMA R53, R10, R7, R53 ;  /* 0x000000070a357223 */ /* 0x020fc60000000035 */
[C---:B------:R-:W-:Y:S02]  /*2460*/  IMAD R7, R57.reuse, UR7, R12 ;  /* 0x0000000739077c24 */ /* 0x040fe4000f8e020c */
[C---:B---3--:R-:W-:Y:S01]  /*2470*/  FFMA R41, R10.reuse, R6, R61 ;  /* 0x000000060a297223 */ /* 0x048fe2000000003d */
[----:B------:R-:W-:Y:S02]  /*2480*/  IMAD R6, R57, UR7, R14 ;  /* 0x0000000739067c24 */ /* 0x000fe4000f8e020e */
[----:B------:R-:W-:Y:S01]  /*2490*/  SHF.L.U32 R7, R7, 0x2, RZ ;  /* 0x0000000207077819 */ /* 0x000fe200000006ff */
[----:B------:R-:W-:-:S04]  /*24a0*/  FFMA R15, R10, R4, R15 ;  /* 0x000000040a0f7223 */ /* 0x000fc8000000000f */
[----:B------:R-:W-:Y:S01]  /*24b0*/  IMAD.WIDE R4, R7, 0x4, R2 ;  /* 0x0000000407047825 */ /* 0x000fe200078e0202 */
[----:B------:R-:W-:-:S04]  /*24c0*/  SHF.L.U32 R7, R6, 0x2, RZ ;  /* 0x0000000206077819 */ /* 0x000fc800000006ff */
[----:B------:R-:W2:Y:S01]  /*24d0*/  LDG.E.CONSTANT R10, desc[UR4][R4.64] ;  /* 0x00000004040a7981 */ /* 0x000ea2000c1e9900 */
[----:B------:R-:W-:-:S03]  /*24e0*/  IMAD.WIDE R6, R7, 0x4, R2 ;  /* 0x0000000407067825 */ /* 0x000fc600078e0202 */
[----:B------:R-:W3:Y:S04]  /*24f0*/  LDG.E.CONSTANT R56, desc[UR4][R4.64+0x4] ;  /* 0x0000040404387981 */ /* 0x000ee8000c1e9900 */
[----:B------:R0:W4:Y:S04]  /*2500*/  LDG.E.CONSTANT R60, desc[UR4][R4.64+0x8] ;  /* 0x00000804043c7981 */ /* 0x000128000c1e9900 */
[----:B------:R-:W5:Y:S01]  /*2510*/  LDG.E.CONSTANT R61, desc[UR4][R6.64] ;  /* 0x00000004063d7981 */ /* 0x000f62000c1e9900 */
[----:B------:R-:W-:-:S05]  /*2520*/  I2FP.F32.S32 R58, R59 ;  /* 0x0000003b003a7245 */ /* 0x000fca0000201400 */
[----:B------:R-:W-:-:S04]  /*2530*/  FADD R43, R43, -R58 ;  /* 0x8000003a2b2b7221 */ /* 0x000fc80000000000 */
[----:B------:R-:W-:Y:S01]  /*2540*/  FADD R58, -R43, 1 ;  /* 0x3f8000002b3a7421 */ /* 0x000fe20000000100 */
[----:B------:R-:W-:-:S03]  /*2550*/  VIADDMNMX.RELU R54, R59, 0x1, R54, PT ;  /* 0x000000013b367846 */ /* 0x000fc60003801136 */
[----:B0-----:R-:W-:-:S04]  /*2560*/  FMUL R5, R9, R58 ;  /* 0x0000003a09057220 */ /* 0x001fc80000400000 */
[C---:B--2---:R-:W-:Y:S01]  /*2570*/  FMUL R10, R5.reuse, R10 ;  /* 0x0000000a050a7220 */ /* 0x044fe20000400000 */
[C---:B---3--:R-:W-:Y:S01]  /*2580*/  FMUL R59, R5.reuse, R56 ;  /* 0x00000038053b7220 */ /* 0x048fe20000400000 */
[----:B----4-:R-:W-:Y:S01]  /*2590*/  FMUL R4, R5, R60 ;  /* 0x0000003c05047220 */ /* 0x010fe20000400000 */
[----:B------:R-:W-:Y:S01]  /*25a0*/  FMUL R5, R11, R58 ;  /* 0x0000003a0b057220 */ /* 0x000fe20000400000 */
[----:B------:R-:W2:Y:S03]  /*25b0*/  LDG.E.CONSTANT R60, desc[UR4][R6.64+0x4] ;  /* 0x00000404063c7981 */ /* 0x000ea6000c1e9900 */
[----:B-----5:R-:W-:Y:S02]  /*25c0*/  FFMA R56, R5, R61, R10 ;  /* 0x0000003d05387223 */ /* 0x020fe4000000000a */
[----:B------:R-:W3:Y:S01]  /*25d0*/  LDG.E.CONSTANT R61, desc[UR4][R6.64+0x8] ;  /* 0x00000804063d7981 */ /* 0x000ee2000c1e9900 */
[C---:B------:R-:W-:Y:S01]  /*25e0*/  FMUL R10, R51.reuse, R50 ;  /* 0x00000032330a7220 */ /* 0x040fe20000400000 */
[-C--:B------:R-:W-:Y:S01]  /*25f0*/  FMUL R51, R51, R48.reuse ;  /* 0x0000003033337220 */ /* 0x080fe20000400000 */
[C---:B------:R-:W-:Y:S01]  /*2600*/  FMUL R48, R55.reuse, R48 ;  /* 0x0000003037307220 */ /* 0x040fe20000400000 */
[----:B------:R-:W-:Y:S01]  /*2610*/  FMUL R50, R55, R50 ;  /* 0x0000003237327220 */ /* 0x000fe20000400000 */
[C---:B--2---:R-:W-:Y:S01]  /*2620*/  FFMA R60, R5.reuse, R60, R59 ;  /* 0x0000003c053c7223 */ /* 0x044fe2000000003b */
[----:B---3--:R-:W-:Y:S01]  /*2630*/  FFMA R59, R5, R61, R4 ;  /* 0x0000003d053b7223 */ /* 0x008fe20000000004 */
[----:B------:R-:W-:-:S05]  /*2640*/  IMAD R4, R49, UR7, R0 ;  /* 0x0000000731047c24 */ /* 0x000fca000f8e0200 */
[----:B------:R-:W-:Y:S01]  /*2650*/  SHF.L.U32 R5, R4, 0x2, RZ ;  /* 0x0000000204057819 */ /* 0x000fe200000006ff */
[----:B------:R-:W-:-:S04]  /*2660*/  IMAD R49, R49, UR7, R46 ;  /* 0x0000000731317c24 */ /* 0x000fc8000f8e022e */
[----:B------:R-:W-:Y:S01]  /*2670*/  IMAD.WIDE R4, R5, 0x4, R2 ;  /* 0x0000000405047825 */ /* 0x000fe200078e0202 */
[----:B------:R-:W-:-:S04]  /*2680*/  SHF.L.U32 R7, R49, 0x2, RZ ;  /* 0x0000000231077819 */ /* 0x000fc800000006ff */
[----:B------:R-:W2:Y:S04]  /*2690*/  LDG.E.CONSTANT R55, desc[UR4][R4.64] ;  /* 0x0000000404377981 */ /* 0x000ea8000c1e9900 */
[----:B------:R-:W3:Y:S04]  /*26a0*/  LDG.E.CONSTANT R49, desc[UR4][R4.64+0x4] ;  /* 0x0000040404317981 */ /* 0x000ee8000c1e9900 */
[----:B------:R2:W4:Y:S01]  /*26b0*/  LDG.E.CONSTANT R61, desc[UR4][R4.64+0x8] ;  /* 0x00000804043d7981 */ /* 0x000522000c1e9900 */
[----:B------:R-:W-:-:S05]  /*26c0*/  IMAD.WIDE R6, R7, 0x4, R2 ;  /* 0x0000000407067825 */ /* 0x000fca00078e0202 */
[----:B------:R-:W5:Y:S01]  /*26d0*/  LDG.E.CONSTANT R5, desc[UR4][R6.64] ;  /* 0x0000000406057981 */ /* 0x000f62000c1e9900 */
[C---:B--2---:R-:W-:Y:S01]  /*26e0*/  FMUL R4, R51.reuse, R55 ;  /* 0x0000003733047220 */ /* 0x044fe20000400000 */
[C---:B---3--:R-:W-:Y:S01]  /*26f0*/  FMUL R55, R51.reuse, R49 ;  /* 0x0000003133377220 */ /* 0x048fe20000400000 */
[----:B----4-:R-:W-:Y:S02]  /*2700*/  FMUL R61, R51, R61 ;  /* 0x0000003d333d7220 */ /* 0x010fe40000400000 */
[----:B------:R-:W2:Y:S04]  /*2710*/  LDG.E.CONSTANT R51, desc[UR4][R6.64+0x4] ;  /* 0x0000040406337981 */ /* 0x000ea8000c1e9900 */
[----:B------:R-:W3:Y:S01]  /*2720*/  LDG.E.CONSTANT R6, desc[UR4][R6.64+0x8] ;  /* 0x0000080406067981 */ /* 0x000ee2000c1e9900 */
[----:B-----5:R-:W-:Y:S01]  /*2730*/  FFMA R49, R48, R5, R4 ;  /* 0x0000000530317223 */ /* 0x020fe20000000004 */
[----:B------:R-:W-:-:S05]  /*2740*/  IMAD R4, R57, UR7, R47 ;  /* 0x0000000739047c24 */ /* 0x000fca000f8e022f */
[----:B------:R-:W-:-:S05]  /*2750*/  SHF.L.U32 R5, R4, 0x2, RZ ;  /* 0x0000000204057819 */ /* 0x000fca00000006ff */
[----:B------:R-:W-:-:S04]  /*2760*/  IMAD.WIDE R4, R5, 0x4, R2 ;  /* 0x0000000405047825 */ /* 0x000fc800078e0202 */
[--C-:B------:R-:W-:Y:S02]  /*2770*/  IMAD R57, R57, UR7, R45.reuse ;  /* 0x0000000739397c24 */ /* 0x100fe4000f8e022d */
[C---:B------:R-:W-:Y:S02]  /*2780*/  IMAD R14, R54.reuse, UR7, R14 ;  /* 0x00000007360e7c24 */ /* 0x040fe4000f8e020e */
[C---:B------:R-:W-:Y:S02]  /*2790*/  IMAD R45, R54.reuse, UR7, R45 ;  /* 0x00000007362d7c24 */ /* 0x040fe4000f8e022d */
[----:B------:R-:W-:Y:S02]  /*27a0*/  IMAD R47, R54, UR7, R47 ;  /* 0x00000007362f7c24 */ /* 0x000fe4000f8e022f */
[C---:B--2---:R-:W-:Y:S02]  /*27b0*/  FFMA R55, R48.reuse, R51, R55 ;  /* 0x0000003330377223 */ /* 0x044fe40000000037 */
[----:B------:R-:W2:Y:S01]  /*27c0*/  LDG.E.CONSTANT R51, desc[UR4][R4.64+0x8] ;  /* 0x0000080404337981 */ /* 0x000ea2000c1e9900 */
[----:B---3--:R-:W-:-:S03]  /*27d0*/  FFMA R61, R48, R6, R61 ;  /* 0x00000006303d7223 */ /* 0x008fc6000000003d */
[----:B------:R-:W3:Y:S01]  /*27e0*/  LDG.E.CONSTANT R6, desc[UR4][R4.64] ;  /* 0x0000000404067981 */ /* 0x000ee2000c1e9900 */
[----:B------:R-:W-:-:S03]  /*27f0*/  IMAD R48, R54, UR7, R12 ;  /* 0x0000000736307c24 */ /* 0x000fc6000f8e020c */
[----:B------:R-:W4:Y:S01]  /*2800*/  LDG.E.CONSTANT R54, desc[UR4][R4.64+0x4] ;  /* 0x0000040404367981 */ /* 0x000f22000c1e9900 */
[----:B------:R-:W-:Y:S01]  /*2810*/  IMAD R46, R13, UR7, R46 ;  /* 0x000000070d2e7c24 */ /* 0x000fe2000f8e022e */
[----:B------:R-:W-:Y:S01]  /*2820*/  SHF.L.U32 R7, R57, 0x2, RZ ;  /* 0x0000000239077819 */ /* 0x000fe200000006ff */
[----:B------:R-:W-:Y:S02]  /*2830*/  IMAD R0, R13, UR7, R0 ;  /* 0x000000070d007c24 */ /* 0x000fe4000f8e0200 */
[----:B------:R-:W-:Y:S01]  /*2840*/  FMUL R13, R42, R58 ;  /* 0x0000003a2a0d7220 */ /* 0x000fe20000400000 */
[----:B------:R-:W-:Y:S01]  /*2850*/  SHF.L.U32 R48, R48, 0x2, RZ ;  /* 0x0000000230307819 */ /* 0x000fe200000006ff */
[----:B------:R-:W-:Y:S01]  /*2860*/  FMUL R9, R9, R43 ;  /* 0x0000002b09097220 */ /* 0x000fe20000400000 */
[----:B------:R-:W-:Y:S01]  /*2870*/  SHF.L.U32 R45, R45, 0x2, RZ ;  /* 0x000000022d2d7819 */ /* 0x000fe200000006ff */
[----:B------:R-:W0:Y:S01]  /*2880*/  LDCU UR7, c[0x0][0x3d8] ;  /* 0x00007b00ff0777ac */ /* 0x000e220008000800 */
[C---:B--2---:R-:W-:Y:S01]  /*2890*/  FMUL R51, R13.reuse, R51 ;  /* 0x000000330d337220 */ /* 0x044fe20000400000 */
[----:B---3--:R-:W-:Y:S01]  /*28a0*/  FMUL R57, R13, R6 ;  /* 0x000000060d397220 */ /* 0x008fe20000400000 */
[----:B------:R-:W-:-:S04]  /*28b0*/  IMAD.WIDE R6, R7, 0x4, R2 ;  /* 0x0000000407067825 */ /* 0x000fc800078e0202 */
[----:B----4-:R-:W-:Y:S01]  /*28c0*/  FMUL R54, R13, R54 ;  /* 0x000000360d367220 */ /* 0x010fe20000400000 */
[----:B------:R-:W-:Y:S01]  /*28d0*/  SHF.L.U32 R13, R14, 0x2, RZ ;  /* 0x000000020e0d7819 */ /* 0x000fe200000006ff */
[----:B------:R-:W2:Y:S04]  /*28e0*/  LDG.E.CONSTANT R5, desc[UR4][R6.64+0x4] ;  /* 0x0000040406057981 */ /* 0x000ea8000c1e9900 */
[----:B------:R-:W3:Y:S01]  /*28f0*/  LDG.E.CONSTANT R14, desc[UR4][R6.64] ;  /* 0x00000004060e7981 */ /* 0x000ee2000c1e9900 */
[----:B------:R-:W-:-:S05]  /*2900*/  IMAD.WIDE R12, R13, 0x4, R2 ;  /* 0x000000040d0c7825 */ /* 0x000fca00078e0202 */
[----:B------:R-:W4:Y:S04]  /*2910*/  LDG.E.CONSTANT R4, desc[UR4][R12.64] ;  /* 0x000000040c047981 */ /* 0x000f28000c1e9900 */
[----:B------:R-:W5:Y:S01]  /*2920*/  LDG.E.CONSTANT R6, desc[UR4][R6.64+0x8] ;  /* 0x0000080406067981 */ /* 0x000f62000c1e9900 */
[----:B------:R-:W-:-:S04]  /*2930*/  FMUL R58, R8, R58 ;  /* 0x0000003a083a7220 */ /* 0x000fc80000400000 */
[C---:B--2---:R-:W-:Y:S01]  /*2940*/  FFMA R5, R58.reuse, R5, R54 ;  /* 0x000000053a057223 */ /* 0x044fe20000000036 */
[C---:B---3--:R-:W-:Y:S01]  /*2950*/  FFMA R57, R58.reuse, R14, R57 ;  /* 0x0000000e3a397223 */ /* 0x048fe20000000039 */
[----:B------:R-:W-:Y:S02]  /*2960*/  FMUL R14, R11, R43 ;  /* 0x0000002b0b0e7220 */ /* 0x000fe40000400000 */
[----:B------:R-:W2:Y:S01]  /*2970*/  LDG.E.CONSTANT R11, desc[UR4][R12.64+0x4] ;  /* 0x000004040c0b7981 */ /* 0x000ea2000c1e9900 */
[----:B-----5:R-:W-:Y:S01]  /*2980*/  FFMA R51, R58, R6, R51 ;  /* 0x000000063a337223 */ /* 0x020fe20000000033 */
[----:B------:R-:W-:Y:S02]  /*2990*/  IMAD.WIDE R6, R48, 0x4, R2 ;  /* 0x0000000430067825 */ /* 0x000fe400078e0202 */
[----:B------:R1:W3:Y:S02]  /*29a0*/  LDG.E.CONSTANT R58, desc[UR4][R12.64+0x8] ;  /* 0x000008040c3a7981 */ /* 0x0002e4000c1e9900 */
[----:B----4-:R-:W-:-:S02]  /*29b0*/  FFMA R4, R14, R4, R56 ;  /* 0x000000040e047223 */ /* 0x010fc40000000038 */
[----:B------:R-:W4:Y:S04]  /*29c0*/  LDG.E.CONSTANT R48, desc[UR4][R6.64+0x4] ;  /* 0x0000040406307981 */ /* 0x000f28000c1e9900 */
[----:B------:R-:W5:Y:S04]  /*29d0*/  LDG.E.CONSTANT R56, desc[UR4][R6.64] ;  /* 0x0000000406387981 */ /* 0x000f68000c1e9900 */
[----:B------:R0:W5:Y:S01]  /*29e0*/  LDG.E.CONSTANT R54, desc[UR4][R6.64+0x8] ;  /* 0x0000080406367981 */ /* 0x000162000c1e9900 */
[----:B-1----:R-:W-:-:S05]  /*29f0*/  SHF.L.U32 R13, R46, 0x2, RZ ;  /* 0x000000022e0d7819 */ /* 0x002fca00000006ff */
[----:B------:R-:W-:Y:S01]  /*2a00*/  IMAD.WIDE R12, R13, 0x4, R2 ;  /* 0x000000040d0c7825 */ /* 0x000fe200078e0202 */
[----:B0-----:R-:W-:-:S05]  /*2a10*/  SHF.L.U32 R7, R47, 0x2, RZ ;  /* 0x000000022f077819 */ /* 0x001fca00000006ff */
[----:B------:R-:W-:-:S04]  /*2a20*/  IMAD.WIDE R6, R7, 0x4, R2 ;  /* 0x0000000407067825 */ /* 0x000fc800078e0202 */
[C---:B--2---:R-:W-:Y:S01]  /*2a30*/  FFMA R11, R14.reuse, R11, R60 ;  /* 0x0000000b0e0b7223 */ /* 0x044fe2000000003c */
[----:B---3--:R-:W-:Y:S01]  /*2a40*/  FFMA R14, R14, R58, R59 ;  /* 0x0000003a0e0e7223 */ /* 0x008fe2000000003b */
[----:B------:R-:W-:Y:S01]  /*2a50*/  IMAD.WIDE R58, R45, 0x4, R2 ;  /* 0x000000042d3a7825 */ /* 0x000fe200078e0202 */
[----:B------:R-:W-:-:S03]  /*2a60*/  SHF.L.U32 R45, R0, 0x2, RZ ;  /* 0x00000002002d7819 */ /* 0x000fc600000006ff */
[----:B----4-:R-:W-:Y:S01]  /*2a70*/  FFMA R46, R9, R48, R11 ;  /* 0x00000030092e7223 */ /* 0x010fe2000000000b */
[----:B------:R-:W2:Y:S01]  /*2a80*/  LDG.E.CONSTANT R0, desc[UR4][R6.64+0x4] ;  /* 0x0000040406007981 */ /* 0x000ea2000c1e9900 */
[----:B------:R-:W-:-:S04]  /*2a90*/  IMAD.WIDE R2, R45, 0x4, R2 ;  /* 0x000000042d027825 */ /* 0x000fc800078e0202 */
[C---:B-----5:R-:W-:Y:S01]  /*2aa0*/  FFMA R4, R9.reuse, R56, R4 ;  /* 0x0000003809047223 */ /* 0x060fe20000000004 */
[----:B------:R-:W3:Y:S01]  /*2ab0*/  LDG.E.CONSTANT R48, desc[UR4][R58.64] ;  /* 0x000000043a307981 */ /* 0x000ee2000c1e9900 */
[----:B------:R-:W-:-:S03]  /*2ac0*/  FFMA R14, R9, R54, R14 ;  /* 0x00000036090e7223 */ /* 0x000fc6000000000e */
[----:B------:R-:W4:Y:S04]  /*2ad0*/  LDG.E.CONSTANT R56, desc[UR4][R12.64+0x4] ;  /* 0x000004040c387981 */ /* 0x000f28000c1e9900 */
[----:B------:R-:W5:Y:S04]  /*2ae0*/  LDG.E.CONSTANT R54, desc[UR4][R58.64+0x4] ;  /* 0x000004043a367981 */ /* 0x000f68000c1e9900 */
[----:B------:R-:W2:Y:S04]  /*2af0*/  LDG.E.CONSTANT R9, desc[UR4][R12.64] ;  /* 0x000000040c097981 */ /* 0x000ea8000c1e9900 */
[----:B------:R-:W2:Y:S04]  /*2b00*/  LDG.E.CONSTANT R60, desc[UR4][R58.64+0x8] ;  /* 0x000008043a3c7981 */ /* 0x000ea8000c1e9900 */
[----:B------:R0:W2:Y:S04]  /*2b10*/  LDG.E.CONSTANT R11, desc[UR4][R12.64+0x8] ;  /* 0x000008040c0b7981 */ /* 0x0000a8000c1e9900 */
[----:B------:R-:W2:Y:S04]  /*2b20*/  LDG.E.CONSTANT R45, desc[UR4][R2.64+0x4] ;  /* 0x00000404022d7981 */ /* 0x000ea8000c1e9900 */
[----:B------:R-:W2:Y:S04]  /*2b30*/  LDG.E.CONSTANT R59, desc[UR4][R2.64] ;  /* 0x00000004023b7981 */ /* 0x000ea8000c1e9900 */
[----:B------:R-:W2:Y:S04]  /*2b40*/  LDG.E.CONSTANT R12, desc[UR4][R6.64] ;  /* 0x00000004060c7981 */ /* 0x000ea8000c1e9900 */
[----:B------:R-:W2:Y:S04]  /*2b50*/  LDG.E.CONSTANT R58, desc[UR4][R6.64+0x8] ;  /* 0x00000804063a7981 */ /* 0x000ea8000c1e9900 */
[----:B------:R-:W2:Y:S01]  /*2b60*/  LDG.E.CONSTANT R47, desc[UR4][R2.64+0x8] ;  /* 0x00000804022f7981 */ /* 0x000ea2000c1e9900 */
[----:B------:R-:W-:Y:S01]  /*2b70*/  UISETP.NE.AND UP0, UPT, UR7, URZ, UPT ;  /* 0x000000ff0700728c */ /* 0x000fe2000bf05270 */
[-C--:B------:R-:W-:Y:S01]  /*2b80*/  FMUL R8, R8, R43.reuse ;  /* 0x0000002b08087220 */ /* 0x080fe20000400000 */
[----:B0-----:R-:W-:-:S03]  /*2b90*/  FMUL R13, R42, R43 ;  /* 0x0000002b2a0d7220 */ /* 0x001fc60000400000 */
[----:B---3--:R-:W-:Y:S01]  /*2ba0*/  FFMA R48, R8, R48, R57 ;  /* 0x0000003008307223 */ /* 0x008fe20000000039 */
[----:B----4-:R-:W-:Y:S01]  /*2bb0*/  FFMA R56, R50, R56, R55 ;  /* 0x0000003832387223 */ /* 0x010fe20000000037 */
[----:B-----5:R-:W-:Y:S01]  /*2bc0*/  FFMA R5, R8, R54, R5 ;  /* 0x0000003608057223 */ /* 0x020fe20000000005 */
[----:B--2---:R-:W-:-:S03]  /*2bd0*/  FFMA R9, R50, R9, R49 ;  /* 0x0000000932097223 */ /* 0x004fc60000000031 */
[C---:B------:R-:W-:Y:S01]  /*2be0*/  FFMA R43, R13.reuse, R0, R5 ;  /* 0x000000000d2b7223 */ /* 0x040fe20000000005 */
[----:B------:R-:W-:Y:S01]  /*2bf0*/  FFMA R60, R8, R60, R51 ;  /* 0x0000003c083c7223 */ /* 0x000fe20000000033 */
[----:B------:R-:W-:Y:S01]  /*2c00*/  FFMA R50, R50, R11, R61 ;  /* 0x0000000b32327223 */ /* 0x000fe2000000003d */
[C---:B------:R-:W-:Y:S01]  /*2c10*/  FFMA R11, R10.reuse, R45, R56 ;  /* 0x0000002d0a0b7223 */ /* 0x040fe20000000038 */
[C---:B------:R-:W-:Y:S01]  /*2c20*/  FFMA R51, R13.reuse, R12, R48 ;  /* 0x0000000c0d337223 */ /* 0x040fe20000000030 */
[C---:B------:R-:W-:Y:S01]  /*2c30*/  FFMA R12, R10.reuse, R59, R9 ;  /* 0x0000003b0a0c7223 */ /* 0x040fe20000000009 */
[----:B------:R-:W-:Y:S01]  /*2c40*/  FFMA R13, R13, R58, R60 ;  /* 0x0000003a0d0d7223 */ /* 0x000fe2000000003c */
[----:B------:R-:W-:Y:S01]  /*2c50*/  FFMA R10, R10, R47, R50 ;  /* 0x0000002f0a0a7223 */ /* 0x000fe20000000032 */
[----:B------:R-:W-:Y:S06]  /*2c60*/  BRA.U !UP0, `(.L_x_114) ;  /* 0x0000002108687547 */ /* 0x000fec000b800000 */
[----:B------:R-:W-:Y:S01]  /*2c70*/  FMUL R3, R44, 0.71520000696182250977 ;  /* 0x3f3717592c037820 */ /* 0x000fe20000400000 */
[----:B------:R-:W-:Y:S03]  /*2c80*/  BSSY.RECONVERGENT B1, `(.L_x_115) ;  /* 0x0000010000017945 */ /* 0x000fe60003800200 */
[----:B------:R-:W-:-:S04]  /*2c90*/  FFMA R3, R52, 0.21259999275207519531, R3 ;  /* 0x3e59b3d034037823 */ /* 0x000fc80000000003 */
[----:B------:R-:W-:-:S04]  /*2ca0*/  FFMA R3, R16, 0.072200000286102294922, R3 ;  /* 0x3d93dd9810037823 */ /* 0x000fc80000000003 */
[----:B------:R-:W-:-:S05]  /*2cb0*/  FADD R45, R3, 1 ;  /* 0x3f800000032d7421 */ /* 0x000fca0000000000 */
[----:B------:R-:W-:-:S04]  /*2cc0*/  IADD3 R0, PT, PT, R45, 0x1800000, RZ ;  /* 0x018000002d007810 */ /* 0x000fc80007ffe0ff */
[----:B------:R-:W-:-:S04]  /*2cd0*/  LOP3.LUT R0, R0, 0x7f800000, RZ, 0xc0, !PT ;  /* 0x7f80000000007812 */ /* 0x000fc800078ec0ff */
[----:B------:R-:W-:-:S13]  /*2ce0*/  ISETP.GT.U32.AND P0, PT, R0, 0x1ffffff, PT ;  /* 0x01ffffff0000780c */ /* 0x000fda0003f04070 */
[----:B------:R-:W-:Y:S05]  /*2cf0*/  @P0 BRA `(.L_x_116) ;  /* 0x0000000000100947 */ /* 0x000fea0003800000 */
[----:B------:R-:W-:-:S07]  /*2d00*/  MOV R42, 0x2d20 ;  /* 0x00002d20002a7802 */ /* 0x000fce0000000f00 */
[----:B------:R-:W-:Y:S05]  /*2d10*/  CALL.REL.NOINC `($__internal_8_$__cuda_sm20_rcp_rn_f32_slowpath) ;  /* 0x0000002800247944 */ /* 0x000fea0003c00000 */
[----:B------:R-:W-:Y:S01]  /*2d20*/  MOV R9, R2 ;  /* 0x0000000200097202 */ /* 0x000fe20000000f00 */
[----:B------:R-:W-:Y:S06]  /*2d30*/  BRA `(.L_x_117) ;  /* 0x0000000000107947 */ /* 0x000fec0003800000 */
.L_x_116:
[----:B------:R-:W0:Y:S02]  /*2d40*/  MUFU.RCP R9, R45 ;  /* 0x0000002d00097308 */ /* 0x000e240000001000 */
[----:B0-----:R-:W-:-:S04]  /*2d50*/  FFMA R0, R45, R9, -1 ;  /* 0xbf8000002d007423 */ /* 0x001fc80000000009 */
[----:B------:R-:W-:-:S04]  /*2d60*/  FADD.FTZ R0, -R0, -RZ ;  /* 0x800000ff00007221 */ /* 0x000fc80000010100 */
[----:B------:R-:W-:-:S07]  /*2d70*/  FFMA R9, R9, R0, R9 ;  /* 0x0000000009097223 */ /* 0x000fce0000000009 */
.L_x_117:
[----:B------:R-:W-:Y:S05]  /*2d80*/  BSYNC.RECONVERGENT B1 ;  /* 0x0000000000017941 */ /* 0x000fea0003800200 */
.L_x_115:
        /* <DEDUP_REMOVED lines=13> */
.L_x_119:
[----:B------:R-:W0:Y:S02]  /*2e60*/  MUFU.RCP R8, R45 ;  /* 0x0000002d00087308 */ /* 0x000e240000001000 */
[----:B0-----:R-:W-:-:S04]  /*2e70*/  FFMA R0, R45, R8, -1 ;  /* 0xbf8000002d007423 */ /* 0x001fc80000000008 */
[----:B------:R-:W-:-:S04]  /*2e80*/  FADD.FTZ R3, -R0, -RZ ;  /* 0x800000ff00037221 */ /* 0x000fc80000010100 */
[----:B------:R-:W-:-:S07]  /*2e90*/  FFMA R8, R8, R3, R8 ;  /* 0x0000000308087223 */ /* 0x000fce0000000008 */
.L_x_120:
[----:B------:R-:W-:Y:S05]  /*2ea0*/  BSYNC.RECONVERGENT B1 ;  /* 0x0000000000017941 */ /* 0x000fea0003800200 */
.L_x_118:
        /* <DEDUP_REMOVED lines=13> */
.L_x_122:
[----:B------:R-:W0:Y:S02]  /*2f80*/  MUFU.RCP R7, R45 ;  /* 0x0000002d00077308 */ /* 0x000e240000001000 */
[----:B0-----:R-:W-:-:S04]  /*2f90*/  FFMA R0, R45, R7, -1 ;  /* 0xbf8000002d007423 */ /* 0x001fc80000000007 */
[----:B------:R-:W-:-:S04]  /*2fa0*/  FADD.FTZ R0, -R0, -RZ ;  /* 0x800000ff00007221 */ /* 0x000fc80000010100 */
[----:B------:R-:W-:-:S07]  /*2fb0*/  FFMA R7, R7, R0, R7 ;  /* 0x0000000007077223 */ /* 0x000fce0000000007 */
.L_x_123:
[----:B------:R-:W-:Y:S05]  /*2fc0*/  BSYNC.RECONVERGENT B1 ;  /* 0x0000000000017941 */ /* 0x000fea0003800200 */
.L_x_121:
        /* <DEDUP_REMOVED lines=13> */
.L_x_125:
[----:B------:R-:W0:Y:S02]  /*30a0*/  MUFU.RCP R6, R45 ;  /* 0x0000002d00067308 */ /* 0x000e240000001000 */
[----:B0-----:R-:W-:-:S04]  /*30b0*/  FFMA R0, R45, R6, -1 ;  /* 0xbf8000002d007423 */ /* 0x001fc80000000006 */
[----:B------:R-:W-:-:S04]  /*30c0*/  FADD.FTZ R3, -R0, -RZ ;  /* 0x800000ff00037221 */ /* 0x000fc80000010100 */
[----:B------:R-:W-:-:S07]  /*30d0*/  FFMA R6, R6, R3, R6 ;  /* 0x0000000306067223 */ /* 0x000fce0000000006 */
.L_x_126:
[----:B------:R-:W-:Y:S05]  /*30e0*/  BSYNC.RECONVERGENT B1 ;  /* 0x0000000000017941 */ /* 0x000fea0003800200 */
.L_x_124:
[----:B------:R-:W-:Y:S01]  /*30f0*/  FADD R0, R8, R9 ;  /* 0x0000000908007221 */ /* 0x000fe20000000000 */
[----:B------:R-:W-:Y:S01]  /*3100*/  FMUL R53, R53, R8 ;  /* 0x0000000835357220 */ /* 0x000fe20000400000 */
[----:B------:R-:W-:Y:S02]  /*3110*/  BSSY.RECONVERGENT B2, `(.L_x_127) ;  /* 0x0000012000027945 */ /* 0x000fe40003800200 */
[----:B------:R-:W-:Y:S01]  /*3120*/  FADD R5, R0, R7 ;  /* 0x0000000700057221 */ /* 0x000fe20000000000 */
[----:B------:R-:W-:-:S03]  /*3130*/  FFMA R53, R52, R9, R53 ;  /* 0x0000000934357223 */ /* 0x000fc60000000035 */
[----:B------:R-:W-:Y:S01]  /*3140*/  FADD R5, R5, R6 ;  /* 0x0000000605057221 */ /* 0x000fe20000000000 */
[----:B------:R-:W-:-:S03]  /*3150*/  FFMA R0, R4, R7, R53 ;  /* 0x0000000704007223 */ /* 0x000fc60000000035 */
[----:B------:R-:W0:Y:S01]  /*3160*/  MUFU.RCP R2, R5 ;  /* 0x0000000500027308 */ /* 0x000e220000001000 */
[----:B------:R-:W-:-:S07]  /*3170*/  FFMA R0, R51, R6, R0 ;  /* 0x0000000633007223 */ /* 0x000fce0000000000 */
        /* <DEDUP_REMOVED lines=11> */
.L_x_128:
[----:B------:R-:W-:Y:S05]  /*3230*/  BSYNC.RECONVERGENT B2 ;  /* 0x0000000000027941 */ /* 0x000fea0003800200 */
.L_x_127:
[----:B------:R-:W0:Y:S01]  /*3240*/  MUFU.RCP R0, R5 ;  /* 0x0000000500007308 */ /* 0x000e220000001000 */
[----:B------:R-:W-:Y:S01]  /*3250*/  FMUL R41, R41, R8 ;  /* 0x0000000829297220 */ /* 0x000fe20000400000 */
[----:B------:R-:W-:Y:S03]  /*3260*/  BSSY.RECONVERGENT B2, `(.L_x_129) ;  /* 0x0000010000027945 */ /* 0x000fe60003800200 */
[----:B------:R-:W-:-:S04]  /*3270*/  FFMA R41, R44, R9, R41 ;  /* 0x000000092c297223 */ /* 0x000fc80000000029 */
[----:B------:R-:W-:-:S04]  /*3280*/  FFMA R46, R46, R7, R41 ;  /* 0x000000072e2e7223 */ /* 0x000fc80000000029 */
[----:B------:R-:W-:-:S04]  /*3290*/  FFMA R46, R43, R6, R46 ;  /* 0x000000062b2e7223 */ /* 0x000fc8000000002e */
        /* <DEDUP_REMOVED lines=10> */
[----:B------:R-:W-:Y:S05]  /*3340*/  CALL.REL.NOINC `($__internal_9_$__cuda_sm3x_div_rn_noftz_f32_slowpath) ;  /* 0x00000024006c7944 */ /* 0x000fea0003c00000 */
[----:B------:R-:W-:-:S07]  /*3350*/  MOV R41, R0 ;  /* 0x0000000000297202 */ /* 0x000fce0000000f00 */
.L_x_130:
[----:B------:R-:W-:Y:S05]  /*3360*/  BSYNC.RECONVERGENT B2 ;  /* 0x0000000000027941 */ /* 0x000fea0003800200 */
.L_x_129:
        /* <DEDUP_REMOVED lines=18> */
.L_x_132:
[----:B------:R-:W-:Y:S05]  /*3490*/  BSYNC.RECONVERGENT B2 ;  /* 0x0000000000027941 */ /* 0x000fea0003800200 */
.L_x_131:
        /* <DEDUP_REMOVED lines=13> */
.L_x_134:
[----:B------:R-:W0:Y:S02]  /*3570*/  MUFU.RCP R13, R45 ;  /* 0x0000002d000d7308 */ /* 0x000e240000001000 */
[----:B0-----:R-:W-:-:S04]  /*3580*/  FFMA R0, R45, R13, -1 ;  /* 0xbf8000002d007423 */ /* 0x001fc8000000000d */
[----:B------:R-:W-:-:S04]  /*3590*/  FADD.FTZ R0, -R0, -RZ ;  /* 0x800000ff00007221 */ /* 0x000fc80000010100 */
[----:B------:R-:W-:-:S07]  /*35a0*/  FFMA R13, R13, R0, R13 ;  /* 0x000000000d0d7223 */ /* 0x000fce000000000d */
.L_x_135:
[----:B------:R-:W-:Y:S05]  /*35b0*/  BSYNC.RECONVERGENT B1 ;  /* 0x0000000000017941 */ /* 0x000fea0003800200 */
.L_x_133:
        /* <DEDUP_REMOVED lines=13> */
.L_x_137:
[----:B------:R-:W0:Y:S02]  /*3690*/  MUFU.RCP R8, R45 ;  /* 0x0000002d00087308 */ /* 0x000e240000001000 */
[----:B0-----:R-:W-:-:S04]  /*36a0*/  FFMA R0, R45, R8, -1 ;  /* 0xbf8000002d007423 */ /* 0x001fc80000000008 */
[----:B------:R-:W-:-:S04]  /*36b0*/  FADD.FTZ R3, -R0, -RZ ;  /* 0x800000ff00037221 */ /* 0x000fc80000010100 */
[----:B------:R-:W-:-:S07]  /*36c0*/  FFMA R8, R8, R3, R8 ;  /* 0x0000000308087223 */ /* 0x000fce0000000008 */
.L_x_138:
[----:B------:R-:W-:Y:S05]  /*36d0*/  BSYNC.RECONVERGENT B1 ;  /* 0x0000000000017941 */ /* 0x000fea0003800200 */
.L_x_136:
        /* <DEDUP_REMOVED lines=13> */
.L_x_140:
[----:B------:R-:W0:Y:S02]  /*37b0*/  MUFU.RCP R9, R45 ;  /* 0x0000002d00097308 */ /* 0x000e240000001000 */
[----:B0-----:R-:W-:-:S04]  /*37c0*/  FFMA R0, R45, R9, -1 ;  /* 0xbf8000002d007423 */ /* 0x001fc80000000009 */
[----:B------:R-:W-:-:S04]  /*37d0*/  FADD.FTZ R0, -R0, -RZ ;  /* 0x800000ff00007221 */ /* 0x000fc80000010100 */
[----:B------:R-:W-:-:S07]  /*37e0*/  FFMA R9, R9, R0, R9 ;  /* 0x0000000009097223 */ /* 0x000fce0000000009 */
.L_x_141:
[----:B------:R-:W-:Y:S05]  /*37f0*/  BSYNC.RECONVERGENT B1 ;  /* 0x0000000000017941 */ /* 0x000fea0003800200 */
.L_x_139:
        /* <DEDUP_REMOVED lines=13> */
.L_x_143:
[----:B------:R-:W0:Y:S02]  /*38d0*/  MUFU.RCP R7, R45 ;  /* 0x0000002d00077308 */ /* 0x000e240000001000 */
[----:B0-----:R-:W-:-:S04]  /*38e0*/  FFMA R0, R45, R7, -1 ;  /* 0xbf8000002d007423 */ /* 0x001fc80000000007 */
[----:B------:R-:W-:-:S04]  /*38f0*/  FADD.FTZ R0, -R0, -RZ ;  /* 0x800000ff00007221 */ /* 0x000fc80000010100 */
[----:B------:R-:W-:-:S07]  /*3900*/  FFMA R7, R7, R0, R7 ;  /* 0x0000000007077223 */ /* 0x000fce0000000007 */
.L_x_144:
[----:B------:R-:W-:Y:S05]  /*3910*/  BSYNC.RECONVERGENT B1 ;  /* 0x0000000000017941 */ /* 0x000fea0003800200 */
.L_x_142:
[----:B------:R-:W-:Y:S01]  /*3920*/  FADD R0, R8, R13 ;  /* 0x0000000d08007221 */ /* 0x000fe20000000000 */
[----:B------:R-:W-:Y:S01]  /*3930*/  FMUL R14, R29, R8 ;  /* 0x000000081d0e7220 */ /* 0x000fe20000400000 */
[----:B------:R-:W-:Y:S01]  /*3940*/  FMUL R16, R12, R7 ;  /* 0x000000070c107220 */ /* 0x000fe20000400000 */
[----:B------:R-:W-:Y:S01]  /*3950*/  BSSY.RECONVERGENT B2, `(.L_x_145) ;  /* 0x0000012000027945 */ /* 0x000fe20003800200 */
[----:B------:R-:W-:Y:S01]  /*3960*/  FADD R0, R0, R9 ;  /* 0x0000000900007221 */ /* 0x000fe20000000000 */
[----:B------:R-:W-:-:S03]  /*3970*/  FFMA R3, R40, R13, R14 ;  /* 0x0000000d28037223 */ /* 0x000fc6000000000e */
[----:B------:R-:W-:Y:S01]  /*3980*/  FADD R5, R0, R7 ;  /* 0x0000000700057221 */ /* 0x000fe20000000000 */
[----:B------:R-:W-:-:S03]  /*3990*/  FFMA R3, R22, R9, R3 ;  /* 0x0000000916037223 */ /* 0x000fc60000000003 */
[----:B------:R-:W0:Y:S01]  /*39a0*/  MUFU.RCP R2, R5 ;  /* 0x0000000500027308 */ /* 0x000e220000001000 */
[----:B------:R-:W-:-:S07]  /*39b0*/  FADD R0, R3, R16 ;  /* 0x0000001003007221 */ /* 0x000fce0000000000 */
        /* <DEDUP_REMOVED lines=11> */
.L_x_146:
[----:B------:R-:W-:Y:S05]  /*3a70*/  BSYNC.RECONVERGENT B2 ;  /* 0x0000000000027941 */ /* 0x000fea0003800200 */
.L_x_145:
[----:B------:R-:W0:Y:S01]  /*3a80*/  MUFU.RCP R42, R5 ;  /* 0x00000005002a7308 */ /* 0x000e220000001000 */
[----:B------:R-:W-:Y:S01]  /*3a90*/  FMUL R26, R26, R8 ;  /* 0x000000081a1a7220 */ /* 0x000fe20000400000 */
[----:B------:R-:W-:Y:S01]  /*3aa0*/  FMUL R40, R11, R7 ;  /* 0x000000070b287220 */ /* 0x000fe20000400000 */
[----:B------:R-:W-:Y:S02]  /*3ab0*/  BSSY.RECONVERGENT B2, `(.L_x_147) ;  /* 0x0000010000027945 */ /* 0x000fe40003800200 */
[----:B------:R-:W-:-:S04]  /*3ac0*/  FFMA R0, R39, R13, R26 ;  /* 0x0000000d27007223 */ /* 0x000fc8000000001a */
[----:B------:R-:W-:-:S04]  /*3ad0*/  FFMA R3, R21, R9, R0 ;  /* 0x0000000915037223 */ /* 0x000fc80000000000 */
[----:B------:R-:W-:-:S04]  /*3ae0*/  FADD R2, R3, R40 ;  /* 0x0000002803027221 */ /* 0x000fc80000000000 */
        /* <DEDUP_REMOVED lines=12> */
.L_x_148:
[----:B------:R-:W-:Y:S05]  /*3bb0*/  BSYNC.RECONVERGENT B2 ;  /* 0x0000000000027941 */ /* 0x000fea0003800200 */
.L_x_147:
        /* <DEDUP_REMOVED lines=19> */
.L_x_150:
[----:B------:R-:W-:Y:S05]  /*3cf0*/  BSYNC.RECONVERGENT B2 ;  /* 0x0000000000027941 */ /* 0x000fea0003800200 */
.L_x_149:
        /* <DEDUP_REMOVED lines=13> */
.L_x_152:
[----:B------:R-:W0:Y:S02]  /*3dd0*/  MUFU.RCP R15, R45 ;  /* 0x0000002d000f7308 */ /* 0x000e240000001000 */
[----:B0-----:R-:W-:-:S04]  /*3de0*/  FFMA R0, R45, R15, -1 ;  /* 0xbf8000002d007423 */ /* 0x001fc8000000000f */
[----:B------:R-:W-:-:S04]  /*3df0*/  FADD.FTZ R0, -R0, -RZ ;  /* 0x800000ff00007221 */ /* 0x000fc80000010100 */
[----:B------:R-:W-:-:S07]  /*3e00*/  FFMA R15, R15, R0, R15 ;  /* 0x000000000f0f7223 */ /* 0x000fce000000000f */
.L_x_153:
[----:B------:R-:W-:Y:S05]  /*3e10*/  BSYNC.RECONVERGENT B1 ;  /* 0x0000000000017941 */ /* 0x000fea0003800200 */
.L_x_151:
        /* <DEDUP_REMOVED lines=13> */
.L_x_155:
[----:B------:R-:W0:Y:S02]  /*3ef0*/  MUFU.RCP R5, R45 ;  /* 0x0000002d00057308 */ /* 0x000e240000001000 */
[----:B0-----:R-:W-:-:S04]  /*3f00*/  FFMA R0, R45, R5, -1 ;  /* 0xbf8000002d007423 */ /* 0x001fc80000000005 */
[----:B------:R-:W-:-:S04]  /*3f10*/  FADD.FTZ R0, -R0, -RZ ;  /* 0x800000ff00007221 */ /* 0x000fc80000010100 */
[----:B------:R-:W-:-:S07]  /*3f20*/  FFMA R5, R5, R0, R5 ;  /* 0x0000000005057223 */ /* 0x000fce0000000005 */
.L_x_156:
[----:B------:R-:W-:Y:S05]  /*3f30*/  BSYNC.RECONVERGENT B1 ;  /* 0x0000000000017941 */ /* 0x000fea0003800200 */
.L_x_154:
[----:B------:R-:W-:Y:S01]  /*3f40*/  FADD R8, R15, R8 ;  /* 0x000000080f087221 */ /* 0x000fe20000000000 */
[----:B------:R-:W-:Y:S01]  /*3f50*/  FFMA R37, R37, R15, R14 ;  /* 0x0000000f25257223 */ /* 0x000fe2000000000e */
[----:B------:R-:W-:Y:S02]  /*3f60*/  BSSY.RECONVERGENT B2, `(.L_x_157) ;  /* 0x0000011000027945 */ /* 0x000fe40003800200 */
[----:B------:R-:W-:Y:S01]  /*3f70*/  FADD R8, R8, R7 ;  /* 0x0000000708087221 */ /* 0x000fe20000000000 */
[----:B------:R-:W-:-:S03]  /*3f80*/  FADD R0, R16, R37 ;  /* 0x0000002510007221 */ /* 0x000fc60000000000 */
[----:B------:R-:W-:Y:S01]  /*3f90*/  FADD R8, R8, R5 ;  /* 0x0000000508087221 */ /* 0x000fe20000000000 */
[----:B------:R-:W-:-:S03]  /*3fa0*/  FFMA R0, R19, R5, R0 ;  /* 0x0000000513007223 */ /* 0x000fc60000000000 */
        /* <DEDUP_REMOVED lines=12> */
.L_x_158:
[----:B------:R-:W-:Y:S05]  /*4070*/  BSYNC.RECONVERGENT B2 ;  /* 0x0000000000027941 */ /* 0x000fea0003800200 */
.L_x_157:
[----:B------:R-:W0:Y:S01]  /*4080*/  MUFU.RCP R37, R8 ;  /* 0x0000000800257308 */ /* 0x000e220000001000 */
[----:B------:R-:W-:Y:S01]  /*4090*/  FFMA R3, R36, R15, R26 ;  /* 0x0000000f24037223 */ /* 0x000fe2000000001a */
[----:B------:R-:W-:Y:S03]  /*40a0*/  BSSY.RECONVERGENT B2, `(.L_x_159) ;  /* 0x000000f000027945 */ /* 0x000fe60003800200 */
[----:B------:R-:W-:-:S04]  /*40b0*/  FADD R3, R40, R3 ;  /* 0x0000000328037221 */ /* 0x000fc80000000000 */
        /* <DEDUP_REMOVED lines=13> */
.L_x_160:
[----:B------:R-:W-:Y:S05]  /*4190*/  BSYNC.RECONVERGENT B2 ;  /* 0x0000000000027941 */ /* 0x000fea0003800200 */
.L_x_159:
        /* <DEDUP_REMOVED lines=17> */
.L_x_162:
[----:B------:R-:W-:Y:S05]  /*42b0*/  BSYNC.RECONVERGENT B2 ;  /* 0x0000000000027941 */ /* 0x000fea0003800200 */
.L_x_161:
        /* <DEDUP_REMOVED lines=13> */
.L_x_164:
[----:B------:R-:W0:Y:S02]  /*4390*/  MUFU.RCP R15, R45 ;  /* 0x0000002d000f7308 */ /* 0x000e240000001000 */
[----:B0-----:R-:W-:-:S04]  /*43a0*/  FFMA R0, R45, R15, -1 ;  /* 0xbf8000002d007423 */ /* 0x001fc8000000000f */
[----:B------:R-:W-:-:S04]  /*43b0*/  FADD.FTZ R0, -R0, -RZ ;  /* 0x800000ff00007221 */ /* 0x000fc80000010100 */
[----:B------:R-:W-:-:S07]  /*43c0*/  FFMA R15, R15, R0, R15 ;  /* 0x000000000f0f7223 */ /* 0x000fce000000000f */
.L_x_165:
[----:B------:R-:W-:Y:S05]  /*43d0*/  BSYNC.RECONVERGENT B1 ;  /* 0x0000000000017941 */ /* 0x000fea0003800200 */
.L_x_163:
        /* <DEDUP_REMOVED lines=13> */
.L_x_167:
[----:B------:R-:W0:Y:S02]  /*44b0*/  MUFU.RCP R8, R45 ;  /* 0x0000002d00087308 */ /* 0x000e240000001000 */
[----:B0-----:R-:W-:-:S04]  /*44c0*/  FFMA R0, R45, R8, -1 ;  /* 0xbf8000002d007423 */ /* 0x001fc80000000008 */
[----:B------:R-:W-:-:S04]  /*44d0*/  FADD.FTZ R3, -R0, -RZ ;  /* 0x800000ff00037221 */ /* 0x000fc80000010100 */
[----:B------:R-:W-:-:S07]  /*44e0*/  FFMA R8, R8, R3, R8 ;  /* 0x0000000308087223 */ /* 0x000fce0000000008 */
.L_x_168:
[----:B------:R-:W-:Y:S05]  /*44f0*/  BSYNC.RECONVERGENT B1 ;  /* 0x0000000000017941 */ /* 0x000fea0003800200 */
.L_x_166:
[----:B------:R-:W-:Y:S01]  /*4500*/  FADD R0, R7, R9 ;  /* 0x0000000907007221 */ /* 0x000fe20000000000 */
[----:B------:R-:W-:Y:S01]  /*4510*/  FFMA R3, R22, R9, R16 ;  /* 0x0000000916037223 */ /* 0x000fe20000000010 */
[----:B------:R-:W-:Y:S02]  /*4520*/  BSSY.RECONVERGENT B2, `(.L_x_169) ;  /* 0x0000011000027945 */ /* 0x000fe40003800200 */
[----:B------:R-:W-:Y:S01]  /*4530*/  FADD R29, R0, R15 ;  /* 0x0000000f001d7221 */ /* 0x000fe20000000000 */
[----:B------:R-:W-:-:S03]  /*4540*/  FFMA R0, R34, R15, R3 ;  /* 0x0000000f22007223 */ /* 0x000fc60000000003 */
        /* <DEDUP_REMOVED lines=14> */
.L_x_170:
[----:B------:R-:W-:Y:S05]  /*4630*/  BSYNC.RECONVERGENT B2 ;  /* 0x0000000000027941 */ /* 0x000fea0003800200 */
.L_x_169:
[----:B------:R-:W0:Y:S01]  /*4640*/  MUFU.RCP R34, R29 ;  /* 0x0000001d00227308 */ /* 0x000e220000001000 */
[----:B------:R-:W-:Y:S01]  /*4650*/  FFMA R0, R21, R9, R40 ;  /* 0x0000000915007223 */ /* 0x000fe20000000028 */
[----:B------:R-:W-:Y:S03]  /*4660*/  BSSY.RECONVERGENT B2, `(.L_x_171) ;  /* 0x000000f000027945 */ /* 0x000fe60003800200 */
        /* <DEDUP_REMOVED lines=14> */
.L_x_172:
[----:B------:R-:W-:Y:S05]  /*4750*/  BSYNC.RECONVERGENT B2 ;  /* 0x0000000000027941 */ /* 0x000fea0003800200 */
.L_x_171:
        /* <DEDUP_REMOVED lines=17> */
.L_x_174:
[----:B------:R-:W-:Y:S05]  /*4870*/  BSYNC.RECONVERGENT B2 ;  /* 0x0000000000027941 */ /* 0x000fea0003800200 */
.L_x_173:
        /* <DEDUP_REMOVED lines=13> */
.L_x_176:
[----:B------:R-:W0:Y:S02]  /*4950*/  MUFU.RCP R15, R45 ;  /* 0x0000002d000f7308 */ /* 0x000e240000001000 */
[----:B0-----:R-:W-:-:S04]  /*4960*/  FFMA R0, R45, R15, -1 ;  /* 0xbf8000002d007423 */ /* 0x001fc8000000000f */
[----:B------:R-:W-:-:S04]  /*4970*/  FADD.FTZ R0, -R0, -RZ ;  /* 0x800000ff00007221 */ /* 0x000fc80000010100 */
[----:B------:R-:W-:-:S07]  /*4980*/  FFMA R15, R15, R0, R15 ;  /* 0x000000000f0f7223 */ /* 0x000fce000000000f */
.L_x_177:
[----:B------:R-:W-:Y:S05]  /*4990*/  BSYNC.RECONVERGENT B1 ;  /* 0x0000000000017941 */ /* 0x000fea0003800200 */
.L_x_175:
[----:B------:R-:W-:Y:S01]  /*49a0*/  FADD R7, R5, R7 ;  /* 0x0000000705077221 */ /* 0x000fe20000000000 */
[----:B------:R-:W-:Y:S01]  /*49b0*/  FFMA R16, R19, R5, R16 ;  /* 0x0000000513107223 */ /* 0x000fe20000000010 */
[----:B------:R-:W-:Y:S02]  /*49c0*/  BSSY.RECONVERGENT B2, `(.L_x_178) ;  /* 0x0000011000027945 */ /* 0x000fe40003800200 */
[----:B------:R-:W-:-:S04]  /*49d0*/  FADD R0, R7, R8 ;  /* 0x0000000807007221 */ /* 0x000fc80000000000 */
        /* <DEDUP_REMOVED lines=15> */
.L_x_179:
[----:B------:R-:W-:Y:S05]  /*4ad0*/  BSYNC.RECONVERGENT B2 ;  /* 0x0000000000027941 */ /* 0x000fea0003800200 */
.L_x_178:
        /* <DEDUP_REMOVED lines=17> */
.L_x_181:
[----:B------:R-:W-:Y:S05]  /*4bf0*/  BSYNC.RECONVERGENT B2 ;  /* 0x0000000000027941 */ /* 0x000fea0003800200 */
.L_x_180:
        /* <DEDUP_REMOVED lines=16> */
.L_x_183:
[----:B------:R-:W-:Y:S05]  /*4d00*/  BSYNC.RECONVERGENT B2 ;  /* 0x0000000000027941 */ /* 0x000fea0003800200 */
.L_x_182:
[----:B------:R-:W-:Y:S01]  /*4d10*/  FADD R27, R27, R12 ;  /* 0x0000000c1b1b7221 */ /* 0x000fe20000000000 */
[----:B------:R-:W-:Y:S01]  /*4d20*/  FADD R14, R14, R11 ;  /* 0x0000000b0e0e7221 */ /* 0x000fe20000000000 */
[----:B------:R-:W-:Y:S02]  /*4d30*/  FADD R26, R26, R13 ;  /* 0x0000000d1a1a7221 */ /* 0x000fe40000000000 */
[----:B------:R-:W-:Y:S01]  /*4d40*/  FADD R27, R27, R22 ;  /* 0x000000161b1b7221 */ /* 0x000fe20000000000 */
[----:B------:R-:W-:Y:S01]  /*4d50*/  FADD R21, R14, R21 ;  /* 0x000000150e157221 */ /* 0x000fe20000000000 */
[----:B------:R-:W-:Y:S02]  /*4d60*/  FADD R9, R26, R9 ;  /* 0x000000091a097221 */ /* 0x000fe40000000000 */
[----:B------:R-:W-:Y:S01]  /*4d70*/  FADD R16, R27, R16 ;  /* 0x000000101b107221 */ /* 0x000fe20000000000 */
[----:B------:R-:W-:Y:S01]  /*4d80*/  FADD R18, R21, R18 ;  /* 0x0000001215127221 */ /* 0x000fe20000000000 */
[----:B------:R-:W-:-:S02]  /*4d90*/  FADD R0, R9, R0 ;  /* 0x0000000009007221 */ /* 0x000fc40000000000 */
[----:B------:R-:W-:Y:S01]  /*4da0*/  FMUL R3, R16, 0.125 ;  /* 0x3e00000010037820 */ /* 0x000fe20000400000 */
[----:B------:R-:W-:Y:S01]  /*4db0*/  FMUL R18, R18, 0.125 ;  /* 0x3e00000012127820 */ /* 0x000fe20000400000 */
[----:B------:R-:W-:Y:S02]  /*4dc0*/  FMUL R5, R0, 0.125 ;  /* 0x3e00000000057820 */ /* 0x000fe40000400000 */
[----:B------:R-:W-:Y:S01]  /*4dd0*/  FFMA R4, R4, 0.5, R3 ;  /* 0x3f00000004047823 */ /* 0x000fe20000000003 */
[----:B------:R-:W-:Y:S01]  /*4de0*/  FFMA R41, R41, 0.5, R18 ;  /* 0x3f00000029297823 */ /* 0x000fe20000000012 */
[----:B------:R-:W-:Y:S01]  /*4df0*/  FFMA R5, R6, 0.5, R5 ;  /* 0x3f00000006057823 */ /* 0x000fe20000000005 */
[----:B------:R-:W-:Y:S06]  /*4e00*/  BRA `(.L_x_184) ;  /* 0x00000000009c7947 */ /* 0x000fec0003800000 */
.L_x_114:
        /* <DEDUP_REMOVED lines=18> */
[----:B------:R-:W-:Y:S01]  /*4f30*/  FMUL R12, R12, 0.125 ;  /* 0x3e0000000c0c7820 */ /* 0x000fe20000400000 */
[----:B------:R-:W-:Y:S01]  /*4f40*/  FMUL R11, R11, 0.125 ;  /* 0x3e0000000b0b7820 */ /* 0x000fe20000400000 */
[----:B------:R-:W-:Y:S01]  /*4f50*/  FMUL R10, R10, 0.125 ;  /* 0x3e0000000a0a7820 */ /* 0x000fe20000400000 */
[----:B------:R-:W-:Y:S01]  /*4f60*/  FADD R34, R34, R37 ;  /* 0x0000002522227221 */ /* 0x000fe20000000000 */
[----:B------:R-:W-:Y:S01]  /*4f70*/  FADD R33, R33, R36 ;  /* 0x0000002421217221 */ /* 0x000fe20000000000 */
[----:B------:R-:W-:Y:S01]  /*4f80*/  FADD R35, R32, R35 ;  /* 0x0000002320237221 */ /* 0x000fe20000000000 */
[----:B------:R-:W-:Y:S01]  /*4f90*/  FADD R25, R25, R22 ;  /* 0x0000001619197221 */ /* 0x000fe20000000000 */
[----:B------:R-:W-:Y:S01]  /*4fa0*/  FADD R24, R24, R21 ;  /* 0x0000001518187221 */ /* 0x000fe20000000000 */
[----:B------:R-:W-:Y:S01]  /*4fb0*/  FADD R23, R23, R20 ;  /* 0x0000001417177221 */ /* 0x000fe20000000000 */
[----:B------:R-:W-:Y:S01]  /*4fc0*/  FFMA R12, R51, 0.125, R12 ;  /* 0x3e000000330c7823 */ /* 0x000fe2000000000c */
[----:B------:R-:W-:Y:S01]  /*4fd0*/  FFMA R11, R46, 0.125, R11 ;  /* 0x3e0000002e0b7823 */ /* 0x000fe2000000000b */
[----:B------:R-:W-:Y:S01]  /*4fe0*/  FFMA R10, R13, 0.125, R10 ;  /* 0x3e0000000d0a7823 */ /* 0x000fe2000000000a */
[----:B------:R-:W-:Y:S01]  /*4ff0*/  FADD R31, R31, R34 ;  /* 0x000000221f1f7221 */ /* 0x000fe20000000000 */
[----:B------:R-:W-:Y:S01]  /*5000*/  FADD R30, R30, R33 ;  /* 0x000000211e1e7221 */ /* 0x000fe20000000000 */
[----:B------:R-:W-:Y:S01]  /*5010*/  FADD R35, R28, R35 ;  /* 0x000000231c237221 */ /* 0x000fe20000000000 */
[----:B------:R-:W-:Y:S01]  /*5020*/  FFMA R12, R25, 0.0625, R12 ;  /* 0x3d800000190c7823 */ /* 0x000fe2000000000c */
[----:B------:R-:W-:Y:S01]  /*5030*/  FFMA R11, R24, 0.0625, R11 ;  /* 0x3d800000180b7823 */ /* 0x000fe2000000000b */
[----:B------:R-:W-:-:S02]  /*5040*/  FFMA R10, R23, 0.0625, R10 ;  /* 0x3d800000170a7823 */ /* 0x000fc4000000000a */
[----:B------:R-:W-:Y:S01]  /*5050*/  FFMA R4, R31, 0.03125, R12 ;  /* 0x3d0000001f047823 */ /* 0x000fe2000000000c */
[----:B------:R-:W-:Y:S01]  /*5060*/  FFMA R41, R30, 0.03125, R11 ;  /* 0x3d0000001e297823 */ /* 0x000fe2000000000b */
[----:B------:R-:W-:-:S07]  /*5070*/  FFMA R5, R35, 0.03125, R10 ;  /* 0x3d00000023057823 */ /* 0x000fce000000000a */
.L_x_184:
[----:B------:R-:W0:Y:S01]  /*5080*/  LDC R7, c[0x0][0x3b4] ;  /* 0x0000ed00ff077b82 */ /* 0x000e220000000800 */
[----:B------:R-:W-:Y:S02]  /*5090*/  FMNMX3 R6, R4, R41, R5, !PT ;  /* 0x0000002904067276 */ /* 0x000fe40007800005 */
[----:B0-----:R-:W-:-:S13]  /*50a0*/  FSETP.GTU.AND P0, PT, R7, 0.0010000000474974513054, PT ;  /* 0x3a83126f0700780b */ /* 0x001fda0003f0c000 */
[----:B------:R-:W-:Y:S05]  /*50b0*/  @P0 BRA `(.L_x_185) ;  /* 0x00000000004c0947 */ /* 0x000fea0003800000 */
[----:B------:R-:W0:Y:S01]  /*50c0*/  LDCU UR7, c[0x0][0x3b0] ;  /* 0x00007600ff0777ac */ /* 0x000e220008000800 */
[C---:B------:R-:W-:Y:S01]  /*50d0*/  FMNMX R49, R6.reuse, 9.9999997473787516356e-05, !PT ;  /* 0x38d1b71706317809 */ /* 0x040fe20007800000 */
[----:B------:R-:W-:Y:S03]  /*50e0*/  BSSY.RECONVERGENT B2, `(.L_x_186) ;  /* 0x000000e000027945 */ /* 0x000fe60003800200 */
[----:B------:R-:W1:Y:S01]  /*50f0*/  MUFU.RCP R2, R49 ;  /* 0x0000003100027308 */ /* 0x000e620000001000 */
[----:B0-----:R-:W-:Y:S01]  /*5100*/  FADD R0, R6, -UR7 ;  /* 0x8000000706007e21 */ /* 0x001fe20008000000 */
[----:B-1----:R-:W-:-:S04]  /*5110*/  FFMA R3, -R49, R2, 1 ;  /* 0x3f80000031037423 */ /* 0x002fc80000000102 */
[----:B------:R-:W-:Y:S01]  /*5120*/  FMNMX R0, RZ, R0, !PT ;  /* 0x00000000ff007209 */ /* 0x000fe20007800000 */
[----:B------:R-:W-:-:S03]  /*5130*/  FFMA R3, R2, R3, R2 ;  /* 0x0000000302037223 */ /* 0x000fc60000000002 */
[----:B------:R-:W0:Y:S01]  /*5140*/  FCHK P0, R0, R49 ;  /* 0x0000003100007302 */ /* 0x000e220000000000 */
[----:B------:R-:W-:-:S04]  /*5150*/  FFMA R2, R0, R3, RZ ;  /* 0x0000000300027223 */ /* 0x000fc800000000ff */
[----:B------:R-:W-:-:S04]  /*5160*/  FFMA R6, -R49, R2, R0 ;  /* 0x0000000231067223 */ /* 0x000fc80000000100 */
[----:B------:R-:W-:Y:S01]  /*5170*/  FFMA R2, R3, R6, R2 ;  /* 0x0000000603027223 */ /* 0x000fe20000000002 */
[----:B0-----:R-:W-:Y:S06]  /*5180*/  @!P0 BRA `(.L_x_187) ;  /* 0x00000000000c8947 */ /* 0x001fec0003800000 */
[----:B------:R-:W-:-:S07]  /*5190*/  MOV R42, 0x51b0 ;  /* 0x000051b0002a7802 */ /* 0x000fce0000000f00 */
[----:B------:R-:W-:Y:S05]  /*51a0*/  CALL.REL.NOINC `($__internal_9_$__cuda_sm3x_div_rn_noftz_f32_slowpath) ;  /* 0x0000000400d47944 */ /* 0x000fea0003c00000 */
[----:B------:R-:W-:-:S07]  /*51b0*/  MOV R2, R0 ;  /* 0x0000000000027202 */ /* 0x000fce0000000f00 */
.L_x_187:
[----:B------:R-:W-:Y:S05]  /*51c0*/  BSYNC.RECONVERGENT B2 ;  /* 0x0000000000027941 */ /* 0x000fea0003800200 */
.L_x_186:
[----:B------:R-:W-:Y:S01]  /*51d0*/  FMNMX R0, RZ, R2, !PT ;  /* 0x00000002ff007209 */ /* 0x000fe20007800000 */
[----:B------:R-:W-:Y:S06]  /*51e0*/  BRA `(.L_x_188) ;  /* 0x0000000000987947 */ /* 0x000fec0003800000 */
.L_x_185:
[----:B------:R-:W0:Y:S01]  /*51f0*/  LDCU UR7, c[0x0][0x3b0] ;  /* 0x00007600ff0777ac */ /* 0x000e220008000800 */
[C---:B------:R-:W-:Y:S01]  /*5200*/  FMUL R49, R7.reuse, 4 ;  /* 0x4080000007317820 */ /* 0x040fe20000400000 */
[C---:B------:R-:W-:Y:S01]  /*5210*/  FADD R0, R7.reuse, R7 ;  /* 0x0000000707007221 */ /* 0x040fe20000000000 */
[----:B------:R-:W-:Y:S02]  /*5220*/  BSSY.RECONVERGENT B2, `(.L_x_189) ;  /* 0x0000011000027945 */ /* 0x000fe40003800200 */
[----:B------:R-:W1:Y:S01]  /*5230*/  MUFU.RCP R2, R49 ;  /* 0x0000003100027308 */ /* 0x000e620000001000 */
[----:B0-----:R-:W-:Y:S01]  /*5240*/  FADD R3, R6, -UR7 ;  /* 0x8000000706037e21 */ /* 0x001fe20008000000 */
[----:B------:R-:W-:-:S04]  /*5250*/  FADD R7, R7, UR7 ;  /* 0x0000000707077e21 */ /* 0x000fc80008000000 */
[----:B------:R-:W-:-:S04]  /*5260*/  FMNMX R3, RZ, R3, !PT ;  /* 0x00000003ff037209 */ /* 0x000fc80007800000 */
[----:B------:R-:W-:Y:S01]  /*5270*/  FMNMX R0, R0, R3, PT ;  /* 0x0000000300007209 */ /* 0x000fe20003800000 */
[----:B-1----:R-:W-:-:S04]  /*5280*/  FFMA R3, -R49, R2, 1 ;  /* 0x3f80000031037423 */ /* 0x002fc80000000102 */
[----:B------:R-:W-:Y:S01]  /*5290*/  FMUL R0, R0, R0 ;  /* 0x0000000000007220 */ /* 0x000fe20000400000 */
        /* <DEDUP_REMOVED lines=9> */
.L_x_190:
[----:B------:R-:W-:Y:S05]  /*5330*/  BSYNC.RECONVERGENT B2 ;  /* 0x0000000000027941 */ /* 0x000fea0003800200 */
.L_x_189:
[C---:B------:R-:W-:Y:S01]  /*5340*/  FMNMX R49, R6.reuse, 9.9999997473787516356e-05, !PT ;  /* 0x38d1b71706317809 */ /* 0x040fe20007800000 */
[----:B------:R-:W-:Y:S01]  /*5350*/  FADD R7, R6, -R7 ;  /* 0x8000000706077221 */ /* 0x000fe20000000000 */
[----:B------:R-:W-:Y:S02]  /*5360*/  BSSY.RECONVERGENT B2, `(.L_x_191) ;  /* 0x000000d000027945 */ /* 0x000fe40003800200 */
[----:B------:R-:W0:Y:S02]  /*5370*/  MUFU.RCP R3, R49 ;  /* 0x0000003100037308 */ /* 0x000e240000001000 */
[----:B------:R-:W-:-:S06]  /*5380*/  FMNMX R0, R7, R2, !PT ;  /* 0x0000000207007209 */ /* 0x000fcc0007800000 */
        /* <DEDUP_REMOVED lines=8> */
[----:B------:R-:W-:Y:S05]  /*5410*/  CALL.REL.NOINC `($__internal_9_$__cuda_sm3x_div_rn_noftz_f32_slowpath) ;  /* 0x0000000400387944 */ /* 0x000fea0003c00000 */
[----:B------:R-:W-:-:S07]  /*5420*/  MOV R2, R0 ;  /* 0x0000000000027202 */ /* 0x000fce0000000f00 */
.L_x_192:
[----:B------:R-:W-:Y:S05]  /*5430*/  BSYNC.RECONVERGENT B2 ;  /* 0x0000000000027941 */ /* 0x000fea0003800200 */
.L_x_191:
[----:B------:R-:W-:-:S07]  /*5440*/  FMNMX R0, RZ, R2, !PT ;  /* 0x00000002ff007209 */ /* 0x000fce0007800000 */
.L_x_188:
[----:B------:R-:W0:Y:S01]  /*5450*/  S2R R9, SR_TID.Y ;  /* 0x0000000000097919 */ /* 0x000e220000002200 */
[----:B------:R-:W0:Y:S01]  /*5460*/  LDC R6, c[0x0][0x364] ;  /* 0x0000d900ff067b82 */ /* 0x000e220000000800 */
[----:B------:R-:W1:Y:S01]  /*5470*/  LDCU UR9, c[0x0][0x3a4] ;  /* 0x00007480ff0977ac */ /* 0x000e620008000800 */
[C---:B------:R-:W-:Y:S01]  /*5480*/  FMUL R41, R0.reuse, R41 ;  /* 0x0000002900297220 */ /* 0x040fe20000400000 */
[----:B------:R-:W2:Y:S01]  /*5490*/  S2R R8, SR_TID.X ;  /* 0x0000000000087919 */ /* 0x000ea20000002100 */
[----:B------:R-:W-:-:S04]  /*54a0*/  FMUL R5, R0, R5 ;  /* 0x0000000500057220 */ /* 0x000fc80000400000 */
[----:B------:R-:W0:Y:S08]  /*54b0*/  S2UR UR7, SR_CTAID.Y ;  /* 0x00000000000779c3 */ /* 0x000e300000002600 */
[----:B------:R-:W2:Y:S08]  /*54c0*/  S2UR UR8, SR_CTAID.X ;  /* 0x00000000000879c3 */ /* 0x000eb00000002500 */
[----:B------:R-:W2:Y:S08]  /*54d0*/  LDC R7, c[0x0][0x360] ;  /* 0x0000d800ff077b82 */ /* 0x000eb00000000800 */
[----:B------:R-:W3:Y:S01]  /*54e0*/  LDC.64 R2, c[0x0][0x388] ;  /* 0x0000e200ff027b82 */ /* 0x000ee20000000a00 */
[----:B0-----:R-:W-:-:S02]  /*54f0*/  IMAD R6, R6, UR7, R9 ;  /* 0x0000000706067c24 */ /* 0x001fc4000f8e0209 */
[----:B--2---:R-:W-:-:S04]  /*5500*/  IMAD R7, R7, UR8, R8 ;  /* 0x0000000807077c24 */ /* 0x004fc8000f8e0208 */
[----:B-1----:R-:W-:Y:S02]  /*5510*/  IMAD R6, R6, UR9, R7 ;  /* 0x0000000906067c24 */ /* 0x002fe4000f8e0207 */
[----:B------:R-:W-:-:S03]  /*5520*/  FMUL R7, R0, R4 ;  /* 0x0000000400077220 */ /* 0x000fc60000400000 */
[----:B------:R-:W-:-:S05]  /*5530*/  SHF.L.U32 R9, R6, 0x2, RZ ;  /* 0x0000000206097819 */ /* 0x000fca00000006ff */
[----:B---3--:R-:W-:-:S04]  /*5540*/  IMAD.WIDE R2, R9, 0x4, R2 ;  /* 0x0000000409027825 */ /* 0x008fc800078e0202 */
[----:B------:R-:W-:Y:S01]  /*5550*/  HFMA2 R9, -RZ, RZ, 1.875, 0 ;  /* 0x3f800000ff097431 */ /* 0x000fe200000001ff */
[----:B------:R-:W-:Y:S04]  /*5560*/  STG.E desc[UR4][R2.64], R7 ;  /* 0x0000000702007986 */ /* 0x000fe8000c101904 */
[----:B------:R-:W-:Y:S04]  /*5570*/  STG.E desc[UR4][R2.64+0x4], R41 ;  /* 0x0000042902007986 */ /* 0x000fe8000c101904 */
[----:B------:R-:W-:Y:S04]  /*5580*/  STG.E desc[UR4][R2.64+0x8], R5 ;  /* 0x0000080502007986 */ /* 0x000fe8000c101904 */
[----:B------:R-:W-:Y:S01]  /*5590*/  STG.E desc[UR4][R2.64+0xc], R9 ;  /* 0x00000c0902007986 */ /* 0x000fe2000c101904 */
[----:B------:R-:W-:Y:S05]  /*55a0*/  EXIT ;  /* 0x000000000000794d */ /* 0x000fea0003800000 */
        .weak           $__internal_8_$__cuda_sm20_rcp_rn_f32_slowpath
        .type           $__internal_8_$__cuda_sm20_rcp_rn_f32_slowpath,@function
        .size           $__internal_8_$__cuda_sm20_rcp_rn_f32_slowpath,($__internal_9_$__cuda_sm3x_div_rn_noftz_f32_slowpath - $__internal_8_$__cuda_sm20_rcp_rn_f32_slowpath)
$__internal_8_$__cuda_sm20_rcp_rn_f32_slowpath:
[----:B------:R-:W-:Y:S01]  /*55b0*/  SHF.L.U32 R2, R45, 0x1, RZ ;  /* 0x000000012d027819 */ /* 0x000fe200000006ff */
[----:B------:R-:W-:Y:S03]  /*55c0*/  BSSY.RECONVERGENT B0, `(.L_x_193) ;  /* 0x0000030000007945 */ /* 0x000fe60003800200 */
[----:B------:R-:W-:-:S04]  /*55d0*/  SHF.R.U32.HI R2, RZ, 0x18, R2 ;  /* 0x00000018ff027819 */ /* 0x000fc80000011602 */
[----:B------:R-:W-:-:S13]  /*55e0*/  ISETP.NE.U32.AND P0, PT, R2, RZ, PT ;  /* 0x000000ff0200720c */ /* 0x000fda0003f05070 */
[----:B------:R-:W-:Y:S05]  /*55f0*/  @P0 BRA `(.L_x_194) ;  /* 0x0000000000280947 */ /* 0x000fea0003800000 */
[----:B------:R-:W-:-:S04]  /*5600*/  SHF.L.U32 R0, R45, 0x1, RZ ;  /* 0x000000012d007819 */ /* 0x000fc800000006ff */
        /* <DEDUP_REMOVED lines=9> */
.L_x_194:
        /* <DEDUP_REMOVED lines=21> */
[----:B------:R-:W-:Y:S02]  /*57f0*/  LOP3.LUT P2, RZ, R3, 0x2, RZ, 0xc0, !PT ;  /* 0x0000000203ff7812 */ /* 0x000fe4000784c0ff */
[----:B------:R-:W-:Y:S02]  /*5800*/  IADD3 R3, PT, PT, R2, -0xfc, RZ ;  /* 0xffffff0402037810 */ /* 0x000fe40007ffe0ff */
[----:B------:R-:W-:-:S02]  /*5810*/  PLOP3.LUT P0, PT, P0, P1, P2, 0xe0, 0x0 ;  /* 0x000000000000781c */ /* 0x000fc40000703c20 */
[----:B------:R-:W-:Y:S02]  /*5820*/  LOP3.LUT P1, RZ, R45, 0x7fffff, RZ, 0xc0, !PT ;  /* 0x007fffff2dff7812 */ /* 0x000fe4000782c0ff */
[----:B------:R-:W-:Y:S02]  /*5830*/  SEL R0, RZ, 0x1, !P0 ;  /* 0x00000001ff007807 */ /* 0x000fe40004000000 */
[----:B------:R-:W-:Y:S02]  /*5840*/  SHF.R.U32.HI R2, RZ, R3, R48 ;  /* 0x00000003ff027219 */ /* 0x000fe40000011630 */
[----:B------:R-:W-:-:S04]  /*5850*/  IADD3 R0, PT, PT, -R0, RZ, RZ ;  /* 0x000000ff00007210 */ /* 0x000fc80007ffe1ff */
[----:B------:R-:W-:-:S13]  /*5860*/  ISETP.GE.AND P0, PT, R0, RZ, PT ;  /* 0x000000ff0000720c */ /* 0x000fda0003f06270 */
[----:B------:R-:W-:-:S04]  /*5870*/  @!P0 IADD3 R2, PT, PT, R2, 0x1, RZ ;  /* 0x0000000102028810 */ /* 0x000fc80007ffe0ff */
[----:B------:R-:W-:-:S04]  /*5880*/  @!P1 SHF.L.U32 R2, R2, 0x1, RZ ;  /* 0x0000000102029819 */ /* 0x000fc800000006ff */
[----:B------:R-:W-:Y:S01]  /*5890*/  LOP3.LUT R2, R2, 0x80000000, R45, 0xf8, !PT ;  /* 0x8000000002027812 */ /* 0x000fe200078ef82d */
[----:B------:R-:W-:Y:S06]  /*58a0*/  BRA `(.L_x_195) ;  /* 0x0000000000047947 */ /* 0x000fec0003800000 */
.L_x_196:
[----:B------:R0:W1:Y:S02]  /*58b0*/  MUFU.RCP R2, R45 ;  /* 0x0000002d00027308 */ /* 0x0000640000001000 */
.L_x_195:
[----:B------:R-:W-:Y:S05]  /*58c0*/  BSYNC.RECONVERGENT B0 ;  /* 0x0000000000007941 */ /* 0x000fea0003800200 */
.L_x_193:
[----:B------:R-:W-:Y:S01]  /*58d0*/  HFMA2 R49, -RZ, RZ, 0, 0 ;  /* 0x00000000ff317431 */ /* 0x000fe200000001ff */
[----:B------:R-:W-:-:S04]  /*58e0*/  MOV R48, R42 ;  /* 0x0000002a00307202 */ /* 0x000fc80000000f00 */
[----:B01----:R-:W-:Y:S05]  /*58f0*/  RET.REL.NODEC R48 `(PrefilterKernel) ;  /* 0xffffffa430c07950 */ /* 0x003fea0003c3ffff */
        .weak           $__internal_9_$__cuda_sm3x_div_rn_noftz_f32_slowpath
        .type           $__internal_9_$__cuda_sm3x_div_rn_noftz_f32_slowpath,@function
        .size           $__internal_9_$__cuda_sm3x_div_rn_noftz_f32_slowpath,(.L_x_218 - $__internal_9_$__cuda_sm3x_div_rn_noftz_f32_slowpath)
$__internal_9_$__cuda_sm3x_div_rn_noftz_f32_slowpath:
        /* <DEDUP_REMOVED lines=34> */
.L_x_198:
[----:B------:R-:W-:Y:S01]  /*5b20*/  LEA R48, R3, 0xc0800000, 0x17 ;  /* 0xc080000003307811 */ /* 0x000fe200078eb8ff */
[----:B------:R-:W-:Y:S01]  /*5b30*/  BSSY.RECONVERGENT B1, `(.L_x_203) ;  /* 0x0000036000017945 */ /* 0x000fe20003800200 */
[----:B------:R-:W-:Y:S02]  /*5b40*/  IADD3 R45, PT, PT, R45, -0x7f, RZ ;  /* 0xffffff812d2d7810 */ /* 0x000fe40007ffe0ff */
[----:B------:R-:W-:-:S03]  /*5b50*/  IADD3 R51, PT, PT, -R48, R49, RZ ;  /* 0x0000003130337210 */ /* 0x000fc60007ffe1ff */
[----:B------:R-:W-:Y:S01]  /*5b60*/  IMAD R0, R45, -0x800000, R0 ;  /* 0xff8000002d007824 */ /* 0x000fe200078e0200 */
[----:B------:R-:W0:Y:S01]  /*5b70*/  MUFU.RCP R48, R51 ;  /* 0x0000003300307308 */ /* 0x000e220000001000 */
[----:B------:R-:W-:Y:S01]  /*5b80*/  FADD.FTZ R47, -R51, -RZ ;  /* 0x800000ff332f7221 */ /* 0x000fe20000010100 */
        /* <DEDUP_REMOVED lines=23> */
[CCC-:B------:R-:W-:Y:S01]  /*5d00*/  FFMA.RP R45, R49.reuse, R47.reuse, R50.reuse ;  /* 0x0000002f312d7223 */ /* 0x1c0fe20000008032 */
[----:B------:R-:W-:Y:S01]  /*5d10*/  FFMA.RM R50, R49, R47, R50 ;  /* 0x0000002f31327223 */ /* 0x000fe20000004032 */
[C---:B------:R-:W-:Y:S02]  /*5d20*/  IADD3 R47, PT, PT, R2.reuse, 0x20, RZ ;  /* 0x00000020022f7810 */ /* 0x040fe40007ffe0ff */
[----:B------:R-:W-:Y:S02]  /*5d30*/  LOP3.LUT R3, R3, 0x7fffff, RZ, 0xc0, !PT ;  /* 0x007fffff03037812 */ /* 0x000fe400078ec0ff */
[C---:B------:R-:W-:Y:S02]  /*5d40*/  ISETP.NE.AND P2, PT, R2.reuse, RZ, PT ;  /* 0x000000ff0200720c */ /* 0x040fe40003f45270 */
[----:B------:R-:W-:Y:S02]  /*5d50*/  LOP3.LUT R48, R3, 0x800000, RZ, 0xfc, !PT ;  /* 0x0080000003307812 */ /* 0x000fe400078efcff */
[----:B------:R-:W-:-:S02]  /*5d60*/  ISETP.NE.AND P1, PT, R2, RZ, PT ;  /* 0x000000ff0200720c */ /* 0x000fc40003f25270 */
[----:B------:R-:W-:Y:S02]  /*5d70*/  IADD3 R2, PT, PT, -R2, RZ, RZ ;  /* 0x000000ff02027210 */ /* 0x000fe40007ffe1ff */
[----:B------:R-:W-:Y:S02]  /*5d80*/  SHF.L.U32 R47, R48, R47, RZ ;  /* 0x0000002f302f7219 */ /* 0x000fe400000006ff */
[----:B------:R-:W-:Y:S02]  /*5d90*/  FSETP.NEU.FTZ.AND P0, PT, R45, R50, PT ;  /* 0x000000322d00720b */ /* 0x000fe40003f1d000 */
[----:B------:R-:W-:Y:S02]  /*5da0*/  SEL R45, R2, RZ, P2 ;  /* 0x000000ff022d7207 */ /* 0x000fe40001000000 */
[----:B------:R-:W-:Y:S02]  /*5db0*/  ISETP.NE.AND P1, PT, R47, RZ, P1 ;  /* 0x000000ff2f00720c */ /* 0x000fe40000f25270 */
[----:B------:R-:W-:-:S02]  /*5dc0*/  SHF.R.U32.HI R45, RZ, R45, R48 ;  /* 0x0000002dff2d7219 */ /* 0x000fc40000011630 */
[----:B------:R-:W-:Y:S02]  /*5dd0*/  PLOP3.LUT P0, PT, P0, P1, PT, 0xf8, 0x8f ;  /* 0x00000000008f781c */ /* 0x000fe40000703f70 */
[----:B------:R-:W-:Y:S02]  /*5de0*/  SHF.R.U32.HI R3, RZ, 0x1, R45 ;  /* 0x00000001ff037819 */ /* 0x000fe4000001162d */
[----:B------:R-:W-:-:S04]  /*5df0*/  SEL R2, RZ, 0x1, !P0 ;  /* 0x00000001ff027807 */ /* 0x000fc80004000000 */
[----:B------:R-:W-:-:S04]  /*5e00*/  LOP3.LUT R2, R2, 0x1, R3, 0xf8, !PT ;  /* 0x0000000102027812 */ /* 0x000fc800078ef803 */
[----:B------:R-:W-:-:S04]  /*5e10*/  LOP3.LUT R2, R2, R45, RZ, 0xc0, !PT ;  /* 0x0000002d02027212 */ /* 0x000fc800078ec0ff */
[----:B------:R-:W-:-:S04]  /*5e20*/  IADD3 R3, PT, PT, R3, R2, RZ ;  /* 0x0000000203037210 */ /* 0x000fc80007ffe0ff */
[----:B------:R-:W-:Y:S01]  /*5e30*/  LOP3.LUT R0, R3, R0, RZ, 0xfc, !PT ;  /* 0x0000000003007212 */ /* 0x000fe200078efcff */
[----:B------:R-:W-:Y:S06]  /*5e40*/  BRA `(.L_x_206) ;  /* 0x0000000000107947 */ /* 0x000fec0003800000 */
.L_x_205:
[----:B------:R-:W-:-:S04]  /*5e50*/  LOP3.LUT R0, R0, 0x80000000, RZ, 0xc0, !PT ;  /* 0x8000000000007812 */ /* 0x000fc800078ec0ff */
[----:B------:R-:W-:Y:S01]  /*5e60*/  LOP3.LUT R0, R0, 0x7f800000, RZ, 0xfc, !PT ;  /* 0x7f80000000007812 */ /* 0x000fe200078efcff */
[----:B------:R-:W-:Y:S06]  /*5e70*/  BRA `(.L_x_206) ;  /* 0x0000000000047947 */ /* 0x000fec0003800000 */
.L_x_204:
[----:B------:R-:W-:-:S07]  /*5e80*/  LEA R0, R45, R0, 0x17 ;  /* 0x000000002d007211 */ /* 0x000fce00078eb8ff */
.L_x_206:
[----:B------:R-:W-:Y:S05]  /*5e90*/  BSYNC.RECONVERGENT B1 ;  /* 0x0000000000017941 */ /* 0x000fea0003800200 */
.L_x_203:
[----:B------:R-:W-:Y:S05]  /*5ea0*/  BRA `(.L_x_207) ;  /* 0x0000000000207947 */ /* 0x000fea0003800000 */
.L_x_202:
[----:B------:R-:W-:-:S04]  /*5eb0*/  LOP3.LUT R0, R49, 0x80000000, R0, 0x48, !PT ;  /* 0x8000000031007812 */ /* 0x000fc800078e4800 */
[----:B------:R-:W-:Y:S01]  /*5ec0*/  LOP3.LUT R0, R0, 0x7f800000, RZ, 0xfc, !PT ;  /* 0x7f80000000007812 */ /* 0x000fe200078efcff */
[----:B------:R-:W-:Y:S06]  /*5ed0*/  BRA `(.L_x_207) ;  /* 0x0000000000147947 */ /* 0x000fec0003800000 */
.L_x_201:
[----:B------:R-:W-:Y:S01]  /*5ee0*/  LOP3.LUT R0, R49, 0x80000000, R0, 0x48, !PT ;  /* 0x8000000031007812 */ /* 0x000fe200078e4800 */
[----:B------:R-:W-:Y:S06]  /*5ef0*/  BRA `(.L_x_207) ;  /* 0x00000000000c7947 */ /* 0x000fec0003800000 */
.L_x_200:
[----:B------:R-:W0:Y:S01]  /*5f00*/  MUFU.RSQ R0, -QNAN ;  /* 0xffc0000000007908 */ /* 0x000e220000001400 */
[----:B------:R-:W-:Y:S05]  /*5f10*/  BRA `(.L_x_207) ;  /* 0x0000000000047947 */ /* 0x000fea0003800000 */
.L_x_199:
[----:B------:R-:W-:-:S07]  /*5f20*/  FADD.FTZ R0, R0, R49 ;  /* 0x0000003100007221 */ /* 0x000fce0000010000 */
.L_x_207:
[----:B------:R-:W-:Y:S05]  /*5f30*/  BSYNC.RECONVERGENT B0 ;  /* 0x0000000000007941 */ /* 0x000fea0003800200 */
.L_x_197:
[----:B------:R-:W-:Y:S01]  /*5f40*/  HFMA2 R3, -RZ, RZ, 0, 0 ;  /* 0x00000000ff037431 */ /* 0x000fe200000001ff */
[----:B------:R-:W-:-:S04]  /*5f50*/  MOV R2, R42 ;  /* 0x0000002a00027202 */ /* 0x000fc80000000f00 */
[----:B0-----:R-:W-:Y:S05]  /*5f60*/  RET.REL.NODEC R2 `(PrefilterKernel) ;  /* 0xffffffa002247950 */ /* 0x001fea0003c3ffff */
.L_x_208:
        /* <DEDUP_REMOVED lines=9> */
.L_x_218:


//--------------------- .nv.shared.reserved.0     --------------------------
	.section	.nv.shared.reserved.0,"aw",@nobits
	.weak		__nv_reservedSMEM_offset_0_alias
	.size		__nv_reservedSMEM_offset_0_alias, 0, 64
	.other		__nv_reservedSMEM_offset_0_alias,@"STO_CUDA_RESERVED_SHARED STV_DEFAULT"
__nv_reservedSMEM_offset_0_alias:
	.zero		0
	.zero		64


//--------------------- .nv.constant0.CompositeKernel --------------------------
	.section	.nv.constant0.CompositeKernel,"a",@progbits
	.sectionflags	@""
	.align	4
.nv.constant0.CompositeKernel:
	.zero		956


//--------------------- .nv.constant0.UpsampleKernel --------------------------
	.section	.nv.constant0.UpsampleKernel,"a",@progbits
	.sectionflags	@""
	.align	4
.nv.constant0.UpsampleKernel:
	.zero		984


//--------------------- .nv.constant0.HorizontalBlurKernel --------------------------
	.section	.nv.constant0.HorizontalBlurKernel,"a",@progbits
	.sectionflags	@""
	.align	4
.nv.constant0.HorizontalBlurKernel:
	.zero		928


//--------------------- .nv.constant0.DownsampleKernel --------------------------
	.section	.nv.constant0.DownsampleKernel,"a",@progbits
	.sectionflags	@""
	.align	4
.nv.constant0.DownsampleKernel:
	.zero		944


//--------------------- .nv.constant0.PrefilterKernel --------------------------
	.section	.nv.constant0.PrefilterKernel,"a",@progbits
	.sectionflags	@""
	.align	4
.nv.constant0.PrefilterKernel:
	.zero		988


//--------------------- SYMBOLS --------------------------

	.type		.nv.reservedSmem.offset0,@object
	.size		.nv.reservedSmem.offset0,0x4
